	.target	sm_100a

	.elftype	@"ET_EXEC"


//--------------------- .note.nv.tkinfo           --------------------------
	.section	.note.nv.tkinfo,"",@"SHT_NOTE"
	.sectionflags	@"SHF_NOTE_NV_TKINFO"
	.tkinfo
        /*0018*/ 	.word	0x00000002
        /*0030*/ 	.string	""
        /*0030*/ 	.string	"ptxas"
        /*0030*/ 	.string	"Cuda compilation tools, release 13.0, V13.0.88"
        /*0030*/ 	.string	"Build cuda_13.0.r13.0/compiler.36424714_0"
        /*0030*/ 	.string	"-arch sm_100a -m 64 "



//--------------------- .note.nv.cuinfo           --------------------------
	.section	.note.nv.cuinfo,"",@"SHT_NOTE"
	.sectionflags	@"SHF_NOTE_NV_CUINFO"
        /*0018*/ 	.short	0x0002
        /*001a*/ 	.short	0x0064
        /*001c*/ 	.short	0x0082
	.zero		2


//--------------------- .nv.info                  --------------------------
	.section	.nv.info,"",@"SHT_CUDA_INFO"
	.align	4


	//----- nvinfo : EIATTR_REGCOUNT
	.align		4
        /*0000*/ 	.byte	0x04, 0x2f
        /*0002*/ 	.short	(.L_19 - .L_18)
	.align		4
.L_18:
        /*0004*/ 	.word	index@(_ZN7cutlass13device_kernelINS_4conv6kernel13ConvUniversalINS1_16ConvProblemShapeILNS1_8OperatorE1ELi3EEENS1_10collective14CollectiveConvINS1_47MainloopSm100TmaUmmaWarpSpecializedImplicitGemmILS5_1ELi8ELi3ELi1ELi2EN4cute5tupleIJNSA_1CILi2EEENSC_ILi1EEESE_EEEEENSB_IJNSC_ILi256EEENSC_ILi128EEENSB_IJNSC_ILi32EEEEEEEEENS_10tfloat32_tESM_NSA_8TiledMMAINSA_8MMA_AtomIJNSA_23SM100_MMA_TF32_2x1SM_SSISM_SM_fLi256ELi128ELNSA_4UMMA5MajorE0ELSR_1ELNSQ_7ScaleInE0ELSS_0EEEEEENSA_6LayoutINSB_IJSE_SE_SE_EEENSB_IJNSC_ILi0EEESX_SX_EEEEENSB_IJNSA_10UnderscoreES10_S10_EEEEENS7_6detail27Sm100ImplicitGemmTileTraitsINSA_25SM100_TMA_2SM_LOAD_IM2COLENSA_14ComposedLayoutINSA_7SwizzleILi3ELi4ELi3EEENSA_18smem_ptr_flag_bitsILi32EEENSV_INSB_IJNSC_ILi8EEESJ_EEENSB_IJSJ_SE_EEEEEEEvEENS14_INSA_18SM100_TMA_2SM_LOADENS16_INS17_ILi2ELi5ELi2EEES1A_NSV_INSB_IJSJ_NSC_ILi4EEEEEENSB_IJSE_SJ_EEEEEEEvEEEENS_8epilogue10collective18CollectiveEpilogueINS1Q_23Sm100TmaWarpSpecializedILi4ELi2ELi16ELb1ELb0EEEJNSB_IJSI_SI_SK_EEENSB_IJNSV_ISI_SE_EENSV_INSC_ILi16EEESE_EEEEESM_NSB_IJNSB_IJllllEEESE_SX_EEESM_S21_NS1Q_6fusion15FusionCallbacksIS1U_NS22_17LinearCombinationISM_fSM_fLNS_15FloatRoundStyleE2EEES1V_S1Z_JEEENSA_5SM1004TMEM4LOAD26SM100_TMEM_LOAD_32dp32b16xENSA_20SM90_TMA_LOAD_IM2COLENS16_INS17_ILi2ELi4ELi3EEES1A_NSV_INSB_IJS1B_S1X_EEENSB_IJS1X_SE_EEEEEEENSA_39AutoVectorizingCopyWithAssumedAlignmentILi128EEENSA_21SM90_TMA_STORE_IM2COLES2H_S2J_S2J_EEEvvEEEEvNT_6ParamsE)
        /*0008*/ 	.word	0x00000059


	//----- nvinfo : EIATTR_FRAME_SIZE
	.align		4
.L_19:
        /*000c*/ 	.byte	0x04, 0x11
        /*000e*/ 	.short	(.L_21 - .L_20)
	.align		4
.L_20:
        /*0010*/ 	.word	index@($__internal_2_$__cuda_sm10x_tcgen05_guardrail_trap_unallocated_columns_being_dealloced)
        /*0014*/ 	.word	0x00000008


	//----- nvinfo : EIATTR_FRAME_SIZE
	.align		4
.L_21:
        /*0018*/ 	.byte	0x04, 0x11
        /*001a*/ 	.short	(.L_23 - .L_22)
	.align		4
.L_22:
        /*001c*/ 	.word	index@($__internal_1_$__cuda_sm10x_tcgen05_guardrail_trap_phase_invalid_during_alloc)
        /*0020*/ 	.word	0x00000008


	//----- nvinfo : EIATTR_FRAME_SIZE
	.align		4
.L_23:
        /*0024*/ 	.byte	0x04, 0x11
        /*0026*/ 	.short	(.L_25 - .L_24)
	.align		4
.L_24:
        /*0028*/ 	.word	index@($__internal_0_$__cuda_sm10x_tcgen05_guardrail_trap_col_being_dealloced_not_returned_by_alloc)
        /*002c*/ 	.word	0x00000008


	//----- nvinfo : EIATTR_FRAME_SIZE
	.align		4
.L_25:
        /*0030*/ 	.byte	0x04, 0x11
        /*0032*/ 	.short	(.L_27 - .L_26)
	.align		4
.L_26:
        /*0034*/ 	.word	index@(_ZN7cutlass13device_kernelINS_4conv6kernel13ConvUniversalINS1_16ConvProblemShapeILNS1_8OperatorE1ELi3EEENS1_10collective14CollectiveConvINS1_47MainloopSm100TmaUmmaWarpSpecializedImplicitGemmILS5_1ELi8ELi3ELi1ELi2EN4cute5tupleIJNSA_1CILi2EEENSC_ILi1EEESE_EEEEENSB_IJNSC_ILi256EEENSC_ILi128EEENSB_IJNSC_ILi32EEEEEEEEENS_10tfloat32_tESM_NSA_8TiledMMAINSA_8MMA_AtomIJNSA_23SM100_MMA_TF32_2x1SM_SSISM_SM_fLi256ELi128ELNSA_4UMMA5MajorE0ELSR_1ELNSQ_7ScaleInE0ELSS_0EEEEEENSA_6LayoutINSB_IJSE_SE_SE_EEENSB_IJNSC_ILi0EEESX_SX_EEEEENSB_IJNSA_10UnderscoreES10_S10_EEEEENS7_6detail27Sm100ImplicitGemmTileTraitsINSA_25SM100_TMA_2SM_LOAD_IM2COLENSA_14ComposedLayoutINSA_7SwizzleILi3ELi4ELi3EEENSA_18smem_ptr_flag_bitsILi32EEENSV_INSB_IJNSC_ILi8EEESJ_EEENSB_IJSJ_SE_EEEEEEEvEENS14_INSA_18SM100_TMA_2SM_LOADENS16_INS17_ILi2ELi5ELi2EEES1A_NSV_INSB_IJSJ_NSC_ILi4EEEEEENSB_IJSE_SJ_EEEEEEEvEEEENS_8epilogue10collective18CollectiveEpilogueINS1Q_23Sm100TmaWarpSpecializedILi4ELi2ELi16ELb1ELb0EEEJNSB_IJSI_SI_SK_EEENSB_IJNSV_ISI_SE_EENSV_INSC_ILi16EEESE_EEEEESM_NSB_IJNSB_IJllllEEESE_SX_EEESM_S21_NS1Q_6fusion15FusionCallbacksIS1U_NS22_17LinearCombinationISM_fSM_fLNS_15FloatRoundStyleE2EEES1V_S1Z_JEEENSA_5SM1004TMEM4LOAD26SM100_TMEM_LOAD_32dp32b16xENSA_20SM90_TMA_LOAD_IM2COLENS16_INS17_ILi2ELi4ELi3EEES1A_NSV_INSB_IJS1B_S1X_EEENSB_IJS1X_SE_EEEEEEENSA_39AutoVectorizingCopyWithAssumedAlignmentILi128EEENSA_21SM90_TMA_STORE_IM2COLES2H_S2J_S2J_EEEvvEEEEvNT_6ParamsE)
        /*0038*/ 	.word	0x00000008


	//----- nvinfo : EIATTR_MIN_STACK_SIZE
	.align		4
.L_27:
        /*003c*/ 	.byte	0x04, 0x12
        /*003e*/ 	.short	(.L_29 - .L_28)
	.align		4
.L_28:
        /*0040*/ 	.word	index@(_ZN7cutlass13device_kernelINS_4conv6kernel13ConvUniversalINS1_16ConvProblemShapeILNS1_8OperatorE1ELi3EEENS1_10collective14CollectiveConvINS1_47MainloopSm100TmaUmmaWarpSpecializedImplicitGemmILS5_1ELi8ELi3ELi1ELi2EN4cute5tupleIJNSA_1CILi2EEENSC_ILi1EEESE_EEEEENSB_IJNSC_ILi256EEENSC_ILi128EEENSB_IJNSC_ILi32EEEEEEEEENS_10tfloat32_tESM_NSA_8TiledMMAINSA_8MMA_AtomIJNSA_23SM100_MMA_TF32_2x1SM_SSISM_SM_fLi256ELi128ELNSA_4UMMA5MajorE0ELSR_1ELNSQ_7ScaleInE0ELSS_0EEEEEENSA_6LayoutINSB_IJSE_SE_SE_EEENSB_IJNSC_ILi0EEESX_SX_EEEEENSB_IJNSA_10UnderscoreES10_S10_EEEEENS7_6detail27Sm100ImplicitGemmTileTraitsINSA_25SM100_TMA_2SM_LOAD_IM2COLENSA_14ComposedLayoutINSA_7SwizzleILi3ELi4ELi3EEENSA_18smem_ptr_flag_bitsILi32EEENSV_INSB_IJNSC_ILi8EEESJ_EEENSB_IJSJ_SE_EEEEEEEvEENS14_INSA_18SM100_TMA_2SM_LOADENS16_INS17_ILi2ELi5ELi2EEES1A_NSV_INSB_IJSJ_NSC_ILi4EEEEEENSB_IJSE_SJ_EEEEEEEvEEEENS_8epilogue10collective18CollectiveEpilogueINS1Q_23Sm100TmaWarpSpecializedILi4ELi2ELi16ELb1ELb0EEEJNSB_IJSI_SI_SK_EEENSB_IJNSV_ISI_SE_EENSV_INSC_ILi16EEESE_EEEEESM_NSB_IJNSB_IJllllEEESE_SX_EEESM_S21_NS1Q_6fusion15FusionCallbacksIS1U_NS22_17LinearCombinationISM_fSM_fLNS_15FloatRoundStyleE2EEES1V_S1Z_JEEENSA_5SM1004TMEM4LOAD26SM100_TMEM_LOAD_32dp32b16xENSA_20SM90_TMA_LOAD_IM2COLENS16_INS17_ILi2ELi4ELi3EEES1A_NSV_INSB_IJS1B_S1X_EEENSB_IJS1X_SE_EEEEEEENSA_39AutoVectorizingCopyWithAssumedAlignmentILi128EEENSA_21SM90_TMA_STORE_IM2COLES2H_S2J_S2J_EEEvvEEEEvNT_6ParamsE)
        /*0044*/ 	.word	0x00000008
.L_29:


//--------------------- .nv.compat                --------------------------
	.section	.nv.compat,"",@"SHT_CUDA_COMPAT_INFO"
	.align	4
        /*0000*/ 	.byte	0x02, 0x09, 0x01, 0x00, 0x02, 0x02, 0x02, 0x00, 0x02, 0x05, 0x05, 0x00, 0x03, 0x07, 0x01, 0x01
        /*0010*/ 	.byte	0x02, 0x03, 0x01, 0x00, 0x02, 0x06, 0x01, 0x00, 0x04, 0x0b, 0x08, 0x00, 0x09, 0x00, 0x00, 0x00
        /*0020*/ 	.byte	0x00, 0x00, 0x00, 0x00


//--------------------- .nv.info._ZN7cutlass13device_kernelINS_4conv6kernel13ConvUniversalINS1_16ConvProblemShapeILNS1_8OperatorE1ELi3EEENS1_10collective14CollectiveConvINS1_47MainloopSm100TmaUmmaWarpSpecializedImplicitGemmILS5_1ELi8ELi3ELi1ELi2EN4cute5tupleIJNSA_1CILi2EEENSC_ILi1EEESE_EEEEENSB_IJNSC_ILi256EEENSC_ILi128EEENSB_IJNSC_ILi32EEEEEEEEENS_10tfloat32_tESM_NSA_8TiledMMAINSA_8MMA_AtomIJNSA_23SM100_MMA_TF32_2x1SM_SSISM_SM_fLi256ELi128ELNSA_4UMMA5MajorE0ELSR_1ELNSQ_7ScaleInE0ELSS_0EEEEEENSA_6LayoutINSB_IJSE_SE_SE_EEENSB_IJNSC_ILi0EEESX_SX_EEEEENSB_IJNSA_10UnderscoreES10_S10_EEEEENS7_6detail27Sm100ImplicitGemmTileTraitsINSA_25SM100_TMA_2SM_LOAD_IM2COLENSA_14ComposedLayoutINSA_7SwizzleILi3ELi4ELi3EEENSA_18smem_ptr_flag_bitsILi32EEENSV_INSB_IJNSC_ILi8EEESJ_EEENSB_IJSJ_SE_EEEEEEEvEENS14_INSA_18SM100_TMA_2SM_LOADENS16_INS17_ILi2ELi5ELi2EEES1A_NSV_INSB_IJSJ_NSC_ILi4EEEEEENSB_IJSE_SJ_EEEEEEEvEEEENS_8epilogue10collective18CollectiveEpilogueINS1Q_23Sm100TmaWarpSpecializedILi4ELi2ELi16ELb1ELb0EEEJNSB_IJSI_SI_SK_EEENSB_IJNSV_ISI_SE_EENSV_INSC_ILi16EEESE_EEEEESM_NSB_IJNSB_IJllllEEESE_SX_EEESM_S21_NS1Q_6fusion15FusionCallbacksIS1U_NS22_17LinearCombinationISM_fSM_fLNS_15FloatRoundStyleE2EEES1V_S1Z_JEEENSA_5SM1004TMEM4LOAD26SM100_TMEM_LOAD_32dp32b16xENSA_20SM90_TMA_LOAD_IM2COLENS16_INS17_ILi2ELi4ELi3EEES1A_NSV_INSB_IJS1B_S1X_EEENSB_IJS1X_SE_EEEEEEENSA_39AutoVectorizingCopyWithAssumedAlignmentILi128EEENSA_21SM90_TMA_STORE_IM2COLES2H_S2J_S2J_EEEvvEEEEvNT_6ParamsE --------------------------
	.section	.nv.info._ZN7cutlass13device_kernelINS_4conv6kernel13ConvUniversalINS1_16ConvProblemShapeILNS1_8OperatorE1ELi3EEENS1_10collective14CollectiveConvINS1_47MainloopSm100TmaUmmaWarpSpecializedImplicitGemmILS5_1ELi8ELi3ELi1ELi2EN4cute5tupleIJNSA_1CILi2EEENSC_ILi1EEESE_EEEEENSB_IJNSC_ILi256EEENSC_ILi128EEENSB_IJNSC_ILi32EEEEEEEEENS_10tfloat32_tESM_NSA_8TiledMMAINSA_8MMA_AtomIJNSA_23SM100_MMA_TF32_2x1SM_SSISM_SM_fLi256ELi128ELNSA_4UMMA5MajorE0ELSR_1ELNSQ_7ScaleInE0ELSS_0EEEEEENSA_6LayoutINSB_IJSE_SE_SE_EEENSB_IJNSC_ILi0EEESX_SX_EEEEENSB_IJNSA_10UnderscoreES10_S10_EEEEENS7_6detail27Sm100ImplicitGemmTileTraitsINSA_25SM100_TMA_2SM_LOAD_IM2COLENSA_14ComposedLayoutINSA_7SwizzleILi3ELi4ELi3EEENSA_18smem_ptr_flag_bitsILi32EEENSV_INSB_IJNSC_ILi8EEESJ_EEENSB_IJSJ_SE_EEEEEEEvEENS14_INSA_18SM100_TMA_2SM_LOADENS16_INS17_ILi2ELi5ELi2EEES1A_NSV_INSB_IJSJ_NSC_ILi4EEEEEENSB_IJSE_SJ_EEEEEEEvEEEENS_8epilogue10collective18CollectiveEpilogueINS1Q_23Sm100TmaWarpSpecializedILi4ELi2ELi16ELb1ELb0EEEJNSB_IJSI_SI_SK_EEENSB_IJNSV_ISI_SE_EENSV_INSC_ILi16EEESE_EEEEESM_NSB_IJNSB_IJllllEEESE_SX_EEESM_S21_NS1Q_6fusion15FusionCallbacksIS1U_NS22_17LinearCombinationISM_fSM_fLNS_15FloatRoundStyleE2EEES1V_S1Z_JEEENSA_5SM1004TMEM4LOAD26SM100_TMEM_LOAD_32dp32b16xENSA_20SM90_TMA_LOAD_IM2COLENS16_INS17_ILi2ELi4ELi3EEES1A_NSV_INSB_IJS1B_S1X_EEENSB_IJS1X_SE_EEEEEEENSA_39AutoVectorizingCopyWithAssumedAlignmentILi128EEENSA_21SM90_TMA_STORE_IM2COLES2H_S2J_S2J_EEEvvEEEEvNT_6ParamsE,"",@"SHT_CUDA_INFO"
	.sectionflags	@""
	.align	4


	//----- nvinfo : EIATTR_CUDA_API_VERSION
	.align		4
        /*0000*/ 	.byte	0x04, 0x37
        /*0002*/ 	.short	(.L_31 - .L_30)
.L_30:
        /*0004*/ 	.word	0x00000082


	//----- nvinfo : EIATTR_KPARAM_INFO
	.align		4
.L_31:
        /*0008*/ 	.byte	0x04, 0x17
        /*000a*/ 	.short	(.L_33 - .L_32)
.L_32:
        /*000c*/ 	.word	0x00000000
        /*0010*/ 	.short	0x0000
        /*0012*/ 	.short	0x0000
        /*0014*/ 	.byte	0x00, 0xf0, 0x01, 0x24


	//----- nvinfo : EIATTR_AT_ENTRY_FRAGMENTS
	.align		4
.L_33:
        /*0018*/ 	.byte	0x04, 0x4f
        /*001a*/ 	.short	(.L_35 - .L_34)


	//   ....[0]....
.L_34:
        /*001c*/ 	.word	0x00000007


	//----- nvinfo : EIATTR_RESERVED_SMEM_USED
	.align		4
.L_35:
        /*0020*/ 	.byte	0x01, 0x41
	.zero		2


	//----- nvinfo : EIATTR_SPARSE_MMA_MASK
	.align		4
        /*0024*/ 	.byte	0x03, 0x50
        /*0026*/ 	.short	0x0000


	//----- nvinfo : EIATTR_TCGEN05_2CTA_USED
	.align		4
        /*0028*/ 	.byte	0x01, 0x52
	.zero		2


	//----- nvinfo : EIATTR_MAXREG_COUNT
	.align		4
        /*002c*/ 	.byte	0x03, 0x1b
        /*002e*/ 	.short	0x00ff


	//----- nvinfo : EIATTR_NUM_BARRIERS
	.align		4
        /*0030*/ 	.byte	0x02, 0x4c
        /*0032*/ 	.byte	0x07
	.zero		1


	//----- nvinfo : EIATTR_EXTERNS
	.align		4
        /*0034*/ 	.byte	0x04, 0x0f
        /*0036*/ 	.short	(.L_37 - .L_36)


	//   ....[0]....
	.align		4
.L_36:
        /*0038*/ 	.word	index@(__assertfail)


	//----- nvinfo : EIATTR_MERCURY_ISA_VERSION
	.align		4
.L_37:
        /*003c*/ 	.byte	0x03, 0x5f
        /*003e*/ 	.short	0x0101


	//----- nvinfo : EIATTR_INT_WARP_WIDE_INSTR_OFFSETS
	.align		4
        /*0040*/ 	.byte	0x04, 0x31
        /*0042*/ 	.short	(.L_39 - .L_38)


	//   ....[0]....
.L_38:
        /*0044*/ 	.word	0x00000cd0


	//   ....[1]....
        /*0048*/ 	.word	0x00000d80


	//   ....[2]....
        /*004c*/ 	.word	0x00004870


	//   ....[3]....
        /*0050*/ 	.word	0x00004890


	//   ....[4]....
        /*0054*/ 	.word	0x000048c0


	//   ....[5]....
        /*0058*/ 	.word	0x00005620


	//   ....[6]....
        /*005c*/ 	.word	0x00005690


	//   ....[7]....
        /*0060*/ 	.word	0x000057a0


	//   ....[8]....
        /*0064*/ 	.word	0x00005860


	//   ....[9]....
        /*0068*/ 	.word	0x00005950


	//   ....[10]....
        /*006c*/ 	.word	0x00005a10


	//   ....[11]....
        /*0070*/ 	.word	0x00005b00


	//   ....[12]....
        /*0074*/ 	.word	0x00005bd0


	//   ....[13]....
        /*0078*/ 	.word	0x00005cc0


	//   ....[14]....
        /*007c*/ 	.word	0x00005d40


	//   ....[15]....
        /*0080*/ 	.word	0x00005e40


	//   ....[16]....
        /*0084*/ 	.word	0x00005ed0


	//   ....[17]....
        /*0088*/ 	.word	0x00005fc0


	//   ....[18]....
        /*008c*/ 	.word	0x00006070


	//   ....[19]....
        /*0090*/ 	.word	0x00006150


	//   ....[20]....
        /*0094*/ 	.word	0x00006250


	//----- nvinfo : EIATTR_COOP_GROUP_MASK_REGIDS
	.align		4
.L_39:
        /*0098*/ 	.byte	0x04, 0x29
        /*009a*/ 	.short	(.L_41 - .L_40)


	//   ....[0]....
.L_40:
        /*009c*/ 	.word	0xffffffff


	//   ....[1]....
        /*00a0*/ 	.word	0xffffffff


	//   ....[2]....
        /*00a4*/ 	.word	0xffffffff


	//   ....[3]....
        /*00a8*/ 	.word	0xffffffff


	//   ....[4]....
        /*00ac*/ 	.word	0xffffffff


	//   ....[5]....
        /*00b0*/ 	.word	0xffffffff


	//   ....[6]....
        /*00b4*/ 	.word	0xffffffff


	//   ....[7]....
        /*00b8*/ 	.word	0xffffffff


	//   ....[8]....
        /*00bc*/ 	.word	0xffffffff


	//   ....[9]....
        /*00c0*/ 	.word	0xffffffff


	//   ....[10]....
        /*00c4*/ 	.word	0xffffffff


	//   ....[11]....
        /*00c8*/ 	.word	0xffffffff


	//   ....[12]....
        /*00cc*/ 	.word	0xffffffff


	//----- nvinfo : EIATTR_COOP_GROUP_INSTR_OFFSETS
	.align		4
.L_41:
        /*00d0*/ 	.byte	0x04, 0x28
        /*00d2*/ 	.short	(.L_43 - .L_42)


	//   ....[0]....
.L_42:
        /*00d4*/ 	.word	0x000000d0


	//   ....[1]....
        /*00d8*/ 	.word	0x00000540


	//   ....[2]....
        /*00dc*/ 	.word	0x00000760


	//   ....[3]....
        /*00e0*/ 	.word	0x00000900


	//   ....[4]....
        /*00e4*/ 	.word	0x00000a00


	//   ....[5]....
        /*00e8*/ 	.word	0x00000b50


	//   ....[6]....
        /*00ec*/ 	.word	0x00000df0


	//   ....[7]....
        /*00f0*/ 	.word	0x00002860


	//   ....[8]....
        /*00f4*/ 	.word	0x00003730


	//   ....[9]....
        /*00f8*/ 	.word	0x00003c00


	//   ....[10]....
        /*00fc*/ 	.word	0x00003c30


	//   ....[11]....
        /*0100*/ 	.word	0x00004780


	//   ....[12]....
        /*0104*/ 	.word	0x00004990


	//----- nvinfo : EIATTR_VRC_CTA_INIT_COUNT
	.align		4
.L_43:
        /*0108*/ 	.byte	0x02, 0x4a
        /*010a*/ 	.byte	0x80
	.zero		1


	//----- nvinfo : EIATTR_SYSCALL_OFFSETS
	.align		4
        /*010c*/ 	.byte	0x04, 0x46
        /*010e*/ 	.short	(.L_45 - .L_44)


	//   ....[0]....
.L_44:
        /*0110*/ 	.word	0x00006ea0


	//   ....[1]....
        /*0114*/ 	.word	0x00006f90


	//   ....[2]....
        /*0118*/ 	.word	0x00007950


	//   ....[3]....
        /*011c*/ 	.word	0x00008300


	//   ....[4]....
        /*0120*/ 	.word	0x00008c80


	//   ....[5]....
        /*0124*/ 	.word	0x00009640


	//   ....[6]....
        /*0128*/ 	.word	0x0000a000


	//   ....[7]....
        /*012c*/ 	.word	0x0000a9e0


	//   ....[8]....
        /*0130*/ 	.word	0x0000b3a0


	//   ....[9]....
        /*0134*/ 	.word	0x0000bd10


	//----- nvinfo : EIATTR_MBARRIER_INSTR_OFFSETS
	.align		4
.L_45:
        /*0138*/ 	.byte	0x04, 0x39
        /*013a*/ 	.short	(.L_47 - .L_46)


	//   ....[0]....
.L_46:
        /*013c*/ 	.word	0x00000650
        /*0140*/ 	.word	0x000000ff
        /*0144*/ 	.word	0x00000000
        /*0148*/ 	.short	0x0100
        /*014a*/ 	.byte	0x04
	.zero		1


	//   ....[1]....
        /*014c*/ 	.word	0x00000660
        /*0150*/ 	.word	0x000000ff
        /*0154*/ 	.word	0x00000040
        /*0158*/ 	.short	0x0100
        /*015a*/ 	.byte	0x04
	.zero		1


	//   ....[2]....
        /*015c*/ 	.word	0x00000670
        /*0160*/ 	.word	0x000000ff
        /*0164*/ 	.word	0x00000008
        /*0168*/ 	.short	0x0100
        /*016a*/ 	.byte	0x04
	.zero		1


	//   ....[3]....
        /*016c*/ 	.word	0x00000680
        /*0170*/ 	.word	0x000000ff
        /*0174*/ 	.word	0x00000048
        /*0178*/ 	.short	0x0100
        /*017a*/ 	.byte	0x04
	.zero		1


	//   ....[4]....
        /*017c*/ 	.word	0x00000690
        /*0180*/ 	.word	0x000000ff
        /*0184*/ 	.word	0x00000010
        /*0188*/ 	.short	0x0100
        /*018a*/ 	.byte	0x04
	.zero		1


	//   ....[5]....
        /*018c*/ 	.word	0x000006a0
        /*0190*/ 	.word	0x000000ff
        /*0194*/ 	.word	0x00000050
        /*0198*/ 	.short	0x0100
        /*019a*/ 	.byte	0x04
	.zero		1


	//   ....[6]....
        /*019c*/ 	.word	0x000006b0
        /*01a0*/ 	.word	0x000000ff
        /*01a4*/ 	.word	0x00000018
        /*01a8*/ 	.short	0x0100
        /*01aa*/ 	.byte	0x04
	.zero		1


	//   ....[7]....
        /*01ac*/ 	.word	0x000006c0
        /*01b0*/ 	.word	0x000000ff
        /*01b4*/ 	.word	0x00000058
        /*01b8*/ 	.short	0x0100
        /*01ba*/ 	.byte	0x04
	.zero		1


	//   ....[8]....
        /*01bc*/ 	.word	0x000006d0
        /*01c0*/ 	.word	0x000000ff
        /*01c4*/ 	.word	0x00000020
        /*01c8*/ 	.short	0x0100
        /*01ca*/ 	.byte	0x04
	.zero		1


	//   ....[9]....
        /*01cc*/ 	.word	0x000006e0
        /*01d0*/ 	.word	0x000000ff
        /*01d4*/ 	.word	0x00000060
        /*01d8*/ 	.short	0x0100
        /*01da*/ 	.byte	0x04
	.zero		1


	//   ....[10]....
        /*01dc*/ 	.word	0x000006f0
        /*01e0*/ 	.word	0x000000ff
        /*01e4*/ 	.word	0x00000028
        /*01e8*/ 	.short	0x0100
        /*01ea*/ 	.byte	0x04
	.zero		1


	//   ....[11]....
        /*01ec*/ 	.word	0x00000700
        /*01f0*/ 	.word	0x000000ff
        /*01f4*/ 	.word	0x00000068
        /*01f8*/ 	.short	0x0100
        /*01fa*/ 	.byte	0x04
	.zero		1


	//   ....[12]....
        /*01fc*/ 	.word	0x00000710
        /*0200*/ 	.word	0x000000ff
        /*0204*/ 	.word	0x00000030
        /*0208*/ 	.short	0x0100
        /*020a*/ 	.byte	0x04
	.zero		1


	//   ....[13]....
        /*020c*/ 	.word	0x00000720
        /*0210*/ 	.word	0x000000ff
        /*0214*/ 	.word	0x00000070
        /*0218*/ 	.short	0x0100
        /*021a*/ 	.byte	0x04
	.zero		1


	//   ....[14]....
        /*021c*/ 	.word	0x00000730
        /*0220*/ 	.word	0x000000ff
        /*0224*/ 	.word	0x00000038
        /*0228*/ 	.short	0x0100
        /*022a*/ 	.byte	0x04
	.zero		1


	//   ....[15]....
        /*022c*/ 	.word	0x00000740
        /*0230*/ 	.word	0x000000ff
        /*0234*/ 	.word	0x00000078
        /*0238*/ 	.short	0x0100
        /*023a*/ 	.byte	0x04
	.zero		1


	//   ....[16]....
        /*023c*/ 	.word	0x00000870
        /*0240*/ 	.word	0x000000ff
        /*0244*/ 	.word	0x00000080
        /*0248*/ 	.short	0x0100
        /*024a*/ 	.byte	0x04
	.zero		1


	//   ....[17]....
        /*024c*/ 	.word	0x00000880
        /*0250*/ 	.word	0x000000ff
        /*0254*/ 	.word	0x000000a0
        /*0258*/ 	.short	0x0100
        /*025a*/ 	.byte	0x04
	.zero		1


	//   ....[18]....
        /*025c*/ 	.word	0x00000890
        /*0260*/ 	.word	0x000000ff
        /*0264*/ 	.word	0x00000088
        /*0268*/ 	.short	0x0100
        /*026a*/ 	.byte	0x04
	.zero		1


	//   ....[19]....
        /*026c*/ 	.word	0x000008a0
        /*0270*/ 	.word	0x000000ff
        /*0274*/ 	.word	0x000000a8
        /*0278*/ 	.short	0x0100
        /*027a*/ 	.byte	0x04
	.zero		1


	//   ....[20]....
        /*027c*/ 	.word	0x000008b0
        /*0280*/ 	.word	0x000000ff
        /*0284*/ 	.word	0x00000090
        /*0288*/ 	.short	0x0100
        /*028a*/ 	.byte	0x04
	.zero		1


	//   ....[21]....
        /*028c*/ 	.word	0x000008c0
        /*0290*/ 	.word	0x000000ff
        /*0294*/ 	.word	0x000000b0
        /*0298*/ 	.short	0x0100
        /*029a*/ 	.byte	0x04
	.zero		1


	//   ....[22]....
        /*029c*/ 	.word	0x000008d0
        /*02a0*/ 	.word	0x000000ff
        /*02a4*/ 	.word	0x00000098
        /*02a8*/ 	.short	0x0100
        /*02aa*/ 	.byte	0x04
	.zero		1


	//   ....[23]....
        /*02ac*/ 	.word	0x000008e0
        /*02b0*/ 	.word	0x000000ff
        /*02b4*/ 	.word	0x000000b8
        /*02b8*/ 	.short	0x0100
        /*02ba*/ 	.byte	0x04
	.zero		1


	//   ....[24]....
        /*02bc*/ 	.word	0x000009d0
        /*02c0*/ 	.word	0x000000ff
        /*02c4*/ 	.word	0x000000c0
        /*02c8*/ 	.short	0x0100
        /*02ca*/ 	.byte	0x04
	.zero		1


	//   ....[25]....
        /*02cc*/ 	.word	0x000009e0
        /*02d0*/ 	.word	0x000000ff
        /*02d4*/ 	.word	0x000000c8
        /*02d8*/ 	.short	0x0100
        /*02da*/ 	.byte	0x04
	.zero		1


	//   ....[26]....
        /*02dc*/ 	.word	0x00000b20
        /*02e0*/ 	.word	0x000000ff
        /*02e4*/ 	.word	0x000000d0
        /*02e8*/ 	.short	0x0100
        /*02ea*/ 	.byte	0x06
	.zero		1


	//   ....[27]....
        /*02ec*/ 	.word	0x00000b30
        /*02f0*/ 	.word	0x000000ff
        /*02f4*/ 	.word	0x000000d8
        /*02f8*/ 	.short	0x0100
        /*02fa*/ 	.byte	0x06
	.zero		1


	//   ....[28]....
        /*02fc*/ 	.word	0x00000c70
        /*0300*/ 	.word	0x000000ff
        /*0304*/ 	.word	0x000000e0
        /*0308*/ 	.short	0x0100
        /*030a*/ 	.byte	0x04
	.zero		1


	//   ....[29]....
        /*030c*/ 	.word	0x00000c80
        /*0310*/ 	.word	0x000000ff
        /*0314*/ 	.word	0x000000f0
        /*0318*/ 	.short	0x0100
        /*031a*/ 	.byte	0x04
	.zero		1


	//   ....[30]....
        /*031c*/ 	.word	0x00000c90
        /*0320*/ 	.word	0x000000ff
        /*0324*/ 	.word	0x000000e8
        /*0328*/ 	.short	0x0100
        /*032a*/ 	.byte	0x04
	.zero		1


	//   ....[31]....
        /*032c*/ 	.word	0x00000ca0
        /*0330*/ 	.word	0x000000ff
        /*0334*/ 	.word	0x000000f8
        /*0338*/ 	.short	0x0100
        /*033a*/ 	.byte	0x04
	.zero		1


	//   ....[32]....
        /*033c*/ 	.word	0x00000da0
        /*0340*/ 	.word	0x000000ff
        /*0344*/ 	.word	0x00000100
        /*0348*/ 	.short	0x0100
        /*034a*/ 	.byte	0x06
	.zero		1


	//   ....[33]....
        /*034c*/ 	.word	0x00001900
        /*0350*/ 	.word	0x000000ff
        /*0354*/ 	.word	0x00000040
        /*0358*/ 	.short	0x010a
        /*035a*/ 	.byte	0x04
	.zero		1


	//   ....[34]....
        /*035c*/ 	.word	0x00001c60
        /*0360*/ 	.word	0x000000ff
        /*0364*/ 	.word	0x00000040
        /*0368*/ 	.short	0x010a
        /*036a*/ 	.byte	0x11
	.zero		1


	//   ....[35]....
        /*036c*/ 	.word	0x00001e10
        /*0370*/ 	.word	0x000000ff
        /*0374*/ 	.word	0x00000040
        /*0378*/ 	.short	0x010a
        /*037a*/ 	.byte	0x08
	.zero		1


	//   ....[36]....
        /*037c*/ 	.word	0x000020b0
        /*0380*/ 	.word	0x000000ff
        /*0384*/ 	.word	0x000000c8
        /*0388*/ 	.short	0x0101
        /*038a*/ 	.byte	0x29
	.zero		1


	//   ....[37]....
        /*038c*/ 	.word	0x000020e0
        /*0390*/ 	.word	0x000000ff
        /*0394*/ 	.word	0x00000040
        /*0398*/ 	.short	0x010a
        /*039a*/ 	.byte	0x04
	.zero		1


	//   ....[38]....
        /*039c*/ 	.word	0x000023d0
        /*03a0*/ 	.word	0x000000ff
        /*03a4*/ 	.word	0x00000040
        /*03a8*/ 	.short	0x010a
        /*03aa*/ 	.byte	0x09
	.zero		1


	//   ....[39]....
        /*03ac*/ 	.word	0x00002580
        /*03b0*/ 	.word	0x000000ff
        /*03b4*/ 	.word	0x00000040
        /*03b8*/ 	.short	0x010a
        /*03ba*/ 	.byte	0x08
	.zero		1


	//   ....[40]....
        /*03bc*/ 	.word	0x00002870
        /*03c0*/ 	.word	0x000000ff
        /*03c4*/ 	.word	0x000000d0
        /*03c8*/ 	.short	0x010a
        /*03ca*/ 	.byte	0x29
	.zero		1


	//   ....[41]....
        /*03cc*/ 	.word	0x00002930
        /*03d0*/ 	.word	0x000000ff
        /*03d4*/ 	.word	0x00000000
        /*03d8*/ 	.short	0x0101
        /*03da*/ 	.byte	0x04
	.zero		1


	//   ....[42]....
        /*03dc*/ 	.word	0x00002f30
        /*03e0*/ 	.word	0x000000ff
        /*03e4*/ 	.word	0x00000000
        /*03e8*/ 	.short	0x010a
        /*03ea*/ 	.byte	0x04
	.zero		1


	//   ....[43]....
        /*03ec*/ 	.word	0x00002fd0
        /*03f0*/ 	.word	0x000000ff
        /*03f4*/ 	.word	0x00000000
        /*03f8*/ 	.short	0x010a
        /*03fa*/ 	.byte	0x05
	.zero		1


	//   ....[44]....
        /*03fc*/ 	.word	0x00003070
        /*0400*/ 	.word	0x000000ff
        /*0404*/ 	.word	0x00000000
        /*0408*/ 	.short	0x010a
        /*040a*/ 	.byte	0x05
	.zero		1


	//   ....[45]....
        /*040c*/ 	.word	0x00003110
        /*0410*/ 	.word	0x000000ff
        /*0414*/ 	.word	0x00000000
        /*0418*/ 	.short	0x010a
        /*041a*/ 	.byte	0x05
	.zero		1


	//   ....[46]....
        /*041c*/ 	.word	0x000031b0
        /*0420*/ 	.word	0x000000ff
        /*0424*/ 	.word	0x00000000
        /*0428*/ 	.short	0x010a
        /*042a*/ 	.byte	0x05
	.zero		1


	//   ....[47]....
        /*042c*/ 	.word	0x00003250
        /*0430*/ 	.word	0x000000ff
        /*0434*/ 	.word	0x00000000
        /*0438*/ 	.short	0x010a
        /*043a*/ 	.byte	0x05
	.zero		1


	//   ....[48]....
        /*043c*/ 	.word	0x000032f0
        /*0440*/ 	.word	0x000000ff
        /*0444*/ 	.word	0x00000000
        /*0448*/ 	.short	0x010a
        /*044a*/ 	.byte	0x05
	.zero		1


	//   ....[49]....
        /*044c*/ 	.word	0x000033a0
        /*0450*/ 	.word	0x00000000
        /*0454*/ 	.word	0x00000000
        /*0458*/ 	.short	0x010a
        /*045a*/ 	.byte	0xff
	.zero		1


	//   ....[50]....
        /*045c*/ 	.word	0x000034f0
        /*0460*/ 	.word	0x000000ff
        /*0464*/ 	.word	0x000000d8
        /*0468*/ 	.short	0x010a
        /*046a*/ 	.byte	0x04
	.zero		1


	//   ....[51]....
        /*046c*/ 	.word	0x00003590
        /*0470*/ 	.word	0x000000ff
        /*0474*/ 	.word	0x000000d0
        /*0478*/ 	.short	0x010a
        /*047a*/ 	.byte	0x04
	.zero		1


	//   ....[52]....
        /*047c*/ 	.word	0x00003630
        /*0480*/ 	.word	0x000000ff
        /*0484*/ 	.word	0x00000000
        /*0488*/ 	.short	0x0101
        /*048a*/ 	.byte	0x05
	.zero		1


	//   ....[53]....
        /*048c*/ 	.word	0x00003670
        /*0490*/ 	.word	0x000000ff
        /*0494*/ 	.word	0x000000d8
        /*0498*/ 	.short	0x0106
        /*049a*/ 	.byte	0x04
	.zero		1


	//   ....[54]....
        /*049c*/ 	.word	0x000036b0
        /*04a0*/ 	.word	0x00000000
        /*04a4*/ 	.word	0x000000d8
        /*04a8*/ 	.short	0x010a
        /*04aa*/ 	.byte	0xff
	.zero		1


	//   ....[55]....
        /*04ac*/ 	.word	0x00003900
        /*04b0*/ 	.word	0x000000ff
        /*04b4*/ 	.word	0x00000008
        /*04b8*/ 	.short	0x010a
        /*04ba*/ 	.byte	0x05
	.zero		1


	//   ....[56]....
        /*04bc*/ 	.word	0x00003920
        /*04c0*/ 	.word	0x000000ff
        /*04c4*/ 	.word	0x00000008
        /*04c8*/ 	.short	0x010a
        /*04ca*/ 	.byte	0x05
	.zero		1


	//   ....[57]....
        /*04cc*/ 	.word	0x00003ab0
        /*04d0*/ 	.word	0x000000ff
        /*04d4*/ 	.word	0x00000008
        /*04d8*/ 	.short	0x010a
        /*04da*/ 	.byte	0x05
	.zero		1


	//   ....[58]....
        /*04dc*/ 	.word	0x00003ad0
        /*04e0*/ 	.word	0x000000ff
        /*04e4*/ 	.word	0x00000008
        /*04e8*/ 	.short	0x010a
        /*04ea*/ 	.byte	0x05
	.zero		1


	//   ....[59]....
        /*04ec*/ 	.word	0x00003b90
        /*04f0*/ 	.word	0x000000ff
        /*04f4*/ 	.word	0x00000000
        /*04f8*/ 	.short	0x0101
        /*04fa*/ 	.byte	0x04
	.zero		1


	//   ....[60]....
        /*04fc*/ 	.word	0x00003f30
        /*0500*/ 	.word	0x000000ff
        /*0504*/ 	.word	0x000000d0
        /*0508*/ 	.short	0x010a
        /*050a*/ 	.byte	0x14
	.zero		1


	//   ....[61]....
        /*050c*/ 	.word	0x00003fd0
        /*0510*/ 	.word	0x000000ff
        /*0514*/ 	.word	0x00000000
        /*0518*/ 	.short	0x0101
        /*051a*/ 	.byte	0x22
	.zero		1


	//   ....[62]....
        /*051c*/ 	.word	0x00004010
        /*0520*/ 	.word	0x000000ff
        /*0524*/ 	.word	0x000000f0
        /*0528*/ 	.short	0x010a
        /*052a*/ 	.byte	0x19
	.zero		1


	//   ....[63]....
        /*052c*/ 	.word	0x000040b0
        /*0530*/ 	.word	0x000000ff
        /*0534*/ 	.word	0x00000000
        /*0538*/ 	.short	0x010a
        /*053a*/ 	.byte	0x04
	.zero		1


	//   ....[64]....
        /*053c*/ 	.word	0x00004100
        /*0540*/ 	.word	0x000000ff
        /*0544*/ 	.word	0x00000000
        /*0548*/ 	.short	0x010a
        /*054a*/ 	.byte	0x12
	.zero		1


	//   ....[65]....
        /*054c*/ 	.word	0x00004250
        /*0550*/ 	.word	0x000000ff
        /*0554*/ 	.word	0x00000000
        /*0558*/ 	.short	0x010a
        /*055a*/ 	.byte	0x05
	.zero		1


	//   ....[66]....
        /*055c*/ 	.word	0x00004580
        /*0560*/ 	.word	0x000000ff
        /*0564*/ 	.word	0x00000000
        /*0568*/ 	.short	0x010a
        /*056a*/ 	.byte	0x04
	.zero		1


	//   ....[67]....
        /*056c*/ 	.word	0x00004620
        /*0570*/ 	.word	0x00000000
        /*0574*/ 	.word	0x00000000
        /*0578*/ 	.short	0x010a
        /*057a*/ 	.byte	0xff
	.zero		1


	//   ....[68]....
        /*057c*/ 	.word	0x00004660
        /*0580*/ 	.word	0x00000000
        /*0584*/ 	.word	0x00000000
        /*0588*/ 	.short	0x010a
        /*058a*/ 	.byte	0xff
	.zero		1


	//   ....[69]....
        /*058c*/ 	.word	0x000046d0
        /*0590*/ 	.word	0x000000ff
        /*0594*/ 	.word	0x00000000
        /*0598*/ 	.short	0x0101
        /*059a*/ 	.byte	0x04
	.zero		1


	//   ....[70]....
        /*059c*/ 	.word	0x00004710
        /*05a0*/ 	.word	0x000000ff
        /*05a4*/ 	.word	0x00000100
        /*05a8*/ 	.short	0x010a
        /*05aa*/ 	.byte	0x14
	.zero		1


	//   ....[71]....
        /*05ac*/ 	.word	0x00004770
        /*05b0*/ 	.word	0x000000ff
        /*05b4*/ 	.word	0x00000000
        /*05b8*/ 	.short	0x0101
        /*05ba*/ 	.byte	0x04
	.zero		1


	//   ....[72]....
        /*05bc*/ 	.word	0x00004cd0
        /*05c0*/ 	.word	0x000000ff
        /*05c4*/ 	.word	0x000000d0
        /*05c8*/ 	.short	0x010a
        /*05ca*/ 	.byte	0x2a
	.zero		1


	//   ....[73]....
        /*05cc*/ 	.word	0x00004d70
        /*05d0*/ 	.word	0x000000ff
        /*05d4*/ 	.word	0x00000000
        /*05d8*/ 	.short	0x0101
        /*05da*/ 	.byte	0x37
	.zero		1


	//   ....[74]....
        /*05dc*/ 	.word	0x000052c0
        /*05e0*/ 	.word	0x000000ff
        /*05e4*/ 	.word	0x000000c8
        /*05e8*/ 	.short	0x010a
        /*05ea*/ 	.byte	0x2a
	.zero		1


	//   ....[75]....
        /*05ec*/ 	.word	0x00005460
        /*05f0*/ 	.word	0x000000ff
        /*05f4*/ 	.word	0x000000a0
        /*05f8*/ 	.short	0x010a
        /*05fa*/ 	.byte	0x2a
	.zero		1


	//   ....[76]....
        /*05fc*/ 	.word	0x00005730
        /*0600*/ 	.word	0x000000ff
        /*0604*/ 	.word	0x00000080
        /*0608*/ 	.short	0x010b
        /*060a*/ 	.byte	0x2a
	.zero		1


	//   ....[77]....
        /*060c*/ 	.word	0x00005740
        /*0610*/ 	.word	0x000000ff
        /*0614*/ 	.word	0x00000000
        /*0618*/ 	.short	0x0101
        /*061a*/ 	.byte	0x30
	.zero		1


	//   ....[78]....
        /*061c*/ 	.word	0x00005760
        /*0620*/ 	.word	0x000000ff
        /*0624*/ 	.word	0x000000a8
        /*0628*/ 	.short	0x010a
        /*062a*/ 	.byte	0x2a
	.zero		1


	//   ....[79]....
        /*062c*/ 	.word	0x000058e0
        /*0630*/ 	.word	0x000000ff
        /*0634*/ 	.word	0x00000088
        /*0638*/ 	.short	0x010b
        /*063a*/ 	.byte	0x2a
	.zero		1


	//   ....[80]....
        /*063c*/ 	.word	0x000058f0
        /*0640*/ 	.word	0x000000ff
        /*0644*/ 	.word	0x00000000
        /*0648*/ 	.short	0x0101
        /*064a*/ 	.byte	0x2f
	.zero		1


	//   ....[81]....
        /*064c*/ 	.word	0x00005910
        /*0650*/ 	.word	0x000000ff
        /*0654*/ 	.word	0x000000b0
        /*0658*/ 	.short	0x010a
        /*065a*/ 	.byte	0x2a
	.zero		1


	//   ....[82]....
        /*065c*/ 	.word	0x00005a90
        /*0660*/ 	.word	0x000000ff
        /*0664*/ 	.word	0x00000090
        /*0668*/ 	.short	0x010b
        /*066a*/ 	.byte	0x2a
	.zero		1


	//   ....[83]....
        /*066c*/ 	.word	0x00005aa0
        /*0670*/ 	.word	0x000000ff
        /*0674*/ 	.word	0x00000000
        /*0678*/ 	.short	0x0101
        /*067a*/ 	.byte	0x2e
	.zero		1


	//   ....[84]....
        /*067c*/ 	.word	0x00005ac0
        /*0680*/ 	.word	0x000000ff
        /*0684*/ 	.word	0x000000b8
        /*0688*/ 	.short	0x010a
        /*068a*/ 	.byte	0x2a
	.zero		1


	//   ....[85]....
        /*068c*/ 	.word	0x00005c50
        /*0690*/ 	.word	0x000000ff
        /*0694*/ 	.word	0x00000098
        /*0698*/ 	.short	0x010b
        /*069a*/ 	.byte	0x2a
	.zero		1


	//   ....[86]....
        /*069c*/ 	.word	0x00005c60
        /*06a0*/ 	.word	0x000000ff
        /*06a4*/ 	.word	0x00000000
        /*06a8*/ 	.short	0x0101
        /*06aa*/ 	.byte	0x2d
	.zero		1


	//   ....[87]....
        /*06ac*/ 	.word	0x00005c80
        /*06b0*/ 	.word	0x000000ff
        /*06b4*/ 	.word	0x000000a0
        /*06b8*/ 	.short	0x010a
        /*06ba*/ 	.byte	0x2a
	.zero		1


	//   ....[88]....
        /*06bc*/ 	.word	0x00005dd0
        /*06c0*/ 	.word	0x000000ff
        /*06c4*/ 	.word	0x00000080
        /*06c8*/ 	.short	0x010b
        /*06ca*/ 	.byte	0x2a
	.zero		1


	//   ....[89]....
        /*06cc*/ 	.word	0x00005de0
        /*06d0*/ 	.word	0x000000ff
        /*06d4*/ 	.word	0x00000000
        /*06d8*/ 	.short	0x0101
        /*06da*/ 	.byte	0x30
	.zero		1


	//   ....[90]....
        /*06dc*/ 	.word	0x00005e00
        /*06e0*/ 	.word	0x000000ff
        /*06e4*/ 	.word	0x000000a8
        /*06e8*/ 	.short	0x010a
        /*06ea*/ 	.byte	0x2a
	.zero		1


	//   ....[91]....
        /*06ec*/ 	.word	0x00005f50
        /*06f0*/ 	.word	0x000000ff
        /*06f4*/ 	.word	0x00000088
        /*06f8*/ 	.short	0x010b
        /*06fa*/ 	.byte	0x2a
	.zero		1


	//   ....[92]....
        /*06fc*/ 	.word	0x00005f60
        /*0700*/ 	.word	0x000000ff
        /*0704*/ 	.word	0x00000000
        /*0708*/ 	.short	0x0101
        /*070a*/ 	.byte	0x2f
	.zero		1


	//   ....[93]....
        /*070c*/ 	.word	0x00005f80
        /*0710*/ 	.word	0x000000ff
        /*0714*/ 	.word	0x000000b0
        /*0718*/ 	.short	0x010a
        /*071a*/ 	.byte	0x2a
	.zero		1


	//   ....[94]....
        /*071c*/ 	.word	0x000060f0
        /*0720*/ 	.word	0x000000ff
        /*0724*/ 	.word	0x00000090
        /*0728*/ 	.short	0x010b
        /*072a*/ 	.byte	0x2a
	.zero		1


	//   ....[95]....
        /*072c*/ 	.word	0x00006100
        /*0730*/ 	.word	0x000000ff
        /*0734*/ 	.word	0x00000000
        /*0738*/ 	.short	0x0101
        /*073a*/ 	.byte	0x2e
	.zero		1


	//   ....[96]....
        /*073c*/ 	.word	0x00006110
        /*0740*/ 	.word	0x000000ff
        /*0744*/ 	.word	0x000000b8
        /*0748*/ 	.short	0x010a
        /*074a*/ 	.byte	0x2a
	.zero		1


	//   ....[97]....
        /*074c*/ 	.word	0x000062c0
        /*0750*/ 	.word	0x000000ff
        /*0754*/ 	.word	0x00000098
        /*0758*/ 	.short	0x010b
        /*075a*/ 	.byte	0x2a
	.zero		1


	//   ....[98]....
        /*075c*/ 	.word	0x000062d0
        /*0760*/ 	.word	0x000000ff
        /*0764*/ 	.word	0x00000000
        /*0768*/ 	.short	0x0101
        /*076a*/ 	.byte	0x2d
	.zero		1


	//   ....[99]....
        /*076c*/ 	.word	0x000062f0
        /*0770*/ 	.word	0x000000ff
        /*0774*/ 	.word	0x000000a0
        /*0778*/ 	.short	0x010a
        /*077a*/ 	.byte	0x2a
	.zero		1


	//   ....[100]....
        /*077c*/ 	.word	0x00006310
        /*0780*/ 	.word	0x000000ff
        /*0784*/ 	.word	0x000000a8
        /*0788*/ 	.short	0x010a
        /*078a*/ 	.byte	0x2a
	.zero		1


	//   ....[101]....
        /*078c*/ 	.word	0x00006330
        /*0790*/ 	.word	0x000000ff
        /*0794*/ 	.word	0x000000b0
        /*0798*/ 	.short	0x010a
        /*079a*/ 	.byte	0x2a
	.zero		1


	//   ....[102]....
        /*079c*/ 	.word	0x00006380
        /*07a0*/ 	.word	0x00000002
        /*07a4*/ 	.word	0x000000b8
        /*07a8*/ 	.short	0x010a
        /*07aa*/ 	.byte	0xff
	.zero		1


	//   ....[103]....
        /*07ac*/ 	.word	0x00006710
        /*07b0*/ 	.word	0x000000ff
        /*07b4*/ 	.word	0x000000d0
        /*07b8*/ 	.short	0x010a
        /*07ba*/ 	.byte	0x32
	.zero		1


	//   ....[104]....
        /*07bc*/ 	.word	0x000067e0
        /*07c0*/ 	.word	0x000000ff
        /*07c4*/ 	.word	0x00000000
        /*07c8*/ 	.short	0x0101
        /*07ca*/ 	.byte	0x04
	.zero		1


	//   ....[105]....
        /*07cc*/ 	.word	0x00007490
        /*07d0*/ 	.word	0x000000ff
        /*07d4*/ 	.word	0x00000080
        /*07d8*/ 	.short	0x010a
        /*07da*/ 	.byte	0x32
	.zero		1


	//   ....[106]....
        /*07dc*/ 	.word	0x00007530
        /*07e0*/ 	.word	0x00000051
        /*07e4*/ 	.word	0x000000e0
        /*07e8*/ 	.short	0x010a
        /*07ea*/ 	.byte	0xff
	.zero		1


	//   ....[107]....
        /*07ec*/ 	.word	0x00007740
        /*07f0*/ 	.word	0x000000ff
        /*07f4*/ 	.word	0x00000080
        /*07f8*/ 	.short	0x010a
        /*07fa*/ 	.byte	0x32
	.zero		1


	//   ....[108]....
        /*07fc*/ 	.word	0x00007830
        /*0800*/ 	.word	0x00000051
        /*0804*/ 	.word	0x000000e0
        /*0808*/ 	.short	0x010a
        /*080a*/ 	.byte	0xff
	.zero		1


	//   ....[109]....
        /*080c*/ 	.word	0x00008030
        /*0810*/ 	.word	0x00000000
        /*0814*/ 	.word	0x00000000
        /*0818*/ 	.short	0x0101
        /*081a*/ 	.byte	0xff
	.zero		1


	//   ....[110]....
        /*081c*/ 	.word	0x00008040
        /*0820*/ 	.word	0x00000002
        /*0824*/ 	.word	0x00000080
        /*0828*/ 	.short	0x010a
        /*082a*/ 	.byte	0xff
	.zero		1


	//   ....[111]....
        /*082c*/ 	.word	0x00008120
        /*0830*/ 	.word	0x00000002
        /*0834*/ 	.word	0x00000080
        /*0838*/ 	.short	0x010a
        /*083a*/ 	.byte	0xff
	.zero		1


	//   ....[112]....
        /*083c*/ 	.word	0x000089b0
        /*0840*/ 	.word	0x00000000
        /*0844*/ 	.word	0x00000000
        /*0848*/ 	.short	0x0101
        /*084a*/ 	.byte	0xff
	.zero		1


	//   ....[113]....
        /*084c*/ 	.word	0x000089d0
        /*0850*/ 	.word	0x00000006
        /*0854*/ 	.word	0x00000080
        /*0858*/ 	.short	0x010a
        /*085a*/ 	.byte	0xff
	.zero		1


	//   ....[114]....
        /*085c*/ 	.word	0x00008aa0
        /*0860*/ 	.word	0x00000006
        /*0864*/ 	.word	0x00000080
        /*0868*/ 	.short	0x010a
        /*086a*/ 	.byte	0xff
	.zero		1


	//   ....[115]....
        /*086c*/ 	.word	0x00009330
        /*0870*/ 	.word	0x0000000e
        /*0874*/ 	.word	0x00000000
        /*0878*/ 	.short	0x0101
        /*087a*/ 	.byte	0xff
	.zero		1


	//   ....[116]....
        /*087c*/ 	.word	0x00009350
        /*0880*/ 	.word	0x00000000
        /*0884*/ 	.word	0x00000080
        /*0888*/ 	.short	0x010a
        /*088a*/ 	.byte	0xff
	.zero		1


	//   ....[117]....
        /*088c*/ 	.word	0x00009420
        /*0890*/ 	.word	0x00000000
        /*0894*/ 	.word	0x00000080
        /*0898*/ 	.short	0x010a
        /*089a*/ 	.byte	0xff
	.zero		1


	//   ....[118]....
        /*089c*/ 	.word	0x00009ce0
        /*08a0*/ 	.word	0x0000000e
        /*08a4*/ 	.word	0x00000000
        /*08a8*/ 	.short	0x0101
        /*08aa*/ 	.byte	0xff
	.zero		1


	//   ....[119]....
        /*08ac*/ 	.word	0x00009d00
        /*08b0*/ 	.word	0x00000006
        /*08b4*/ 	.word	0x00000080
        /*08b8*/ 	.short	0x010a
        /*08ba*/ 	.byte	0xff
	.zero		1


	//   ....[120]....
        /*08bc*/ 	.word	0x00009dd0
        /*08c0*/ 	.word	0x00000006
        /*08c4*/ 	.word	0x00000080
        /*08c8*/ 	.short	0x010a
        /*08ca*/ 	.byte	0xff
	.zero		1


	//   ....[121]....
        /*08cc*/ 	.word	0x0000a6c0
        /*08d0*/ 	.word	0x0000000e
        /*08d4*/ 	.word	0x00000000
        /*08d8*/ 	.short	0x0101
        /*08da*/ 	.byte	0xff
	.zero		1


	//   ....[122]....
        /*08dc*/ 	.word	0x0000a6e0
        /*08e0*/ 	.word	0x00000006
        /*08e4*/ 	.word	0x00000080
        /*08e8*/ 	.short	0x010a
        /*08ea*/ 	.byte	0xff
	.zero		1


	//   ....[123]....
        /*08ec*/ 	.word	0x0000a7b0
        /*08f0*/ 	.word	0x00000006
        /*08f4*/ 	.word	0x00000080
        /*08f8*/ 	.short	0x010a
        /*08fa*/ 	.byte	0xff
	.zero		1


	//   ....[124]....
        /*08fc*/ 	.word	0x0000b080
        /*0900*/ 	.word	0x0000000e
        /*0904*/ 	.word	0x00000000
        /*0908*/ 	.short	0x0101
        /*090a*/ 	.byte	0xff
	.zero		1


	//   ....[125]....
        /*090c*/ 	.word	0x0000b0a0
        /*0910*/ 	.word	0x00000006
        /*0914*/ 	.word	0x00000080
        /*0918*/ 	.short	0x010a
        /*091a*/ 	.byte	0xff
	.zero		1


	//   ....[126]....
        /*091c*/ 	.word	0x0000b170
        /*0920*/ 	.word	0x00000006
        /*0924*/ 	.word	0x00000080
        /*0928*/ 	.short	0x010a
        /*092a*/ 	.byte	0xff
	.zero		1


	//   ....[127]....
        /*092c*/ 	.word	0x0000ba40
        /*0930*/ 	.word	0x0000000e
        /*0934*/ 	.word	0x00000000
        /*0938*/ 	.short	0x0101
        /*093a*/ 	.byte	0xff
	.zero		1


	//   ....[128]....
        /*093c*/ 	.word	0x0000ba60
        /*0940*/ 	.word	0x00000000
        /*0944*/ 	.word	0x00000080
        /*0948*/ 	.short	0x010a
        /*094a*/ 	.byte	0xff
	.zero		1


	//   ....[129]....
        /*094c*/ 	.word	0x0000bb30
        /*0950*/ 	.word	0x00000000
        /*0954*/ 	.word	0x00000080
        /*0958*/ 	.short	0x010a
        /*095a*/ 	.byte	0xff
	.zero		1


	//   ....[130]....
        /*095c*/ 	.word	0x0000be40
        /*0960*/ 	.word	0x00000051
        /*0964*/ 	.word	0x00000000
        /*0968*/ 	.short	0x0101
        /*096a*/ 	.byte	0xff
	.zero		1


	//   ....[131]....
        /*096c*/ 	.word	0x0000c400
        /*0970*/ 	.word	0x00000000
        /*0974*/ 	.word	0x00000000
        /*0978*/ 	.short	0x0101
        /*097a*/ 	.byte	0xff
	.zero		1


	//   ....[132]....
        /*097c*/ 	.word	0x0000c690
        /*0980*/ 	.word	0x000000ff
        /*0984*/ 	.word	0x00000000
        /*0988*/ 	.short	0x0101
        /*098a*/ 	.byte	0x04
	.zero		1


	//   ....[133]....
        /*098c*/ 	.word	0x0000c6c0
        /*0990*/ 	.word	0x00000000
        /*0994*/ 	.word	0x00000040
        /*0998*/ 	.short	0x010a
        /*099a*/ 	.byte	0xff
	.zero		1


	//   ....[134]....
        /*099c*/ 	.word	0x0000c720
        /*09a0*/ 	.word	0x00000000
        /*09a4*/ 	.word	0x00000040
        /*09a8*/ 	.short	0x010a
        /*09aa*/ 	.byte	0xff
	.zero		1


	//   ....[135]....
        /*09ac*/ 	.word	0x0000c780
        /*09b0*/ 	.word	0x00000000
        /*09b4*/ 	.word	0x000000d0
        /*09b8*/ 	.short	0x010a
        /*09ba*/ 	.byte	0xff
	.zero		1


	//   ....[136]....
        /*09bc*/ 	.word	0x0000c7e0
        /*09c0*/ 	.word	0x00000000
        /*09c4*/ 	.word	0x00000000
        /*09c8*/ 	.short	0x010a
        /*09ca*/ 	.byte	0xff
	.zero		1


	//   ....[137]....
        /*09cc*/ 	.word	0x0000c840
        /*09d0*/ 	.word	0x00000000
        /*09d4*/ 	.word	0x00000000
        /*09d8*/ 	.short	0x010a
        /*09da*/ 	.byte	0xff
	.zero		1


	//   ....[138]....
        /*09dc*/ 	.word	0x0000c8a0
        /*09e0*/ 	.word	0x00000000
        /*09e4*/ 	.word	0x00000000
        /*09e8*/ 	.short	0x010a
        /*09ea*/ 	.byte	0xff
	.zero		1


	//   ....[139]....
        /*09ec*/ 	.word	0x0000c900
        /*09f0*/ 	.word	0x00000000
        /*09f4*/ 	.word	0x00000000
        /*09f8*/ 	.short	0x010a
        /*09fa*/ 	.byte	0xff
	.zero		1


	//   ....[140]....
        /*09fc*/ 	.word	0x0000c960
        /*0a00*/ 	.word	0x00000000
        /*0a04*/ 	.word	0x00000000
        /*0a08*/ 	.short	0x010a
        /*0a0a*/ 	.byte	0xff
	.zero		1


	//   ....[141]....
        /*0a0c*/ 	.word	0x0000c9c0
        /*0a10*/ 	.word	0x00000000
        /*0a14*/ 	.word	0x00000000
        /*0a18*/ 	.short	0x010a
        /*0a1a*/ 	.byte	0xff
	.zero		1


	//   ....[142]....
        /*0a1c*/ 	.word	0x0000ca20
        /*0a20*/ 	.word	0x00000000
        /*0a24*/ 	.word	0x00000000
        /*0a28*/ 	.short	0x010a
        /*0a2a*/ 	.byte	0xff
	.zero		1


	//   ....[143]....
        /*0a2c*/ 	.word	0x0000ca80
        /*0a30*/ 	.word	0x00000004
        /*0a34*/ 	.word	0x000000d8
        /*0a38*/ 	.short	0x010a
        /*0a3a*/ 	.byte	0xff
	.zero		1


	//   ....[144]....
        /*0a3c*/ 	.word	0x0000cae0
        /*0a40*/ 	.word	0x00000004
        /*0a44*/ 	.word	0x000000d0
        /*0a48*/ 	.short	0x010a
        /*0a4a*/ 	.byte	0xff
	.zero		1


	//   ....[145]....
        /*0a4c*/ 	.word	0x0000cb40
        /*0a50*/ 	.word	0x00000005
        /*0a54*/ 	.word	0x00000008
        /*0a58*/ 	.short	0x010a
        /*0a5a*/ 	.byte	0xff
	.zero		1


	//   ....[146]....
        /*0a5c*/ 	.word	0x0000cc30
        /*0a60*/ 	.word	0x00000003
        /*0a64*/ 	.word	0x00000008
        /*0a68*/ 	.short	0x010a
        /*0a6a*/ 	.byte	0xff
	.zero		1


	//   ....[147]....
        /*0a6c*/ 	.word	0x0000cc90
        /*0a70*/ 	.word	0x00000004
        /*0a74*/ 	.word	0x000000d0
        /*0a78*/ 	.short	0x010a
        /*0a7a*/ 	.byte	0xff
	.zero		1


	//   ....[148]....
        /*0a7c*/ 	.word	0x0000ccf0
        /*0a80*/ 	.word	0x00000004
        /*0a84*/ 	.word	0x000000f0
        /*0a88*/ 	.short	0x010a
        /*0a8a*/ 	.byte	0xff
	.zero		1


	//   ....[149]....
        /*0a8c*/ 	.word	0x0000cd50
        /*0a90*/ 	.word	0x00000004
        /*0a94*/ 	.word	0x00000000
        /*0a98*/ 	.short	0x010a
        /*0a9a*/ 	.byte	0xff
	.zero		1


	//   ....[150]....
        /*0a9c*/ 	.word	0x0000cdb0
        /*0aa0*/ 	.word	0x00000000
        /*0aa4*/ 	.word	0x00000000
        /*0aa8*/ 	.short	0x010a
        /*0aaa*/ 	.byte	0xff
	.zero		1


	//   ....[151]....
        /*0aac*/ 	.word	0x0000ce10
        /*0ab0*/ 	.word	0x00000000
        /*0ab4*/ 	.word	0x00000100
        /*0ab8*/ 	.short	0x010a
        /*0aba*/ 	.byte	0xff
	.zero		1


	//   ....[152]....
        /*0abc*/ 	.word	0x0000ce70
        /*0ac0*/ 	.word	0x00000000
        /*0ac4*/ 	.word	0x000000d0
        /*0ac8*/ 	.short	0x010a
        /*0aca*/ 	.byte	0xff
	.zero		1


	//   ....[153]....
        /*0acc*/ 	.word	0x0000ced0
        /*0ad0*/ 	.word	0x00000000
        /*0ad4*/ 	.word	0x000000c8
        /*0ad8*/ 	.short	0x010a
        /*0ada*/ 	.byte	0xff
	.zero		1


	//   ....[154]....
        /*0adc*/ 	.word	0x0000cf30
        /*0ae0*/ 	.word	0x00000002
        /*0ae4*/ 	.word	0x000000a0
        /*0ae8*/ 	.short	0x010a
        /*0aea*/ 	.byte	0xff
	.zero		1


	//   ....[155]....
        /*0aec*/ 	.word	0x0000cf90
        /*0af0*/ 	.word	0x00000002
        /*0af4*/ 	.word	0x000000a8
        /*0af8*/ 	.short	0x010a
        /*0afa*/ 	.byte	0xff
	.zero		1


	//   ....[156]....
        /*0afc*/ 	.word	0x0000cff0
        /*0b00*/ 	.word	0x00000002
        /*0b04*/ 	.word	0x000000b0
        /*0b08*/ 	.short	0x010a
        /*0b0a*/ 	.byte	0xff
	.zero		1


	//   ....[157]....
        /*0b0c*/ 	.word	0x0000d050
        /*0b10*/ 	.word	0x00000002
        /*0b14*/ 	.word	0x000000b8
        /*0b18*/ 	.short	0x010a
        /*0b1a*/ 	.byte	0xff
	.zero		1


	//   ....[158]....
        /*0b1c*/ 	.word	0x0000d0b0
        /*0b20*/ 	.word	0x00000002
        /*0b24*/ 	.word	0x000000a0
        /*0b28*/ 	.short	0x010a
        /*0b2a*/ 	.byte	0xff
	.zero		1


	//   ....[159]....
        /*0b2c*/ 	.word	0x0000d110
        /*0b30*/ 	.word	0x00000002
        /*0b34*/ 	.word	0x000000a8
        /*0b38*/ 	.short	0x010a
        /*0b3a*/ 	.byte	0xff
	.zero		1


	//   ....[160]....
        /*0b3c*/ 	.word	0x0000d170
        /*0b40*/ 	.word	0x00000002
        /*0b44*/ 	.word	0x000000b0
        /*0b48*/ 	.short	0x010a
        /*0b4a*/ 	.byte	0xff
	.zero		1


	//   ....[161]....
        /*0b4c*/ 	.word	0x0000d1d0
        /*0b50*/ 	.word	0x00000000
        /*0b54*/ 	.word	0x000000b8
        /*0b58*/ 	.short	0x010a
        /*0b5a*/ 	.byte	0xff
	.zero		1


	//   ....[162]....
        /*0b5c*/ 	.word	0x0000d230
        /*0b60*/ 	.word	0x00000000
        /*0b64*/ 	.word	0x000000a0
        /*0b68*/ 	.short	0x010a
        /*0b6a*/ 	.byte	0xff
	.zero		1


	//   ....[163]....
        /*0b6c*/ 	.word	0x0000d290
        /*0b70*/ 	.word	0x00000000
        /*0b74*/ 	.word	0x000000a8
        /*0b78*/ 	.short	0x010a
        /*0b7a*/ 	.byte	0xff
	.zero		1


	//   ....[164]....
        /*0b7c*/ 	.word	0x0000d2f0
        /*0b80*/ 	.word	0x00000002
        /*0b84*/ 	.word	0x000000b0
        /*0b88*/ 	.short	0x010a
        /*0b8a*/ 	.byte	0xff
	.zero		1


	//   ....[165]....
        /*0b8c*/ 	.word	0x0000d350
        /*0b90*/ 	.word	0x00000000
        /*0b94*/ 	.word	0x000000d0
        /*0b98*/ 	.short	0x010a
        /*0b9a*/ 	.byte	0xff
	.zero		1


	//   ....[166]....
        /*0b9c*/ 	.word	0x0000d3b0
        /*0ba0*/ 	.word	0x00000002
        /*0ba4*/ 	.word	0x00000080
        /*0ba8*/ 	.short	0x010a
        /*0baa*/ 	.byte	0xff
	.zero		1


	//   ....[167]....
        /*0bac*/ 	.word	0x0000d400
        /*0bb0*/ 	.word	0x00000051
        /*0bb4*/ 	.word	0x000000e0
        /*0bb8*/ 	.short	0x010a
        /*0bba*/ 	.byte	0xff
	.zero		1


	//   ....[168]....
        /*0bbc*/ 	.word	0x0000d450
        /*0bc0*/ 	.word	0x00000002
        /*0bc4*/ 	.word	0x00000080
        /*0bc8*/ 	.short	0x010a
        /*0bca*/ 	.byte	0xff
	.zero		1


	//   ....[169]....
        /*0bcc*/ 	.word	0x0000d4a0
        /*0bd0*/ 	.word	0x00000006
        /*0bd4*/ 	.word	0x00000080
        /*0bd8*/ 	.short	0x010a
        /*0bda*/ 	.byte	0xff
	.zero		1


	//   ....[170]....
        /*0bdc*/ 	.word	0x0000d4f0
        /*0be0*/ 	.word	0x00000000
        /*0be4*/ 	.word	0x00000080
        /*0be8*/ 	.short	0x010a
        /*0bea*/ 	.byte	0xff
	.zero		1


	//   ....[171]....
        /*0bec*/ 	.word	0x0000d540
        /*0bf0*/ 	.word	0x00000006
        /*0bf4*/ 	.word	0x00000080
        /*0bf8*/ 	.short	0x010a
        /*0bfa*/ 	.byte	0xff
	.zero		1


	//   ....[172]....
        /*0bfc*/ 	.word	0x0000d590
        /*0c00*/ 	.word	0x00000006
        /*0c04*/ 	.word	0x00000080
        /*0c08*/ 	.short	0x010a
        /*0c0a*/ 	.byte	0xff
	.zero		1


	//   ....[173]....
        /*0c0c*/ 	.word	0x0000d5e0
        /*0c10*/ 	.word	0x00000006
        /*0c14*/ 	.word	0x00000080
        /*0c18*/ 	.short	0x010a
        /*0c1a*/ 	.byte	0xff
	.zero		1


	//   ....[174]....
        /*0c1c*/ 	.word	0x0000d630
        /*0c20*/ 	.word	0x00000000
        /*0c24*/ 	.word	0x00000080
        /*0c28*/ 	.short	0x010a
        /*0c2a*/ 	.byte	0xff
	.zero		1


	//----- nvinfo : EIATTR_NUM_MBARRIERS
	.align		4
.L_47:
        /*0c2c*/ 	.byte	0x03, 0x38
        /*0c2e*/ 	.short	0x0021


	//----- nvinfo : EIATTR_EXIT_INSTR_OFFSETS
	.align		4
        /*0c30*/ 	.byte	0x04, 0x1c
        /*0c32*/ 	.short	(.L_49 - .L_48)


	//   ....[0]....
.L_48:
        /*0c34*/ 	.word	0x000033d0


	//   ....[1]....
        /*0c38*/ 	.word	0x00003680


	//   ....[2]....
        /*0c3c*/ 	.word	0x000036e0


	//   ....[3]....
        /*0c40*/ 	.word	0x000049a0


	//   ....[4]....
        /*0c44*/ 	.word	0x000063b0


	//   ....[5]....
        /*0c48*/ 	.word	0x000063f0


	//   ....[6]....
        /*0c4c*/ 	.word	0x0000c570


	//   ....[7]....
        /*0c50*/ 	.word	0x0000c5f0


	//   ....[8]....
        /*0c54*/ 	.word	0x0000c620


	//   ....[9]....
        /*0c58*/ 	.word	0x0000c6a0


	//----- nvinfo : EIATTR_MAX_THREADS
	.align		4
.L_49:
        /*0c5c*/ 	.byte	0x04, 0x05
        /*0c5e*/ 	.short	(.L_51 - .L_50)
.L_50:
        /*0c60*/ 	.word	0x00000100
        /*0c64*/ 	.word	0x00000001
        /*0c68*/ 	.word	0x00000001


	//----- nvinfo : EIATTR_CRS_STACK_SIZE
	.align		4
.L_51:
        /*0c6c*/ 	.byte	0x04, 0x1e
        /*0c6e*/ 	.short	(.L_53 - .L_52)
.L_52:
        /*0c70*/ 	.word	0x00000000


	//----- nvinfo : EIATTR_CBANK_PARAM_SIZE
	.align		4
.L_53:
        /*0c74*/ 	.byte	0x03, 0x19
        /*0c76*/ 	.short	0x0900


	//----- nvinfo : EIATTR_PARAM_CBANK
	.align		4
        /*0c78*/ 	.byte	0x04, 0x0a
        /*0c7a*/ 	.short	(.L_55 - .L_54)
	.align		4
.L_54:
        /*0c7c*/ 	.word	index@(.nv.constant0._ZN7cutlass13device_kernelINS_4conv6kernel13ConvUniversalINS1_16ConvProblemShapeILNS1_8OperatorE1ELi3EEENS1_10collective14CollectiveConvINS1_47MainloopSm100TmaUmmaWarpSpecializedImplicitGemmILS5_1ELi8ELi3ELi1ELi2EN4cute5tupleIJNSA_1CILi2EEENSC_ILi1EEESE_EEEEENSB_IJNSC_ILi256EEENSC_ILi128EEENSB_IJNSC_ILi32EEEEEEEEENS_10tfloat32_tESM_NSA_8TiledMMAINSA_8MMA_AtomIJNSA_23SM100_MMA_TF32_2x1SM_SSISM_SM_fLi256ELi128ELNSA_4UMMA5MajorE0ELSR_1ELNSQ_7ScaleInE0ELSS_0EEEEEENSA_6LayoutINSB_IJSE_SE_SE_EEENSB_IJNSC_ILi0EEESX_SX_EEEEENSB_IJNSA_10UnderscoreES10_S10_EEEEENS7_6detail27Sm100ImplicitGemmTileTraitsINSA_25SM100_TMA_2SM_LOAD_IM2COLENSA_14ComposedLayoutINSA_7SwizzleILi3ELi4ELi3EEENSA_18smem_ptr_flag_bitsILi32EEENSV_INSB_IJNSC_ILi8EEESJ_EEENSB_IJSJ_SE_EEEEEEEvEENS14_INSA_18SM100_TMA_2SM_LOADENS16_INS17_ILi2ELi5ELi2EEES1A_NSV_INSB_IJSJ_NSC_ILi4EEEEEENSB_IJSE_SJ_EEEEEEEvEEEENS_8epilogue10collective18CollectiveEpilogueINS1Q_23Sm100TmaWarpSpecializedILi4ELi2ELi16ELb1ELb0EEEJNSB_IJSI_SI_SK_EEENSB_IJNSV_ISI_SE_EENSV_INSC_ILi16EEESE_EEEEESM_NSB_IJNSB_IJllllEEESE_SX_EEESM_S21_NS1Q_6fusion15FusionCallbacksIS1U_NS22_17LinearCombinationISM_fSM_fLNS_15FloatRoundStyleE2EEES1V_S1Z_JEEENSA_5SM1004TMEM4LOAD26SM100_TMEM_LOAD_32dp32b16xENSA_20SM90_TMA_LOAD_IM2COLENS16_INS17_ILi2ELi4ELi3EEES1A_NSV_INSB_IJS1B_S1X_EEENSB_IJS1X_SE_EEEEEEENSA_39AutoVectorizingCopyWithAssumedAlignmentILi128EEENSA_21SM90_TMA_STORE_IM2COLES2H_S2J_S2J_EEEvvEEEEvNT_6ParamsE)
        /*0c80*/ 	.short	0x0380
        /*0c82*/ 	.short	0x0900


	//----- nvinfo : EIATTR_SW_WAR
	.align		4
.L_55:
        /*0c84*/ 	.byte	0x04, 0x36
        /*0c86*/ 	.short	(.L_57 - .L_56)
.L_56:
        /*0c88*/ 	.word	0x00000008
.L_57:


//--------------------- .nv.callgraph             --------------------------
	.section	.nv.callgraph,"",@"SHT_CUDA_CALLGRAPH"
	.align	4
	.sectionentsize	8
	.align		4
        /*0000*/ 	.word	0x00000000
	.align		4
        /*0004*/ 	.word	0xffffffff
	.align		4
        /*0008*/ 	.word	index@(_ZN7cutlass13device_kernelINS_4conv6kernel13ConvUniversalINS1_16ConvProblemShapeILNS1_8OperatorE1ELi3EEENS1_10collective14CollectiveConvINS1_47MainloopSm100TmaUmmaWarpSpecializedImplicitGemmILS5_1ELi8ELi3ELi1ELi2EN4cute5tupleIJNSA_1CILi2EEENSC_ILi1EEESE_EEEEENSB_IJNSC_ILi256EEENSC_ILi128EEENSB_IJNSC_ILi32EEEEEEEEENS_10tfloat32_tESM_NSA_8TiledMMAINSA_8MMA_AtomIJNSA_23SM100_MMA_TF32_2x1SM_SSISM_SM_fLi256ELi128ELNSA_4UMMA5MajorE0ELSR_1ELNSQ_7ScaleInE0ELSS_0EEEEEENSA_6LayoutINSB_IJSE_SE_SE_EEENSB_IJNSC_ILi0EEESX_SX_EEEEENSB_IJNSA_10UnderscoreES10_S10_EEEEENS7_6detail27Sm100ImplicitGemmTileTraitsINSA_25SM100_TMA_2SM_LOAD_IM2COLENSA_14ComposedLayoutINSA_7SwizzleILi3ELi4ELi3EEENSA_18smem_ptr_flag_bitsILi32EEENSV_INSB_IJNSC_ILi8EEESJ_EEENSB_IJSJ_SE_EEEEEEEvEENS14_INSA_18SM100_TMA_2SM_LOADENS16_INS17_ILi2ELi5ELi2EEES1A_NSV_INSB_IJSJ_NSC_ILi4EEEEEENSB_IJSE_SJ_EEEEEEEvEEEENS_8epilogue10collective18CollectiveEpilogueINS1Q_23Sm100TmaWarpSpecializedILi4ELi2ELi16ELb1ELb0EEEJNSB_IJSI_SI_SK_EEENSB_IJNSV_ISI_SE_EENSV_INSC_ILi16EEESE_EEEEESM_NSB_IJNSB_IJllllEEESE_SX_EEESM_S21_NS1Q_6fusion15FusionCallbacksIS1U_NS22_17LinearCombinationISM_fSM_fLNS_15FloatRoundStyleE2EEES1V_S1Z_JEEENSA_5SM1004TMEM4LOAD26SM100_TMEM_LOAD_32dp32b16xENSA_20SM90_TMA_LOAD_IM2COLENS16_INS17_ILi2ELi4ELi3EEES1A_NSV_INSB_IJS1B_S1X_EEENSB_IJS1X_SE_EEEEEEENSA_39AutoVectorizingCopyWithAssumedAlignmentILi128EEENSA_21SM90_TMA_STORE_IM2COLES2H_S2J_S2J_EEEvvEEEEvNT_6ParamsE)
	.align		4
        /*000c*/ 	.word	index@(__assertfail)
	.align		4
        /*0010*/ 	.word	0x00000000
	.align		4
        /*0014*/ 	.word	0xfffffffe
	.align		4
        /*0018*/ 	.word	0x00000000
	.align		4
        /*001c*/ 	.word	0xfffffffd
	.align		4
        /*0020*/ 	.word	0x00000000
	.align		4
        /*0024*/ 	.word	0xfffffffc


//--------------------- .nv.constant4             --------------------------
	.section	.nv.constant4,"a",@progbits
	.align	8
	.align		8
.nv.constant4:
        /*0000*/ 	.dword	__assertfail
	.align		8
        /*0008*/ 	.dword	__unnamed_1
	.align		8
        /*0010*/ 	.dword	__unnamed_2
	.align		8
        /*0018*/ 	.dword	_ZN39_INTERNAL_3cd91327_4_k_cu_15e512dd_35104cuda3std3__45__cpo5beginE
	.align		8
        /*0020*/ 	.dword	_ZN39_INTERNAL_3cd91327_4_k_cu_15e512dd_35104cuda3std3__45__cpo3endE
	.align		8
        /*0028*/ 	.dword	_ZN39_INTERNAL_3cd91327_4_k_cu_15e512dd_35104cuda3std3__45__cpo6cbeginE
	.align		8
        /*0030*/ 	.dword	_ZN39_INTERNAL_3cd91327_4_k_cu_15e512dd_35104cuda3std3__45__cpo4cendE
	.align		8
        /*0038*/ 	.dword	_ZN39_INTERNAL_3cd91327_4_k_cu_15e512dd_35104cuda3std3__441_GLOBAL__N__3cd91327_4_k_cu_15e512dd_35106ignoreE
	.align		8
        /*0040*/ 	.dword	_ZN39_INTERNAL_3cd91327_4_k_cu_15e512dd_35104cuda3std3__419piecewise_constructE
	.align		8
        /*0048*/ 	.dword	_ZN39_INTERNAL_3cd91327_4_k_cu_15e512dd_35104cuda3std3__48in_placeE
	.align		8
        /*0050*/ 	.dword	_ZN39_INTERNAL_3cd91327_4_k_cu_15e512dd_35104cuda3std6ranges3__45__cpo4swapE
	.align		8
        /*0058*/ 	.dword	_ZN39_INTERNAL_3cd91327_4_k_cu_15e512dd_35104cuda3std6ranges3__45__cpo9iter_moveE
	.align		8
        /*0060*/ 	.dword	_ZN39_INTERNAL_3cd91327_4_k_cu_15e512dd_35104cute7productE
	.align		8
        /*0068*/ 	.dword	_ZN39_INTERNAL_3cd91327_4_k_cu_15e512dd_35104cute1_E
	.align		8
        /*0070*/ 	.dword	$str$27
	.align		8
        /*0078*/ 	.dword	$str$28
	.align		8
        /*0080*/ 	.dword	$str$29
	.align		8
        /*0088*/ 	.dword	$str$30


//--------------------- .text._ZN7cutlass13device_kernelINS_4conv6kernel13ConvUniversalINS1_16ConvProblemShapeILNS1_8OperatorE1ELi3EEENS1_10collective14CollectiveConvINS1_47MainloopSm100TmaUmmaWarpSpecializedImplicitGemmILS5_1ELi8ELi3ELi1ELi2EN4cute5tupleIJNSA_1CILi2EEENSC_ILi1EEESE_EEEEENSB_IJNSC_ILi256EEENSC_ILi128EEENSB_IJNSC_ILi32EEEEEEEEENS_10tfloat32_tESM_NSA_8TiledMMAINSA_8MMA_AtomIJNSA_23SM100_MMA_TF32_2x1SM_SSISM_SM_fLi256ELi128ELNSA_4UMMA5MajorE0ELSR_1ELNSQ_7ScaleInE0ELSS_0EEEEEENSA_6LayoutINSB_IJSE_SE_SE_EEENSB_IJNSC_ILi0EEESX_SX_EEEEENSB_IJNSA_10UnderscoreES10_S10_EEEEENS7_6detail27Sm100ImplicitGemmTileTraitsINSA_25SM100_TMA_2SM_LOAD_IM2COLENSA_14ComposedLayoutINSA_7SwizzleILi3ELi4ELi3EEENSA_18smem_ptr_flag_bitsILi32EEENSV_INSB_IJNSC_ILi8EEESJ_EEENSB_IJSJ_SE_EEEEEEEvEENS14_INSA_18SM100_TMA_2SM_LOADENS16_INS17_ILi2ELi5ELi2EEES1A_NSV_INSB_IJSJ_NSC_ILi4EEEEEENSB_IJSE_SJ_EEEEEEEvEEEENS_8epilogue10collective18CollectiveEpilogueINS1Q_23Sm100TmaWarpSpecializedILi4ELi2ELi16ELb1ELb0EEEJNSB_IJSI_SI_SK_EEENSB_IJNSV_ISI_SE_EENSV_INSC_ILi16EEESE_EEEEESM_NSB_IJNSB_IJllllEEESE_SX_EEESM_S21_NS1Q_6fusion15FusionCallbacksIS1U_NS22_17LinearCombinationISM_fSM_fLNS_15FloatRoundStyleE2EEES1V_S1Z_JEEENSA_5SM1004TMEM4LOAD26SM100_TMEM_LOAD_32dp32b16xENSA_20SM90_TMA_LOAD_IM2COLENS16_INS17_ILi2ELi4ELi3EEES1A_NSV_INSB_IJS1B_S1X_EEENSB_IJS1X_SE_EEEEEEENSA_39AutoVectorizingCopyWithAssumedAlignmentILi128EEENSA_21SM90_TMA_STORE_IM2COLES2H_S2J_S2J_EEEvvEEEEvNT_6ParamsE --------------------------
	.section	.text._ZN7cutlass13device_kernelINS_4conv6kernel13ConvUniversalINS1_16ConvProblemShapeILNS1_8OperatorE1ELi3EEENS1_10collective14CollectiveConvINS1_47MainloopSm100TmaUmmaWarpSpecializedImplicitGemmILS5_1ELi8ELi3ELi1ELi2EN4cute5tupleIJNSA_1CILi2EEENSC_ILi1EEESE_EEEEENSB_IJNSC_ILi256EEENSC_ILi128EEENSB_IJNSC_ILi32EEEEEEEEENS_10tfloat32_tESM_NSA_8TiledMMAINSA_8MMA_AtomIJNSA_23SM100_MMA_TF32_2x1SM_SSISM_SM_fLi256ELi128ELNSA_4UMMA5MajorE0ELSR_1ELNSQ_7ScaleInE0ELSS_0EEEEEENSA_6LayoutINSB_IJSE_SE_SE_EEENSB_IJNSC_ILi0EEESX_SX_EEEEENSB_IJNSA_10UnderscoreES10_S10_EEEEENS7_6detail27Sm100ImplicitGemmTileTraitsINSA_25SM100_TMA_2SM_LOAD_IM2COLENSA_14ComposedLayoutINSA_7SwizzleILi3ELi4ELi3EEENSA_18smem_ptr_flag_bitsILi32EEENSV_INSB_IJNSC_ILi8EEESJ_EEENSB_IJSJ_SE_EEEEEEEvEENS14_INSA_18SM100_TMA_2SM_LOADENS16_INS17_ILi2ELi5ELi2EEES1A_NSV_INSB_IJSJ_NSC_ILi4EEEEEENSB_IJSE_SJ_EEEEEEEvEEEENS_8epilogue10collective18CollectiveEpilogueINS1Q_23Sm100TmaWarpSpecializedILi4ELi2ELi16ELb1ELb0EEEJNSB_IJSI_SI_SK_EEENSB_IJNSV_ISI_SE_EENSV_INSC_ILi16EEESE_EEEEESM_NSB_IJNSB_IJllllEEESE_SX_EEESM_S21_NS1Q_6fusion15FusionCallbacksIS1U_NS22_17LinearCombinationISM_fSM_fLNS_15FloatRoundStyleE2EEES1V_S1Z_JEEENSA_5SM1004TMEM4LOAD26SM100_TMEM_LOAD_32dp32b16xENSA_20SM90_TMA_LOAD_IM2COLENS16_INS17_ILi2ELi4ELi3EEES1A_NSV_INSB_IJS1B_S1X_EEENSB_IJS1X_SE_EEEEEEENSA_39AutoVectorizingCopyWithAssumedAlignmentILi128EEENSA_21SM90_TMA_STORE_IM2COLES2H_S2J_S2J_EEEvvEEEEvNT_6ParamsE,"ax",@progbits
	.align	128
.text._ZN7cutlass13device_kernelINS_4conv6kernel13ConvUniversalINS1_16ConvProblemShapeILNS1_8OperatorE1ELi3EEENS1_10collective14CollectiveConvINS1_47MainloopSm100TmaUmmaWarpSpecializedImplicitGemmILS5_1ELi8ELi3ELi1ELi2EN4cute5tupleIJNSA_1CILi2EEENSC_ILi1EEESE_EEEEENSB_IJNSC_ILi256EEENSC_ILi128EEENSB_IJNSC_ILi32EEEEEEEEENS_10tfloat32_tESM_NSA_8TiledMMAINSA_8MMA_AtomIJNSA_23SM100_MMA_TF32_2x1SM_SSISM_SM_fLi256ELi128ELNSA_4UMMA5MajorE0ELSR_1ELNSQ_7ScaleInE0ELSS_0EEEEEENSA_6LayoutINSB_IJSE_SE_SE_EEENSB_IJNSC_ILi0EEESX_SX_EEEEENSB_IJNSA_10UnderscoreES10_S10_EEEEENS7_6detail27Sm100ImplicitGemmTileTraitsINSA_25SM100_TMA_2SM_LOAD_IM2COLENSA_14ComposedLayoutINSA_7SwizzleILi3ELi4ELi3EEENSA_18smem_ptr_flag_bitsILi32EEENSV_INSB_IJNSC_ILi8EEESJ_EEENSB_IJSJ_SE_EEEEEEEvEENS14_INSA_18SM100_TMA_2SM_LOADENS16_INS17_ILi2ELi5ELi2EEES1A_NSV_INSB_IJSJ_NSC_ILi4EEEEEENSB_IJSE_SJ_EEEEEEEvEEEENS_8epilogue10collective18CollectiveEpilogueINS1Q_23Sm100TmaWarpSpecializedILi4ELi2ELi16ELb1ELb0EEEJNSB_IJSI_SI_SK_EEENSB_IJNSV_ISI_SE_EENSV_INSC_ILi16EEESE_EEEEESM_NSB_IJNSB_IJllllEEESE_SX_EEESM_S21_NS1Q_6fusion15FusionCallbacksIS1U_NS22_17LinearCombinationISM_fSM_fLNS_15FloatRoundStyleE2EEES1V_S1Z_JEEENSA_5SM1004TMEM4LOAD26SM100_TMEM_LOAD_32dp32b16xENSA_20SM90_TMA_LOAD_IM2COLENS16_INS17_ILi2ELi4ELi3EEES1A_NSV_INSB_IJS1B_S1X_EEENSB_IJS1X_SE_EEEEEEENSA_39AutoVectorizingCopyWithAssumedAlignmentILi128EEENSA_21SM90_TMA_STORE_IM2COLES2H_S2J_S2J_EEEvvEEEEvNT_6ParamsE:
        .type           _ZN7cutlass13device_kernelINS_4conv6kernel13ConvUniversalINS1_16ConvProblemShapeILNS1_8OperatorE1ELi3EEENS1_10collective14CollectiveConvINS1_47MainloopSm100TmaUmmaWarpSpecializedImplicitGemmILS5_1ELi8ELi3ELi1ELi2EN4cute5tupleIJNSA_1CILi2EEENSC_ILi1EEESE_EEEEENSB_IJNSC_ILi256EEENSC_ILi128EEENSB_IJNSC_ILi32EEEEEEEEENS_10tfloat32_tESM_NSA_8TiledMMAINSA_8MMA_AtomIJNSA_23SM100_MMA_TF32_2x1SM_SSISM_SM_fLi256ELi128ELNSA_4UMMA5MajorE0ELSR_1ELNSQ_7ScaleInE0ELSS_0EEEEEENSA_6LayoutINSB_IJSE_SE_SE_EEENSB_IJNSC_ILi0EEESX_SX_EEEEENSB_IJNSA_10UnderscoreES10_S10_EEEEENS7_6detail27Sm100ImplicitGemmTileTraitsINSA_25SM100_TMA_2SM_LOAD_IM2COLENSA_14ComposedLayoutINSA_7SwizzleILi3ELi4ELi3EEENSA_18smem_ptr_flag_bitsILi32EEENSV_INSB_IJNSC_ILi8EEESJ_EEENSB_IJSJ_SE_EEEEEEEvEENS14_INSA_18SM100_TMA_2SM_LOADENS16_INS17_ILi2ELi5ELi2EEES1A_NSV_INSB_IJSJ_NSC_ILi4EEEEEENSB_IJSE_SJ_EEEEEEEvEEEENS_8epilogue10collective18CollectiveEpilogueINS1Q_23Sm100TmaWarpSpecializedILi4ELi2ELi16ELb1ELb0EEEJNSB_IJSI_SI_SK_EEENSB_IJNSV_ISI_SE_EENSV_INSC_ILi16EEESE_EEEEESM_NSB_IJNSB_IJllllEEESE_SX_EEESM_S21_NS1Q_6fusion15FusionCallbacksIS1U_NS22_17LinearCombinationISM_fSM_fLNS_15FloatRoundStyleE2EEES1V_S1Z_JEEENSA_5SM1004TMEM4LOAD26SM100_TMEM_LOAD_32dp32b16xENSA_20SM90_TMA_LOAD_IM2COLENS16_INS17_ILi2ELi4ELi3EEES1A_NSV_INSB_IJS1B_S1X_EEENSB_IJS1X_SE_EEEEEEENSA_39AutoVectorizingCopyWithAssumedAlignmentILi128EEENSA_21SM90_TMA_STORE_IM2COLES2H_S2J_S2J_EEEvvEEEEvNT_6ParamsE,@function
        .size           _ZN7cutlass13device_kernelINS_4conv6kernel13ConvUniversalINS1_16ConvProblemShapeILNS1_8OperatorE1ELi3EEENS1_10collective14CollectiveConvINS1_47MainloopSm100TmaUmmaWarpSpecializedImplicitGemmILS5_1ELi8ELi3ELi1ELi2EN4cute5tupleIJNSA_1CILi2EEENSC_ILi1EEESE_EEEEENSB_IJNSC_ILi256EEENSC_ILi128EEENSB_IJNSC_ILi32EEEEEEEEENS_10tfloat32_tESM_NSA_8TiledMMAINSA_8MMA_AtomIJNSA_23SM100_MMA_TF32_2x1SM_SSISM_SM_fLi256ELi128ELNSA_4UMMA5MajorE0ELSR_1ELNSQ_7ScaleInE0ELSS_0EEEEEENSA_6LayoutINSB_IJSE_SE_SE_EEENSB_IJNSC_ILi0EEESX_SX_EEEEENSB_IJNSA_10UnderscoreES10_S10_EEEEENS7_6detail27Sm100ImplicitGemmTileTraitsINSA_25SM100_TMA_2SM_LOAD_IM2COLENSA_14ComposedLayoutINSA_7SwizzleILi3ELi4ELi3EEENSA_18smem_ptr_flag_bitsILi32EEENSV_INSB_IJNSC_ILi8EEESJ_EEENSB_IJSJ_SE_EEEEEEEvEENS14_INSA_18SM100_TMA_2SM_LOADENS16_INS17_ILi2ELi5ELi2EEES1A_NSV_INSB_IJSJ_NSC_ILi4EEEEEENSB_IJSE_SJ_EEEEEEEvEEEENS_8epilogue10collective18CollectiveEpilogueINS1Q_23Sm100TmaWarpSpecializedILi4ELi2ELi16ELb1ELb0EEEJNSB_IJSI_SI_SK_EEENSB_IJNSV_ISI_SE_EENSV_INSC_ILi16EEESE_EEEEESM_NSB_IJNSB_IJllllEEESE_SX_EEESM_S21_NS1Q_6fusion15FusionCallbacksIS1U_NS22_17LinearCombinationISM_fSM_fLNS_15FloatRoundStyleE2EEES1V_S1Z_JEEENSA_5SM1004TMEM4LOAD26SM100_TMEM_LOAD_32dp32b16xENSA_20SM90_TMA_LOAD_IM2COLENS16_INS17_ILi2ELi4ELi3EEES1A_NSV_INSB_IJS1B_S1X_EEENSB_IJS1X_SE_EEEEEEENSA_39AutoVectorizingCopyWithAssumedAlignmentILi128EEENSA_21SM90_TMA_STORE_IM2COLES2H_S2J_S2J_EEEvvEEEEvNT_6ParamsE,(.L_x_243 - _ZN7cutlass13device_kernelINS_4conv6kernel13ConvUniversalINS1_16ConvProblemShapeILNS1_8OperatorE1ELi3EEENS1_10collective14CollectiveConvINS1_47MainloopSm100TmaUmmaWarpSpecializedImplicitGemmILS5_1ELi8ELi3ELi1ELi2EN4cute5tupleIJNSA_1CILi2EEENSC_ILi1EEESE_EEEEENSB_IJNSC_ILi256EEENSC_ILi128EEENSB_IJNSC_ILi32EEEEEEEEENS_10tfloat32_tESM_NSA_8TiledMMAINSA_8MMA_AtomIJNSA_23SM100_MMA_TF32_2x1SM_SSISM_SM_fLi256ELi128ELNSA_4UMMA5MajorE0ELSR_1ELNSQ_7ScaleInE0ELSS_0EEEEEENSA_6LayoutINSB_IJSE_SE_SE_EEENSB_IJNSC_ILi0EEESX_SX_EEEEENSB_IJNSA_10UnderscoreES10_S10_EEEEENS7_6detail27Sm100ImplicitGemmTileTraitsINSA_25SM100_TMA_2SM_LOAD_IM2COLENSA_14ComposedLayoutINSA_7SwizzleILi3ELi4ELi3EEENSA_18smem_ptr_flag_bitsILi32EEENSV_INSB_IJNSC_ILi8EEESJ_EEENSB_IJSJ_SE_EEEEEEEvEENS14_INSA_18SM100_TMA_2SM_LOADENS16_INS17_ILi2ELi5ELi2EEES1A_NSV_INSB_IJSJ_NSC_ILi4EEEEEENSB_IJSE_SJ_EEEEEEEvEEEENS_8epilogue10collective18CollectiveEpilogueINS1Q_23Sm100TmaWarpSpecializedILi4ELi2ELi16ELb1ELb0EEEJNSB_IJSI_SI_SK_EEENSB_IJNSV_ISI_SE_EENSV_INSC_ILi16EEESE_EEEEESM_NSB_IJNSB_IJllllEEESE_SX_EEESM_S21_NS1Q_6fusion15FusionCallbacksIS1U_NS22_17LinearCombinationISM_fSM_fLNS_15FloatRoundStyleE2EEES1V_S1Z_JEEENSA_5SM1004TMEM4LOAD26SM100_TMEM_LOAD_32dp32b16xENSA_20SM90_TMA_LOAD_IM2COLENS16_INS17_ILi2ELi4ELi3EEES1A_NSV_INSB_IJS1B_S1X_EEENSB_IJS1X_SE_EEEEEEENSA_39AutoVectorizingCopyWithAssumedAlignmentILi128EEENSA_21SM90_TMA_STORE_IM2COLES2H_S2J_S2J_EEEvvEEEEvNT_6ParamsE)
        .other          _ZN7cutlass13device_kernelINS_4conv6kernel13ConvUniversalINS1_16ConvProblemShapeILNS1_8OperatorE1ELi3EEENS1_10collective14CollectiveConvINS1_47MainloopSm100TmaUmmaWarpSpecializedImplicitGemmILS5_1ELi8ELi3ELi1ELi2EN4cute5tupleIJNSA_1CILi2EEENSC_ILi1EEESE_EEEEENSB_IJNSC_ILi256EEENSC_ILi128EEENSB_IJNSC_ILi32EEEEEEEEENS_10tfloat32_tESM_NSA_8TiledMMAINSA_8MMA_AtomIJNSA_23SM100_MMA_TF32_2x1SM_SSISM_SM_fLi256ELi128ELNSA_4UMMA5MajorE0ELSR_1ELNSQ_7ScaleInE0ELSS_0EEEEEENSA_6LayoutINSB_IJSE_SE_SE_EEENSB_IJNSC_ILi0EEESX_SX_EEEEENSB_IJNSA_10UnderscoreES10_S10_EEEEENS7_6detail27Sm100ImplicitGemmTileTraitsINSA_25SM100_TMA_2SM_LOAD_IM2COLENSA_14ComposedLayoutINSA_7SwizzleILi3ELi4ELi3EEENSA_18smem_ptr_flag_bitsILi32EEENSV_INSB_IJNSC_ILi8EEESJ_EEENSB_IJSJ_SE_EEEEEEEvEENS14_INSA_18SM100_TMA_2SM_LOADENS16_INS17_ILi2ELi5ELi2EEES1A_NSV_INSB_IJSJ_NSC_ILi4EEEEEENSB_IJSE_SJ_EEEEEEEvEEEENS_8epilogue10collective18CollectiveEpilogueINS1Q_23Sm100TmaWarpSpecializedILi4ELi2ELi16ELb1ELb0EEEJNSB_IJSI_SI_SK_EEENSB_IJNSV_ISI_SE_EENSV_INSC_ILi16EEESE_EEEEESM_NSB_IJNSB_IJllllEEESE_SX_EEESM_S21_NS1Q_6fusion15FusionCallbacksIS1U_NS22_17LinearCombinationISM_fSM_fLNS_15FloatRoundStyleE2EEES1V_S1Z_JEEENSA_5SM1004TMEM4LOAD26SM100_TMEM_LOAD_32dp32b16xENSA_20SM90_TMA_LOAD_IM2COLENS16_INS17_ILi2ELi4ELi3EEES1A_NSV_INSB_IJS1B_S1X_EEENSB_IJS1X_SE_EEEEEEENSA_39AutoVectorizingCopyWithAssumedAlignmentILi128EEENSA_21SM90_TMA_STORE_IM2COLES2H_S2J_S2J_EEEvvEEEEvNT_6ParamsE,@"STO_CUDA_ENTRY STV_DEFAULT"
_ZN7cutlass13device_kernelINS_4conv6kernel13ConvUniversalINS1_16ConvProblemShapeILNS1_8OperatorE1ELi3EEENS1_10collective14CollectiveConvINS1_47MainloopSm100TmaUmmaWarpSpecializedImplicitGemmILS5_1ELi8ELi3ELi1ELi2EN4cute5tupleIJNSA_1CILi2EEENSC_ILi1EEESE_EEEEENSB_IJNSC_ILi256EEENSC_ILi128EEENSB_IJNSC_ILi32EEEEEEEEENS_10tfloat32_tESM_NSA_8TiledMMAINSA_8MMA_AtomIJNSA_23SM100_MMA_TF32_2x1SM_SSISM_SM_fLi256ELi128ELNSA_4UMMA5MajorE0ELSR_1ELNSQ_7ScaleInE0ELSS_0EEEEEENSA_6LayoutINSB_IJSE_SE_SE_EEENSB_IJNSC_ILi0EEESX_SX_EEEEENSB_IJNSA_10UnderscoreES10_S10_EEEEENS7_6detail27Sm100ImplicitGemmTileTraitsINSA_25SM100_TMA_2SM_LOAD_IM2COLENSA_14ComposedLayoutINSA_7SwizzleILi3ELi4ELi3EEENSA_18smem_ptr_flag_bitsILi32EEENSV_INSB_IJNSC_ILi8EEESJ_EEENSB_IJSJ_SE_EEEEEEEvEENS14_INSA_18SM100_TMA_2SM_LOADENS16_INS17_ILi2ELi5ELi2EEES1A_NSV_INSB_IJSJ_NSC_ILi4EEEEEENSB_IJSE_SJ_EEEEEEEvEEEENS_8epilogue10collective18CollectiveEpilogueINS1Q_23Sm100TmaWarpSpecializedILi4ELi2ELi16ELb1ELb0EEEJNSB_IJSI_SI_SK_EEENSB_IJNSV_ISI_SE_EENSV_INSC_ILi16EEESE_EEEEESM_NSB_IJNSB_IJllllEEESE_SX_EEESM_S21_NS1Q_6fusion15FusionCallbacksIS1U_NS22_17LinearCombinationISM_fSM_fLNS_15FloatRoundStyleE2EEES1V_S1Z_JEEENSA_5SM1004TMEM4LOAD26SM100_TMEM_LOAD_32dp32b16xENSA_20SM90_TMA_LOAD_IM2COLENS16_INS17_ILi2ELi4ELi3EEES1A_NSV_INSB_IJS1B_S1X_EEENSB_IJS1X_SE_EEEEEEENSA_39AutoVectorizingCopyWithAssumedAlignmentILi128EEENSA_21SM90_TMA_STORE_IM2COLES2H_S2J_S2J_EEEvvEEEEvNT_6ParamsE:
[----:B------:R-:W1:Y:S01]  /*0000*/  LDC R1, c[0x0][0x37c] ;  /* 0x0000df00ff017b82 */ /* 0x000e620000000800 */
[----:B------:R-:W2:Y:S01]  /*0010*/  S2R R56, SR_TID.X ;  /* 0x0000000000387919 */ /* 0x000ea20000002100 */
[----:B------:R-:W3:Y:S06]  /*0020*/  LDCU.64 UR8, c[0x0][0x990] ;  /* 0x00013200ff0877ac */ /* 0x000eec0008000a00 */
[----:B------:R-:W4:Y:S01]  /*0030*/  S2UR UR4, SR_CgaCtaId ;  /* 0x00000000000479c3 */ /* 0x000f220000008800 */
[----:B-1----:R-:W-:Y:S01]  /*0040*/  VIADD R1, R1, 0xfffffff8 ;  /* 0xfffffff801017836 */ /* 0x002fe20000000000 */
[----:B------:R-:W-:-:S02]  /*0050*/  PRMT R58, RZ, 0x7610, R58 ;  /* 0x00007610ff3a7816 */ /* 0x000fc4000000003a */
[----:B------:R-:W-:Y:S02]  /*0060*/  ELECT P1, URZ, PT ;  /* 0x0000000000ff782f */ /* 0x000fe40003820000 */
[----:B------:R-:W-:Y:S01]  /*0070*/  R2UR UR49, R1 ;  /* 0x00000000013172ca */ /* 0x000fe200000e0000 */
[----:B---3--:R-:W-:-:S04]  /*0080*/  UISETP.NE.U32.AND UP0, UPT, UR8, URZ, UPT ;  /* 0x000000ff0800728c */ /* 0x008fc8000bf05070 */
[----:B------:R-:W-:Y:S02]  /*0090*/  UISETP.NE.AND.EX UP0, UPT, UR9, URZ, UPT, UP0 ;  /* 0x000000ff0900728c */ /* 0x000fe4000bf05300 */
[----:B----4-:R-:W-:Y:S02]  /*00a0*/  ULOP3.LUT UR38, UR4, 0x1, URZ, 0xc0, !UPT ;  /* 0x0000000104267892 */ /* 0x010fe4000f8ec0ff */
[----:B------:R-:W-:Y:S01]  /*00b0*/  ULOP3.LUT UR37, UR4, 0x1, URZ, 0x3c, !UPT ;  /* 0x0000000104257892 */ /* 0x000fe2000f8e3cff */
[----:B--2---:R-:W-:-:S05]  /*00c0*/  SHF.R.U32.HI R59, RZ, 0x5, R56 ;  /* 0x00000005ff3b7819 */ /* 0x004fca0000011638 */
[----:B------:R-:W1:Y:S02]  /*00d0*/  SHFL.IDX PT, R0, R59, RZ, 0x1f ;  /* 0x00001fff3b007589 */ /* 0x000e6400000e0000 */
[----:B-1----:R-:W-:Y:S01]  /*00e0*/  R2UR UR18, R0 ;  /* 0x00000000001272ca */ /* 0x002fe200000e0000 */
[----:B------:R-:W-:-:S14]  /*00f0*/  BRA.U UP0, `(.L_x_0) ;  /* 0x0000000100307547 */ /* 0x000fdc000b800000 */
[----:B------:R-:W1:Y:S02]  /*0100*/  LDCU.64 UR4, c[0x0][0x988] ;  /* 0x00013100ff0477ac */ /* 0x000e640008000a00 */
[----:B-1----:R-:W-:-:S04]  /*0110*/  UISETP.NE.U32.AND UP0, UPT, UR4, URZ, UPT ;  /* 0x000000ff0400728c */ /* 0x002fc8000bf05070 */
[----:B------:R-:W-:-:S09]  /*0120*/  UISETP.NE.AND.EX UP0, UPT, UR5, URZ, UPT, UP0 ;  /* 0x000000ff0500728c */ /* 0x000fd2000bf05300 */
[----:B------:R-:W-:Y:S05]  /*0130*/  BRA.U !UP0, `(.L_x_1) ;  /* 0x0000000108147547 */ /* 0x000fea000b800000 */
[----:B------:R-:W1:Y:S01]  /*0140*/  LDC.64 R2, c[0x0][0x988] ;  /* 0x00026200ff027b82 */ /* 0x000e620000000a00 */
[----:B------:R-:W1:Y:S02]  /*0150*/  LDCU.64 UR4, c[0x0][0x358] ;  /* 0x00006b00ff0477ac */ /* 0x000e640008000a00 */
[----:B-1----:R1:W5:Y:S01]  /*0160*/  LDG.E R27, desc[UR4][R2.64] ;  /* 0x00000004021b7981 */ /* 0x002362000c1e1900 */
[----:B------:R-:W-:Y:S01]  /*0170*/  HFMA2 R58, -RZ, RZ, 0, 5.9604644775390625e-08 ;  /* 0x00000001ff3a7431 */ /* 0x000fe200000001ff */
[----:B------:R-:W-:Y:S05]  /*0180*/  BRA `(.L_x_0) ;  /* 0x00000000000c7947 */ /* 0x000fea0003800000 */
.L_x_1:
[----:B------:R-:W1:Y:S01]  /*0190*/  LDCU UR4, c[0x0][0x980] ;  /* 0x00013000ff0477ac */ /* 0x000e620008000800 */
[----:B------:R-:W-:Y:S01]  /*01a0*/  HFMA2 R58, -RZ, RZ, 0, 5.9604644775390625e-08 ;  /* 0x00000001ff3a7431 */ /* 0x000fe200000001ff */
[----:B-1----:R-:W-:-:S07]  /*01b0*/  MOV R27, UR4 ;  /* 0x00000004001b7c02 */ /* 0x002fce0008000f00 */
.L_x_0:
[----:B------:R-:W2:Y:S02]  /*01c0*/  LDCU.64 UR4, c[0x0][0x9b0] ;  /* 0x00013600ff0477ac */ /* 0x000ea40008000a00 */
[----:B--2---:R-:W-:-:S04]  /*01d0*/  UISETP.NE.U32.AND UP0, UPT, UR4, URZ, UPT ;  /* 0x000000ff0400728c */ /* 0x004fc8000bf05070 */
[----:B------:R-:W-:-:S09]  /*01e0*/  UISETP.NE.AND.EX UP0, UPT, UR5, URZ, UPT, UP0 ;  /* 0x000000ff0500728c */ /* 0x000fd2000bf05300 */
[----:B------:R-:W-:Y:S05]  /*01f0*/  BRA.U UP0, `(.L_x_2) ;  /* 0x0000000100287547 */ /* 0x000fea000b800000 */
[----:B------:R-:W2:Y:S02]  /*0200*/  LDCU.64 UR4, c[0x0][0x9a8] ;  /* 0x00013500ff0477ac */ /* 0x000ea40008000a00 */
[----:B--2---:R-:W-:-:S04]  /*0210*/  UISETP.NE.U32.AND UP0, UPT, UR4, URZ, UPT ;  /* 0x000000ff0400728c */ /* 0x004fc8000bf05070 */
[----:B------:R-:W-:-:S09]  /*0220*/  UISETP.NE.AND.EX UP0, UPT, UR5, URZ, UPT, UP0 ;  /* 0x000000ff0500728c */ /* 0x000fd2000bf05300 */
[----:B------:R-:W-:Y:S05]  /*0230*/  BRA.U !UP0, `(.L_x_3) ;  /* 0x0000000108107547 */ /* 0x000fea000b800000 */
[----:B------:R-:W2:Y:S01]  /*0240*/  LDC.64 R24, c[0x0][0x9a8] ;  /* 0x00026a00ff187b82 */ /* 0x000ea20000000a00 */
[----:B------:R-:W2:Y:S02]  /*0250*/  LDCU.64 UR4, c[0x0][0x358] ;  /* 0x00006b00ff0477ac */ /* 0x000ea40008000a00 */
[----:B--2---:R2:W5:Y:S01]  /*0260*/  LDG.E R24, desc[UR4][R24.64] ;  /* 0x0000000418187981 */ /* 0x004562000c1e1900 */
[----:B------:R-:W-:Y:S05]  /*0270*/  BRA `(.L_x_2) ;  /* 0x0000000000087947 */ /* 0x000fea0003800000 */
.L_x_3:
[----:B------:R-:W2:Y:S02]  /*0280*/  LDCU UR4, c[0x0][0x9a0] ;  /* 0x00013400ff0477ac */ /* 0x000ea40008000800 */
[----:B--2---:R-:W-:Y:S02]  /*0290*/  MOV R24, UR4 ;  /* 0x0000000400187c02 */ /* 0x004fe40008000f00 */
.L_x_2:
[----:B------:R-:W-:Y:S01]  /*02a0*/  IMAD.U32 R0, RZ, RZ, UR18 ;  /* 0x00000012ff007e24 */ /* 0x000fe2000f8e00ff */
[----:B------:R-:W-:Y:S04]  /*02b0*/  BSSY.RECONVERGENT B0, `(.L_x_4) ;  /* 0x000000c000007945 */ /* 0x000fe80003800200 */
[C---:B------:R-:W-:Y:S02]  /*02c0*/  ISETP.NE.OR P2, PT, R0.reuse, 0x1, !P1 ;  /* 0x000000010000780c */ /* 0x040fe40004f45670 */
[----:B------:R-:W-:-:S11]  /*02d0*/  ISETP.NE.OR P0, PT, R0, 0x3, !P1 ;  /* 0x000000030000780c */ /* 0x000fd60004f05670 */
[----:B------:R-:W-:Y:S05]  /*02e0*/  @P2 BRA `(.L_x_5) ;  /* 0x0000000000202947 */ /* 0x000fea0003800000 */
[----:B------:R-:W3:Y:S02]  /*02f0*/  LDCU.64 UR4, c[0x0][0x348] ;  /* 0x00006900ff0477ac */ /* 0x000ee40008000a00 */
[----:B---3--:R-:W-:Y:S02]  /*0300*/  UIADD3 UR6, UP1, UPT, UR4, 0x80, URZ ;  /* 0x0000008004067890 */ /* 0x008fe4000ff3e0ff */
[----:B------:R-:W-:Y:S02]  /*0310*/  UIADD3 UR4, UP0, UPT, UR4, 0x200, URZ ;  /* 0x0000020004047890 */ /* 0x000fe4000ff1e0ff */
[----:B------:R-:W-:Y:S02]  /*0320*/  UIADD3.X UR7, UPT, UPT, URZ, UR5, URZ, UP1, !UPT ;  /* 0x00000005ff077290 */ /* 0x000fe40008ffe4ff */
[----:B------:R-:W-:-:S07]  /*0330*/  UIADD3.X UR5, UPT, UPT, URZ, UR5, URZ, UP0, !UPT ;  /* 0x00000005ff057290 */ /* 0x000fce00087fe4ff */
[----:B------:R3:W-:Y:S02]  /*0340*/  UTMACCTL.PF [UR6] ;  /* 0x00000000060079b9 */ /* 0x0007e40008040000 */
[----:B------:R3:W-:Y:S02]  /*0350*/  UTMACCTL.PF [UR4] ;  /* 0x00000000040079b9 */ /* 0x0007e40008040000 */
[----:B---3--:R-:W-:Y:S01]  /*0360*/  NOP ;  /* 0x0000000000007918 */ /* 0x008fe20000000000 */
.L_x_5:
[----:B------:R-:W-:Y:S05]  /*0370*/  BSYNC.RECONVERGENT B0 ;  /* 0x0000000000007941 */ /* 0x000fea0003800200 */
.L_x_4:
[----:B------:R-:W-:Y:S04]  /*0380*/  BSSY.RECONVERGENT B0, `(.L_x_6) ;  /* 0x000000a000007945 */ /* 0x000fe80003800200 */
        /* <DEDUP_REMOVED lines=9> */
.L_x_7:
[----:B------:R-:W-:Y:S05]  /*0420*/  BSYNC.RECONVERGENT B0 ;  /* 0x0000000000007941 */ /* 0x000fea0003800200 */
.L_x_6:
[----:B------:R-:W3:Y:S01]  /*0430*/  LDCU.64 UR4, c[0x0][0x988] ;  /* 0x00013100ff0477ac */ /* 0x000ee20008000a00 */
[----:B------:R-:W-:Y:S02]  /*0440*/  UISETP.EQ.U32.AND UP2, UPT, UR8, URZ, UPT ;  /* 0x000000ff0800728c */ /* 0x000fe4000bf42070 */
[----:B------:R-:W-:Y:S02]  /*0450*/  UPLOP3.LUT UP3, UPT, UPT, UPT, UPT, 0x80, 0x8 ;  /* 0x000000000008789c */ /* 0x000fe40003f6f070 */
[----:B---3--:R-:W-:-:S04]  /*0460*/  UISETP.NE.U32.AND UP0, UPT, UR4, URZ, UPT ;  /* 0x000000ff0400728c */ /* 0x008fc8000bf05070 */
[----:B------:R-:W-:-:S04]  /*0470*/  UISETP.NE.AND.EX UP1, UPT, UR5, URZ, UPT, UP0 ;  /* 0x000000ff0500728c */ /* 0x000fc8000bf25300 */
[----:B------:R-:W-:-:S04]  /*0480*/  UISETP.EQ.OR.EX UP4, UPT, UR9, URZ, !UP1, UP2 ;  /* 0x000000ff0900728c */ /* 0x000fc8000cf82720 */
[----:B------:R-:W-:-:S06]  /*0490*/  UP2UR UR4, UPR, URZ, 0x10 ;  /* 0x00000010ff047883 */ /* 0x000fcc0008000000 */
[----:B------:R-:W-:Y:S01]  /*04a0*/  MOV R69, UR4 ;  /* 0x0000000400457c02 */ /* 0x000fe20008000f00 */
[----:B------:R-:W-:Y:S06]  /*04b0*/  BRA.U !UP4, `(.L_x_8) ;  /* 0x000000010c207547 */ /* 0x000fec000b800000 */
[----:B------:R-:W-:Y:S01]  /*04c0*/  UISETP.NE.U32.AND UP0, UPT, UR8, URZ, UPT ;  /* 0x000000ff0800728c */ /* 0x000fe2000bf05070 */
[----:B-----5:R-:W-:Y:S01]  /*04d0*/  FSETP.NEU.AND P0, PT, R27, RZ, PT ;  /* 0x000000ff1b00720b */ /* 0x020fe20003f0d000 */
[----:B------:R-:W-:Y:S02]  /*04e0*/  USEL UR4, URZ, 0xffffffff, UP1 ;  /* 0xffffffffff047887 */ /* 0x000fe40008800000 */
[----:B------:R-:W-:-:S10]  /*04f0*/  UISETP.NE.AND.EX UP2, UPT, UR9, URZ, UPT, UP0 ;  /* 0x000000ff0900728c */ /* 0x000fd4000bf45300 */
[----:B------:R-:W-:Y:S01]  /*0500*/  VOTEU.ANY UP0, P0 ;  /* 0x0000000000ff7886 */ /* 0x000fe20000000100 */
[----:B------:R-:W-:-:S04]  /*0510*/  @!UP2 USEL UR4, URZ, 0xffffffff, UP0 ;  /* 0xffffffffff04a887 */ /* 0x000fc80008000000 */
[----:B------:R-:W-:-:S04]  /*0520*/  ULOP3.LUT UR4, UR4, 0x1, URZ, 0xc0, !UPT ;  /* 0x0000000104047892 */ /* 0x000fc8000f8ec0ff */
[----:B------:R-:W-:-:S11]  /*0530*/  UISETP.NE.U32.AND UP3, UPT, UR4, 0x1, UPT ;  /* 0x000000010400788c */ /* 0x000fd6000bf65070 */
.L_x_8:
[----:B------:R-:W3:Y:S01]  /*0540*/  SHFL.IDX PT, R0, R59, RZ, 0x1f ;  /* 0x00001fff3b007589 */ /* 0x000ee200000e0000 */
[----:B------:R-:W-:Y:S02]  /*0550*/  UISETP.NE.AND UP5, UPT, UR18, 0x2, UPT ;  /* 0x000000021200788c */ /* 0x000fe4000bfa5270 */
[----:B------:R-:W-:Y:S02]  /*0560*/  UISETP.NE.AND UP0, UPT, UR18, 0x2, UPT ;  /* 0x000000021200788c */ /* 0x000fe4000bf05270 */
[----:B------:R-:W-:Y:S02]  /*0570*/  UISETP.NE.OR UP2, UPT, UR38, URZ, UP5 ;  /* 0x000000ff2600728c */ /* 0x000fe4000af45670 */
[----:B------:R-:W-:-:S04]  /*0580*/  USEL UR70, URZ, 0x1, UP0 ;  /* 0x00000001ff467887 */ /* 0x000fc80008000000 */
[----:B------:R-:W-:Y:S02]  /*0590*/  PLOP3.LUT P3, PT, P1, PT, UP2, 0xae, 0xea ;  /* 0x0000000000ea781c */ /* 0x000fe40000f6f52e */
[----:B---3--:R-:W-:-:S13]  /*05a0*/  ISETP.NE.AND P0, PT, R0, RZ, PT ;  /* 0x000000ff0000720c */ /* 0x008fda0003f05270 */
[----:B------:R-:W-:Y:S05]  /*05b0*/  @P0 BRA `(.L_x_9) ;  /* 0x0000000000680947 */ /* 0x000fea0003800000 */
[----:B------:R-:W3:Y:S01]  /*05c0*/  S2UR UR5, SR_CgaCtaId ;  /* 0x00000000000579c3 */ /* 0x000ee20000008800 */
[----:B------:R-:W-:Y:S01]  /*05d0*/  UMOV UR4, 0x400 ;  /* 0x0000040000047882 */ /* 0x000fe20000000000 */
[----:B------:R-:W-:Y:S01]  /*05e0*/  UMOV UR6, 0x1 ;  /* 0x0000000100067882 */ /* 0x000fe20000000000 */
[----:B------:R-:W-:Y:S01]  /*05f0*/  ELECT P0, URZ, PT ;  /* 0x0000000000ff782f */ /* 0x000fe20003800000 */
[----:B------:R-:W-:-:S04]  /*0600*/  UIADD3 UR6, UPT, UPT, -UR6, 0x100000, URZ ;  /* 0x0010000006067890 */ /* 0x000fc8000fffe1ff */
[----:B------:R-:W-:Y:S02]  /*0610*/  USHF.L.U32 UR7, UR6, 0xb, URZ ;  /* 0x0000000b06077899 */ /* 0x000fe400080006ff */
[----:B------:R-:W-:Y:S02]  /*0620*/  USHF.L.U32 UR6, UR6, 0x1, URZ ;  /* 0x0000000106067899 */ /* 0x000fe400080006ff */
[----:B---3--:R-:W-:Y:S01]  /*0630*/  ULEA UR4, UR5, UR4, 0x18 ;  /* 0x0000000405047291 */ /* 0x008fe2000f8ec0ff */
[----:B------:R-:W3:Y:S11]  /*0640*/  FENCE.VIEW.ASYNC.S ;  /* 0x00000000000073c6 */ /* 0x000ef60000000000 */
[----:B---3--:R3:W4:Y:S01]  /*0650*/  SYNCS.EXCH.64 URZ, [UR4], UR6 ;  /* 0x0000000604ff75b2 */ /* 0x0087220008000100 */
[----:B------:R3:W1:Y:S01]  /*0660*/  SYNCS.EXCH.64 URZ, [UR4+0x40], UR6 ;  /* 0x0000400604ff75b2 */ /* 0x0006620008000100 */
        /* <DEDUP_REMOVED lines=13> */
[----:B------:R3:W1:Y:S02]  /*0740*/  SYNCS.EXCH.64 URZ, [UR4+0x78], UR6 ;  /* 0x0000780604ff75b2 */ /* 0x0006640008000100 */
[----:B---3--:R-:W-:Y:S01]  /*0750*/  NOP ;  /* 0x0000000000007918 */ /* 0x008fe20000000000 */
.L_x_9:
[----:B------:R-:W3:Y:S01]  /*0760*/  SHFL.IDX PT, R0, R59, RZ, 0x1f ;  /* 0x00001fff3b007589 */ /* 0x000ee200000e0000 */
[----:B------:R-:W-:Y:S01]  /*0770*/  NOP ;  /* 0x0000000000007918 */ /* 0x000fe20000000000 */
[----:B---3--:R-:W-:-:S13]  /*0780*/  ISETP.NE.AND P0, PT, R0, 0x1, PT ;  /* 0x000000010000780c */ /* 0x008fda0003f05270 */
[----:B------:R-:W-:Y:S05]  /*0790*/  @P0 BRA `(.L_x_10) ;  /* 0x0000000000580947 */ /* 0x000fea0003800000 */
[----:B------:R-:W3:Y:S01]  /*07a0*/  S2UR UR5, SR_CgaCtaId ;  /* 0x00000000000579c3 */ /* 0x000ee20000008800 */
[----:B------:R-:W-:Y:S01]  /*07b0*/  UMOV UR4, 0x400 ;  /* 0x0000040000047882 */ /* 0x000fe20000000000 */
[----:B------:R-:W-:Y:S01]  /*07c0*/  UMOV UR8, 0x20 ;  /* 0x0000002000087882 */ /* 0x000fe20000000000 */
[----:B------:R-:W-:Y:S01]  /*07d0*/  UMOV UR6, 0x80 ;  /* 0x0000008000067882 */ /* 0x000fe20000000000 */
[----:B------:R-:W-:-:S04]  /*07e0*/  UIADD3 UR8, UPT, UPT, -UR8, 0x100000, URZ ;  /* 0x0010000008087890 */ /* 0x000fc8000fffe1ff */
[----:B------:R-:W-:Y:S02]  /*07f0*/  USHF.L.U32 UR9, UR8, 0xb, URZ ;  /* 0x0000000b08097899 */ /* 0x000fe400080006ff */
[----:B------:R-:W-:Y:S02]  /*0800*/  USHF.L.U32 UR8, UR8, 0x1, URZ ;  /* 0x0000000108087899 */ /* 0x000fe400080006ff */
[----:B------:R-:W-:-:S04]  /*0810*/  UIADD3 UR6, UPT, UPT, -UR6, 0x100000, URZ ;  /* 0x0010000006067890 */ /* 0x000fc8000fffe1ff */
[----:B------:R-:W-:Y:S02]  /*0820*/  USHF.L.U32 UR7, UR6, 0xb, URZ ;  /* 0x0000000b06077899 */ /* 0x000fe400080006ff */
[----:B------:R-:W-:Y:S01]  /*0830*/  USHF.L.U32 UR6, UR6, 0x1, URZ ;  /* 0x0000000106067899 */ /* 0x000fe200080006ff */
[----:B------:R-:W-:Y:S01]  /*0840*/  ELECT P0, URZ, PT ;  /* 0x0000000000ff782f */ /* 0x000fe20003800000 */
[----:B---3--:R-:W-:Y:S01]  /*0850*/  ULEA UR4, UR5, UR4, 0x18 ;  /* 0x0000000405047291 */ /* 0x008fe2000f8ec0ff */
[----:B------:R-:W3:Y:S11]  /*0860*/  FENCE.VIEW.ASYNC.S ;  /* 0x00000000000073c6 */ /* 0x000ef60000000000 */
[----:B---3--:R3:W1:Y:S01]  /*0870*/  SYNCS.EXCH.64 URZ, [UR4+0x80], UR8 ;  /* 0x0000800804ff75b2 */ /* 0x0086620008000100 */
[----:B------:R3:W1:Y:S01]  /*0880*/  SYNCS.EXCH.64 URZ, [UR4+0xa0], UR6 ;  /* 0x0000a00604ff75b2 */ /* 0x0006620008000100 */
[----:B------:R3:W1:Y:S01]  /*0890*/  SYNCS.EXCH.64 URZ, [UR4+0x88], UR8 ;  /* 0x0000880804ff75b2 */ /* 0x0006620008000100 */
[----:B------:R3:W1:Y:S01]  /*08a0*/  SYNCS.EXCH.64 URZ, [UR4+0xa8], UR6 ;  /* 0x0000a80604ff75b2 */ /* 0x0006620008000100 */
[----:B------:R3:W1:Y:S01]  /*08b0*/  SYNCS.EXCH.64 URZ, [UR4+0x90], UR8 ;  /* 0x0000900804ff75b2 */ /* 0x0006620008000100 */
[----:B------:R3:W1:Y:S01]  /*08c0*/  SYNCS.EXCH.64 URZ, [UR4+0xb0], UR6 ;  /* 0x0000b00604ff75b2 */ /* 0x0006620008000100 */
[----:B------:R3:W1:Y:S01]  /*08d0*/  SYNCS.EXCH.64 URZ, [UR4+0x98], UR8 ;  /* 0x0000980804ff75b2 */ /* 0x0006620008000100 */
[----:B------:R3:W1:Y:S01]  /*08e0*/  SYNCS.EXCH.64 URZ, [UR4+0xb8], UR6 ;  /* 0x0000b80604ff75b2 */ /* 0x0006620008000100 */
[----:B------:R-:W-:Y:S01]  /*08f0*/  NOP ;  /* 0x0000000000007918 */ /* 0x000fe20000000000 */
.L_x_10:
[----:B------:R-:W2:Y:S01]  /*0900*/  SHFL.IDX PT, R0, R59, RZ, 0x1f ;  /* 0x00001fff3b007589 */ /* 0x000ea200000e0000 */
[----:B------:R-:W-:Y:S01]  /*0910*/  NOP ;  /* 0x0000000000007918 */ /* 0x000fe20000000000 */
[----:B--2---:R-:W-:-:S13]  /*0920*/  ISETP.NE.AND P0, PT, R0, 0x3, PT ;  /* 0x000000030000780c */ /* 0x004fda0003f05270 */
[----:B------:R-:W-:Y:S05]  /*0930*/  @P0 BRA `(.L_x_11) ;  /* 0x0000000000300947 */ /* 0x000fea0003800000 */
[----:B------:R-:W2:Y:S01]  /*0940*/  S2UR UR5, SR_CgaCtaId ;  /* 0x00000000000579c3 */ /* 0x000ea20000008800 */
[----:B---3--:R-:W-:Y:S01]  /*0950*/  UMOV UR4, 0x400 ;  /* 0x0000040000047882 */ /* 0x008fe20000000000 */
[----:B------:R-:W-:Y:S01]  /*0960*/  UMOV UR6, 0x20 ;  /* 0x0000002000067882 */ /* 0x000fe20000000000 */
[----:B------:R-:W-:Y:S01]  /*0970*/  ELECT P0, URZ, PT ;  /* 0x0000000000ff782f */ /* 0x000fe20003800000 */
[----:B------:R-:W-:-:S04]  /*0980*/  UIADD3 UR6, UPT, UPT, -UR6, 0x100000, URZ ;  /* 0x0010000006067890 */ /* 0x000fc8000fffe1ff */
[----:B------:R-:W-:Y:S02]  /*0990*/  USHF.L.U32 UR7, UR6, 0xb, URZ ;  /* 0x0000000b06077899 */ /* 0x000fe400080006ff */
[----:B------:R-:W-:Y:S02]  /*09a0*/  USHF.L.U32 UR6, UR6, 0x1, URZ ;  /* 0x0000000106067899 */ /* 0x000fe400080006ff */
[----:B--2---:R-:W-:Y:S01]  /*09b0*/  ULEA UR4, UR5, UR4, 0x18 ;  /* 0x0000000405047291 */ /* 0x004fe2000f8ec0ff */
[----:B------:R-:W2:Y:S11]  /*09c0*/  FENCE.VIEW.ASYNC.S ;  /* 0x00000000000073c6 */ /* 0x000eb60000000000 */
[----:B--2---:R2:W3:Y:S01]  /*09d0*/  SYNCS.EXCH.64 URZ, [UR4+0xc0], UR6 ;  /* 0x0000c00604ff75b2 */ /* 0x0044e20008000100 */
[----:B------:R2:W1:Y:S01]  /*09e0*/  SYNCS.EXCH.64 URZ, [UR4+0xc8], UR6 ;  /* 0x0000c80604ff75b2 */ /* 0x0004620008000100 */
[----:B------:R-:W-:Y:S01]  /*09f0*/  NOP ;  /* 0x0000000000007918 */ /* 0x000fe20000000000 */
.L_x_11:
[----:B------:R-:W4:Y:S01]  /*0a00*/  SHFL.IDX PT, R0, R59, RZ, 0x1f ;  /* 0x00001fff3b007589 */ /* 0x000f2200000e0000 */
[----:B------:R-:W-:Y:S01]  /*0a10*/  NOP ;  /* 0x0000000000007918 */ /* 0x000fe20000000000 */
[----:B----4-:R-:W-:-:S13]  /*0a20*/  ISETP.NE.AND P0, PT, R0, 0x4, PT ;  /* 0x000000040000780c */ /* 0x010fda0003f05270 */
[----:B------:R-:W-:Y:S05]  /*0a30*/  @P0 BRA `(.L_x_12) ;  /* 0x0000000000440947 */ /* 0x000fea0003800000 */
[----:B------:R-:W4:Y:S01]  /*0a40*/  S2UR UR5, SR_CgaCtaId ;  /* 0x00000000000579c3 */ /* 0x000f220000008800 */
[----:B--23--:R-:W-:Y:S01]  /*0a50*/  UMOV UR4, 0x1e0 ;  /* 0x000001e000047882 */ /* 0x00cfe20000000000 */
[----:B------:R-:W-:Y:S01]  /*0a60*/  UMOV UR6, 0x400 ;  /* 0x0000040000067882 */ /* 0x000fe20000000000 */
[----:B------:R-:W-:Y:S01]  /*0a70*/  USEL UR4, UR4, 0x1a0, UP3 ;  /* 0x000001a004047887 */ /* 0x000fe20009800000 */
[----:B------:R-:W-:Y:S01]  /*0a80*/  UMOV UR8, 0x1 ;  /* 0x0000000100087882 */ /* 0x000fe20000000000 */
[----:B------:R-:W-:Y:S01]  /*0a90*/  ELECT P0, URZ, PT ;  /* 0x0000000000ff782f */ /* 0x000fe20003800000 */
[----:B------:R-:W-:-:S04]  /*0aa0*/  UIADD3 UR8, UPT, UPT, -UR8, 0x100000, URZ ;  /* 0x0010000008087890 */ /* 0x000fc8000fffe1ff */
[----:B------:R-:W-:Y:S02]  /*0ab0*/  USHF.L.U32 UR9, UR8, 0xb, URZ ;  /* 0x0000000b08097899 */ /* 0x000fe400080006ff */
[----:B------:R-:W-:Y:S02]  /*0ac0*/  USHF.L.U32 UR8, UR8, 0x1, URZ ;  /* 0x0000000108087899 */ /* 0x000fe400080006ff */
[----:B----4-:R-:W-:Y:S02]  /*0ad0*/  ULEA UR6, UR5, UR6, 0x18 ;  /* 0x0000000605067291 */ /* 0x010fe4000f8ec0ff */
[----:B------:R-:W-:-:S04]  /*0ae0*/  UIADD3 UR4, UPT, UPT, -UR4, 0x100000, URZ ;  /* 0x0010000004047890 */ /* 0x000fc8000fffe1ff */
[----:B------:R-:W-:Y:S02]  /*0af0*/  USHF.L.U32 UR5, UR4, 0xb, URZ ;  /* 0x0000000b04057899 */ /* 0x000fe400080006ff */
[----:B------:R-:W-:Y:S01]  /*0b00*/  USHF.L.U32 UR4, UR4, 0x1, URZ ;  /* 0x0000000104047899 */ /* 0x000fe200080006ff */
[----:B------:R-:W2:Y:S03]  /*0b10*/  FENCE.VIEW.ASYNC.S ;  /* 0x00000000000073c6 */ /* 0x000ea60000000000 */
[----:B--2---:R4:W2:Y:S08]  /*0b20*/  SYNCS.EXCH.64 URZ, [UR6+0xd0], UR8 ;  /* 0x0000d00806ff75b2 */ /* 0x0048b00008000100 */
[----:B------:R4:W3:Y:S02]  /*0b30*/  SYNCS.EXCH.64 URZ, [UR6+0xd8], UR4 ;  /* 0x0000d80406ff75b2 */ /* 0x0008e40008000100 */
[----:B----4-:R-:W-:Y:S01]  /*0b40*/  NOP ;  /* 0x0000000000007918 */ /* 0x010fe20000000000 */
.L_x_12:
[----:B------:R-:W4:Y:S01]  /*0b50*/  SHFL.IDX PT, R0, R59, RZ, 0x1f ;  /* 0x00001fff3b007589 */ /* 0x000f2200000e0000 */
[----:B------:R-:W-:Y:S01]  /*0b60*/  ISETP.NE.OR P1, PT, RZ, UR18, !P1 ;  /* 0x00000012ff007c0c */ /* 0x000fe2000cf25670 */
[----:B------:R-:W-:Y:S01]  /*0b70*/  NOP ;  /* 0x0000000000007918 */ /* 0x000fe20000000000 */
[----:B----4-:R-:W-:-:S13]  /*0b80*/  ISETP.NE.AND P0, PT, R0, 0x5, PT ;  /* 0x000000050000780c */ /* 0x010fda0003f05270 */
[----:B------:R-:W-:Y:S05]  /*0b90*/  @P0 BRA `(.L_x_13) ;  /* 0x0000000000480947 */ /* 0x000fea0003800000 */
[----:B------:R-:W4:Y:S01]  /*0ba0*/  S2UR UR5, SR_CgaCtaId ;  /* 0x00000000000579c3 */ /* 0x000f220000008800 */
[----:B--23--:R-:W-:Y:S01]  /*0bb0*/  UMOV UR4, 0x400 ;  /* 0x0000040000047882 */ /* 0x00cfe20000000000 */
        /* <DEDUP_REMOVED lines=9> */
[----:B----4-:R-:W-:Y:S01]  /*0c50*/  ULEA UR4, UR5, UR4, 0x18 ;  /* 0x0000000405047291 */ /* 0x010fe2000f8ec0ff */
[----:B------:R-:W2:Y:S11]  /*0c60*/  FENCE.VIEW.ASYNC.S ;  /* 0x00000000000073c6 */ /* 0x000eb60000000000 */
[----:B--2---:R4:W2:Y:S01]  /*0c70*/  SYNCS.EXCH.64 URZ, [UR4+0xe0], UR6 ;  /* 0x0000e00604ff75b2 */ /* 0x0048a20008000100 */
[----:B------:R4:W3:Y:S01]  /*0c80*/  SYNCS.EXCH.64 URZ, [UR4+0xf0], UR8 ;  /* 0x0000f00804ff75b2 */ /* 0x0008e20008000100 */
[----:B------:R4:W1:Y:S01]  /*0c90*/  SYNCS.EXCH.64 URZ, [UR4+0xe8], UR6 ;  /* 0x0000e80604ff75b2 */ /* 0x0008620008000100 */
[----:B------:R4:W1:Y:S02]  /*0ca0*/  SYNCS.EXCH.64 URZ, [UR4+0xf8], UR8 ;  /* 0x0000f80804ff75b2 */ /* 0x0008640008000100 */
[----:B----4-:R-:W-:Y:S01]  /*0cb0*/  NOP ;  /* 0x0000000000007918 */ /* 0x010fe20000000000 */
.L_x_13:
[----:B--23--:R-:W2:Y:S01]  /*0cc0*/  S2UR UR7, SR_CgaCtaId ;  /* 0x00000000000779c3 */ /* 0x00cea20000008800 */
[----:B------:R-:W-:Y:S01]  /*0cd0*/  VOTEU.ALL UP0, P1 ;  /* 0x0000000000ff7886 */ /* 0x000fe20000800000 */
[----:B------:R-:W-:Y:S01]  /*0ce0*/  UMOV UR4, 0x20 ;  /* 0x0000002000047882 */ /* 0x000fe20000000000 */
[----:B------:R-:W-:Y:S01]  /*0cf0*/  NOP ;  /* 0x0000000000007918 */ /* 0x000fe20000000000 */
[----:B-1----:R-:W-:Y:S01]  /*0d00*/  LOP3.LUT R3, R56, 0x1f, RZ, 0xc0, !PT ;  /* 0x0000001f38037812 */ /* 0x002fe200078ec0ff */
[----:B------:R-:W-:Y:S01]  /*0d10*/  UISETP.NE.AND UP4, UPT, UR18, URZ, UPT ;  /* 0x000000ff1200728c */ /* 0x000fe2000bf85270 */
[----:B------:R-:W-:Y:S01]  /*0d20*/  @!UP0 UMOV UR6, 0x400 ;  /* 0x0000040000068882 */ /* 0x000fe20000000000 */
[----:B------:R-:W-:-:S04]  /*0d30*/  @!UP0 UIADD3 UR4, UPT, UPT, -UR4, 0x100000, URZ ;  /* 0x0010000004048890 */ /* 0x000fc8000fffe1ff */
[----:B------:R-:W-:Y:S02]  /*0d40*/  @!UP0 USHF.L.U32 UR5, UR4, 0xb, URZ ;  /* 0x0000000b04058899 */ /* 0x000fe400080006ff */
[----:B------:R-:W-:Y:S02]  /*0d50*/  @!UP0 USHF.L.U32 UR4, UR4, 0x1, URZ ;  /* 0x0000000104048899 */ /* 0x000fe400080006ff */
[----:B--2---:R-:W-:Y:S01]  /*0d60*/  @!UP0 ULEA UR6, UR7, UR6, 0x18 ;  /* 0x0000000607068291 */ /* 0x004fe2000f8ec0ff */
[----:B------:R-:W1:Y:S01]  /*0d70*/  LDCU UR7, c[0x0][0x36c] ;  /* 0x00006d80ff0777ac */ /* 0x000e620008000800 */
[----:B------:R-:W-:Y:S01]  /*0d80*/  VOTEU.ALL UP0, P1 ;  /* 0x0000000000ff7886 */ /* 0x000fe20000800000 */
[----:B------:R-:W2:Y:S09]  /*0d90*/  FENCE.VIEW.ASYNC.S ;  /* 0x00000000000073c6 */ /* 0x000eb20000000000 */
[----:B--2---:R2:W3:Y:S01]  /*0da0*/  @!UP0 SYNCS.EXCH.64 URZ, [UR6+0x100], UR4 ;  /* 0x0001000406ff85b2 */ /* 0x0044e20008000100 */
[----:B-1----:R-:W-:-:S09]  /*0db0*/  UISETP.EQ.U32.AND UP6, UPT, UR7, 0x1, UPT ;  /* 0x000000010700788c */ /* 0x002fd2000bfc2070 */
[----:B--2---:R-:W-:Y:S05]  /*0dc0*/  BRA.U !UP6, `(.L_x_14) ;  /* 0x000000010e087547 */ /* 0x004fea000b800000 */
[----:B---3--:R-:W-:Y:S01]  /*0dd0*/  UCGABAR_ARV ;  /* 0x00000000000079c7 */ /* 0x008fe20008000000 */
[----:B------:R-:W-:Y:S05]  /*0de0*/  BRA `(.L_x_15) ;  /* 0x0000000000047947 */ /* 0x000fea0003800000 */
.L_x_14:
[----:B---3--:R-:W-:Y:S01]  /*0df0*/  NOP ;  /* 0x0000000000007918 */ /* 0x008fe20000000000 */
.L_x_15:
[----:B------:R-:W1:Y:S01]  /*0e00*/  S2UR UR22, SR_CTAID.X ;  /* 0x00000000001679c3 */ /* 0x000e620000002500 */
[----:B------:R-:W-:-:S05]  /*0e10*/  CS2R.32 R68, SR_CgaSize ;  /* 0x0000000000447805 */ /* 0x000fca0000008a00 */
[----:B------:R-:W-:-:S05]  /*0e20*/  IMAD R68, R68, -0xa0, RZ ;  /* 0xffffff6044447824 */ /* 0x000fca00078e02ff */
[----:B------:R-:W-:-:S14]  /*0e30*/  R2UR UR5, R68 ;  /* 0x00000000440572ca */ /* 0x000fdc00000e0000 */
[----:B------:R-:W2:Y:S01]  /*0e40*/  LDCU UR5, c[0x0][UR5+0x2b0] ;  /* 0x00005600050577ac */ /* 0x000ea20008000800 */
[----:B------:R-:W-:-:S05]  /*0e50*/  CS2R.32 R68, SR_CgaSize ;  /* 0x0000000000447805 */ /* 0x000fca0000008a00 */
[----:B------:R-:W-:-:S05]  /*0e60*/  IMAD R68, R68, -0xa0, RZ ;  /* 0xffffff6044447824 */ /* 0x000fca00078e02ff */
[----:B------:R-:W-:-:S14]  /*0e70*/  R2UR UR4, R68 ;  /* 0x00000000440472ca */ /* 0x000fdc00000e0000 */
[----:B------:R-:W3:Y:S01]  /*0e80*/  LDCU UR4, c[0x0][UR4+0x2b4] ;  /* 0x00005680040477ac */ /* 0x000ee20008000800 */
[----:B------:R-:W4:Y:S01]  /*0e90*/  S2UR UR20, SR_CTAID.Y ;  /* 0x00000000001479c3 */ /* 0x000f220000002600 */
[----:B------:R-:W-:-:S05]  /*0ea0*/  CS2R.32 R68, SR_CgaSize ;  /* 0x0000000000447805 */ /* 0x000fca0000008a00 */
[----:B------:R-:W-:-:S05]  /*0eb0*/  IMAD R68, R68, -0xa0, RZ ;  /* 0xffffff6044447824 */ /* 0x000fca00078e02ff */
[----:B------:R-:W-:-:S14]  /*0ec0*/  R2UR UR7, R68 ;  /* 0x00000000440772ca */ /* 0x000fdc00000e0000 */
[----:B------:R-:W3:Y:S01]  /*0ed0*/  LDCU UR7, c[0x0][UR7+0x2a0] ;  /* 0x00005400070777ac */ /* 0x000ee20008000800 */
[----:B------:R-:W-:-:S05]  /*0ee0*/  CS2R.32 R68, SR_CgaSize ;  /* 0x0000000000447805 */ /* 0x000fca0000008a00 */
[----:B------:R-:W-:-:S05]  /*0ef0*/  IMAD R68, R68, -0xa0, RZ ;  /* 0xffffff6044447824 */ /* 0x000fca00078e02ff */
[----:B------:R-:W-:-:S14]  /*0f00*/  R2UR UR8, R68 ;  /* 0x00000000440872ca */ /* 0x000fdc00000e0000 */
[----:B------:R-:W3:Y:S01]  /*0f10*/  LDCU UR8, c[0x0][UR8+0x2a4] ;  /* 0x00005480080877ac */ /* 0x000ee20008000800 */
[----:B------:R-:W3:Y:S01]  /*0f20*/  LDCU UR19, c[0x0][0xc24] ;  /* 0x00018480ff1377ac */ /* 0x000ee20008000800 */
[----:B------:R-:W3:Y:S01]  /*0f30*/  LDCU UR39, c[0x0][0xc24] ;  /* 0x00018480ff2777ac */ /* 0x000ee20008000800 */
[----:B-1----:R-:W-:Y:S01]  /*0f40*/  I2FP.F32.U32 R2, UR22 ;  /* 0x0000001600027c45 */ /* 0x002fe20008201000 */
[----:B------:R-:W1:Y:S04]  /*0f50*/  LDCU UR24, c[0x0][0xc30] ;  /* 0x00018600ff1877ac */ /* 0x000e680008000800 */
[----:B--2---:R-:W-:Y:S01]  /*0f60*/  FMUL R2, R2, UR5 ;  /* 0x0000000502027c20 */ /* 0x004fe20008400000 */
[----:B----4-:R-:W-:-:S05]  /*0f70*/  I2FP.F32.U32 R0, UR20 ;  /* 0x0000001400007c45 */ /* 0x010fca0008201000 */
[----:B------:R-:W2:Y:S01]  /*0f80*/  F2I.U32.TRUNC.NTZ R2, R2 ;  /* 0x0000000200027305 */ /* 0x000ea2000020f000 */
[----:B---3--:R-:W-:-:S07]  /*0f90*/  FMUL R0, R0, UR4 ;  /* 0x0000000400007c20 */ /* 0x008fce0008400000 */
[----:B------:R-:W3:Y:S01]  /*0fa0*/  F2I.U32.TRUNC.NTZ R0, R0 ;  /* 0x0000000000007305 */ /* 0x000ee2000020f000 */
[----:B--2---:R-:W-:Y:S02]  /*0fb0*/  R2UR UR4, R2 ;  /* 0x00000000020472ca */ /* 0x004fe400000e0000 */
[----:B------:R-:W-:Y:S02]  /*0fc0*/  PRMT R2, RZ, 0x7610, R2 ;  /* 0x00007610ff027816 */ /* 0x000fe40000000002 */
[----:B---3--:R-:W-:Y:S02]  /*0fd0*/  R2UR UR6, R0 ;  /* 0x00000000000672ca */ /* 0x008fe400000e0000 */
[----:B------:R-:W-:-:S07]  /*0fe0*/  PRMT R0, RZ, 0x7610, R0 ;  /* 0x00007610ff007816 */ /* 0x000fce0000000000 */
[----:B------:R-:W-:-:S04]  /*0ff0*/  UIADD3 UR5, UPT, UPT, -UR4, URZ, URZ ;  /* 0x000000ff04057290 */ /* 0x000fc8000fffe1ff */
[----:B------:R-:W-:Y:S02]  /*1000*/  UIMAD UR5, UR7, UR5, UR22 ;  /* 0x00000005070572a4 */ /* 0x000fe4000f8e0216 */
[----:B------:R-:W-:-:S04]  /*1010*/  UIADD3 UR4, UPT, UPT, -UR6, URZ, URZ ;  /* 0x000000ff06047290 */ /* 0x000fc8000fffe1ff */
[----:B------:R-:W-:Y:S01]  /*1020*/  IMAD.U32 R68, RZ, RZ, UR5 ;  /* 0x00000005ff447e24 */ /* 0x000fe2000f8e00ff */
[----:B------:R-:W-:-:S06]  /*1030*/  UIMAD UR4, UR8, UR4, UR20 ;  /* 0x00000004080472a4 */ /* 0x000fcc000f8e0214 */
[----:B------:R-:W-:Y:S01]  /*1040*/  IMAD.U32 R67, RZ, RZ, UR4 ;  /* 0x00000004ff437e24 */ /* 0x000fe2000f8e00ff */
[----:B-1----:R-:W-:Y:S06]  /*1050*/  BRA.U UP4, `(.L_x_16) ;  /* 0x0000000104307547 */ /* 0x002fec000b800000 */
[----:B------:R-:W-:Y:S01]  /*1060*/  R2UR UR5, R67 ;  /* 0x00000000430572ca */ /* 0x000fe200000e0000 */
[----:B------:R-:W-:Y:S01]  /*1070*/  UMOV UR7, 0x3 ;  /* 0x0000000300077882 */ /* 0x000fe20000000000 */
[----:B------:R-:W-:-:S11]  /*1080*/  R2UR UR4, R68 ;  /* 0x00000000440472ca */ /* 0x000fd600000e0000 */
[----:B------:R-:W-:-:S04]  /*1090*/  UISETP.NE.AND UP0, UPT, UR5, URZ, UPT ;  /* 0x000000ff0500728c */ /* 0x000fc8000bf05270 */
[----:B------:R-:W-:Y:S02]  /*10a0*/  UISETP.LT.U32.OR UP0, UPT, UR4, 0x2, !UP0 ;  /* 0x000000020400788c */ /* 0x000fe4000c701470 */
[----:B------:R-:W-:Y:S02]  /*10b0*/  ULOP3.LUT UR4, UR4, 0xfffffffe, URZ, 0xc0, !UPT ;  /* 0xfffffffe04047892 */ /* 0x000fe4000f8ec0ff */
[----:B------:R-:W-:Y:S02]  /*10c0*/  USEL UR6, URZ, 0x1, !UP0 ;  /* 0x00000001ff067887 */ /* 0x000fe4000c000000 */
[----:B------:R-:W-:Y:S02]  /*10d0*/  USEL UR5, URZ, 0x2, !UP0 ;  /* 0x00000002ff057887 */ /* 0x000fe4000c000000 */
[----:B------:R-:W-:Y:S02]  /*10e0*/  USHF.L.U32 UR4, UR7, UR4, URZ ;  /* 0x0000000407047299 */ /* 0x000fe400080006ff */
[----:B------:R-:W-:-:S04]  /*10f0*/  UIADD3 UR5, UPT, UPT, UR6, UR5, URZ ;  /* 0x0000000506057290 */ /* 0x000fc8000fffe0ff */
[----:B------:R-:W-:Y:S02]  /*1100*/  IMAD.U32 R0, RZ, RZ, UR4 ;  /* 0x00000004ff007e24 */ /* 0x000fe4000f8e00ff */
[----:B------:R-:W-:-:S07]  /*1110*/  IMAD.U32 R2, RZ, RZ, UR5 ;  /* 0x00000005ff027e24 */ /* 0x000fce000f8e00ff */
.L_x_16:
[----:B------:R-:W1:Y:S01]  /*1120*/  S2UR UR52, SR_CTAID.Z ;  /* 0x00000000003479c3 */ /* 0x000e620000002700 */
[----:B------:R-:W-:Y:S01]  /*1130*/  UISETP.GE.AND UP0, UPT, UR19, 0x1, UPT ;  /* 0x000000011300788c */ /* 0x000fe2000bf06270 */
[----:B------:R-:W-:-:S08]  /*1140*/  UMOV UR54, UR22 ;  /* 0x0000001600367c82 */ /* 0x000fd00008000000 */
[----:B------:R-:W-:Y:S05]  /*1150*/  BRA.U !UP0, `(.L_x_17) ;  /* 0x0000000108d47547 */ /* 0x000fea000b800000 */
[----:B------:R-:W2:Y:S01]  /*1160*/  LDCU.128 UR12, c[0x0][0xc10] ;  /* 0x00018200ff0c77ac */ /* 0x000ea20008000c00 */
[----:B------:R-:W3:Y:S01]  /*1170*/  LDCU UR21, c[0x0][0xc0c] ;  /* 0x00018180ff1577ac */ /* 0x000ee20008000800 */
[----:B------:R-:W4:Y:S01]  /*1180*/  LDCU UR6, c[0x0][0x370] ;  /* 0x00006e00ff0677ac */ /* 0x000f220008000800 */
[----:B------:R-:W1:Y:S01]  /*1190*/  LDCU UR7, c[0x0][0x374] ;  /* 0x00006e80ff0777ac */ /* 0x000e620008000800 */
[----:B------:R-:W1:Y:S01]  /*11a0*/  LDCU UR23, c[0x0][0xc20] ;  /* 0x00018400ff1777ac */ /* 0x000e620008000800 */
[----:B--2---:R-:W-:Y:S02]  /*11b0*/  UIMAD.WIDE.U32 UR4, UR22, UR12, URZ ;  /* 0x0000000c160472a5 */ /* 0x004fe4000f8e00ff */
[----:B---3--:R-:W-:Y:S01]  /*11c0*/  UISETP.NE.AND UP0, UPT, UR21, 0x1, UPT ;  /* 0x000000011500788c */ /* 0x008fe2000bf05270 */
[----:B------:R-:W2:Y:S01]  /*11d0*/  LDCU.64 UR8, c[0x0][0xc28] ;  /* 0x00018500ff0877ac */ /* 0x000ea20008000a00 */
[----:B----4-:R-:W-:-:S03]  /*11e0*/  UIMAD.WIDE.U32 UR10, UR6, UR12, URZ ;  /* 0x0000000c060a72a5 */ /* 0x010fc6000f8e00ff */
[----:B------:R-:W-:Y:S01]  /*11f0*/  UMOV UR4, UR5 ;  /* 0x0000000500047c82 */ /* 0x000fe20008000000 */
[----:B------:R-:W-:Y:S02]  /*1200*/  UISETP.NE.AND UP2, UPT, UR19, 0x1, UPT ;  /* 0x000000011300788c */ /* 0x000fe4000bf45270 */
[----:B------:R-:W-:Y:S01]  /*1210*/  USHF.R.U32.HI UR4, URZ, UR13, UR4 ;  /* 0x0000000dff047299 */ /* 0x000fe20008011604 */
[----:B------:R-:W-:Y:S01]  /*1220*/  UMOV UR10, UR11 ;  /* 0x0000000b000a7c82 */ /* 0x000fe20008000000 */
[----:B------:R-:W-:Y:S02]  /*1230*/  UIMAD.WIDE.U32 UR16, UR20, UR15, URZ ;  /* 0x0000000f141072a5 */ /* 0x000fe4000f8e00ff */
[----:B------:R-:W-:Y:S02]  /*1240*/  USEL UR5, UR22, UR4, !UP0 ;  /* 0x0000000416057287 */ /* 0x000fe4000c000000 */
[----:B------:R-:W-:Y:S02]  /*1250*/  @UP0 USHF.R.U32.HI UR6, URZ, UR13, UR10 ;  /* 0x0000000dff060299 */ /* 0x000fe4000801160a */
[----:B------:R-:W-:-:S02]  /*1260*/  UISETP.NE.AND UP0, UPT, UR14, 0x1, UPT ;  /* 0x000000010e00788c */ /* 0x000fc4000bf05270 */
[----:B-1----:R-:W-:Y:S02]  /*1270*/  UIMAD.WIDE.U32 UR10, UR7, UR15, URZ ;  /* 0x0000000f070a72a5 */ /* 0x002fe4000f8e00ff */
[----:B--2---:R-:W-:Y:S01]  /*1280*/  UIMAD.WIDE.U32 UR12, UR6, UR8, URZ ;  /* 0x00000008060c72a5 */ /* 0x004fe2000f8e00ff */
[----:B------:R-:W-:Y:S01]  /*1290*/  UMOV UR4, UR17 ;  /* 0x0000001100047c82 */ /* 0x000fe20008000000 */
[----:B------:R-:W-:-:S03]  /*12a0*/  UIADD3 UR54, UPT, UPT, -UR5, URZ, URZ ;  /* 0x000000ff05367290 */ /* 0x000fc6000fffe1ff */
[----:B------:R-:W-:Y:S01]  /*12b0*/  UMOV UR10, UR11 ;  /* 0x0000000b000a7c82 */ /* 0x000fe20008000000 */
[----:B------:R-:W-:Y:S02]  /*12c0*/  USHF.R.U32.HI UR4, URZ, UR23, UR4 ;  /* 0x00000017ff047299 */ /* 0x000fe40008011604 */
[----:B------:R-:W-:Y:S01]  /*12d0*/  @UP0 USHF.R.U32.HI UR7, URZ, UR23, UR10 ;  /* 0x00000017ff070299 */ /* 0x000fe2000801160a */
[----:B------:R-:W-:Y:S01]  /*12e0*/  UMOV UR12, UR13 ;  /* 0x0000000d000c7c82 */ /* 0x000fe20008000000 */
[----:B------:R-:W-:Y:S02]  /*12f0*/  USEL UR4, UR20, UR4, !UP0 ;  /* 0x0000000414047287 */ /* 0x000fe4000c000000 */
[----:B------:R-:W-:Y:S02]  /*1300*/  UIMAD.WIDE.U32 UR10, UR7, UR8, URZ ;  /* 0x00000008070a72a5 */ /* 0x000fe4000f8e00ff */
[----:B------:R-:W-:Y:S02]  /*1310*/  @UP2 USHF.R.U32.HI UR6, URZ, UR9, UR12 ;  /* 0x00000009ff062299 */ /* 0x000fe4000801160c */
[----:B------:R-:W-:-:S02]  /*1320*/  UIMAD.WIDE.U32 UR12, UR4, UR8, URZ ;  /* 0x00000008040c72a5 */ /* 0x000fc4000f8e00ff */
[----:B------:R-:W-:Y:S01]  /*1330*/  UIMAD UR54, UR21, UR54, UR22 ;  /* 0x00000036153672a4 */ /* 0x000fe2000f8e0216 */
[----:B------:R-:W-:Y:S02]  /*1340*/  UMOV UR10, UR11 ;  /* 0x0000000b000a7c82 */ /* 0x000fe40008000000 */
[----:B------:R-:W-:Y:S02]  /*1350*/  @UP2 USHF.R.U32.HI UR7, URZ, UR9, UR10 ;  /* 0x00000009ff072299 */ /* 0x000fe4000801160a */
[----:B------:R-:W-:Y:S02]  /*1360*/  UIMAD UR10, UR6, UR19, URZ ;  /* 0x00000013060a72a4 */ /* 0x000fe4000f8e02ff */
[----:B------:R-:W-:-:S04]  /*1370*/  UIMAD UR7, UR7, UR19, URZ ;  /* 0x00000013070772a4 */ /* 0x000fc8000f8e02ff */
[----:B------:R-:W-:-:S03]  /*1380*/  UISETP.GE.AND UP0, UPT, UR4, UR7, UPT ;  /* 0x000000070400728c */ /* 0x000fc6000bf06270 */
[----:B------:R-:W-:Y:S01]  /*1390*/  UMOV UR7, UR13 ;  /* 0x0000000d00077c82 */ /* 0x000fe20008000000 */
[----:B------:R-:W-:Y:S02]  /*13a0*/  UISETP.GE.OR UP0, UPT, UR5, UR10, UP0 ;  /* 0x0000000a0500728c */ /* 0x000fe40008706670 */
[----:B------:R-:W-:Y:S02]  /*13b0*/  UIMAD.WIDE.U32 UR10, UR5, UR8, URZ ;  /* 0x00000008050a72a5 */ /* 0x000fe4000f8e00ff */
[----:B------:R-:W-:Y:S02]  /*13c0*/  USHF.R.U32.HI UR7, URZ, UR9, UR7 ;  /* 0x00000009ff077299 */ /* 0x000fe40008011607 */
[----:B------:R-:W-:Y:S02]  /*13d0*/  UIADD3 UR10, UPT, UPT, -UR4, URZ, URZ ;  /* 0x000000ff040a7290 */ /* 0x000fe4000fffe1ff */
[----:B------:R-:W-:Y:S02]  /*13e0*/  USEL UR7, UR4, UR7, !UP2 ;  /* 0x0000000704077287 */ /* 0x000fe4000d000000 */
[----:B------:R-:W-:Y:S01]  /*13f0*/  UIMAD UR10, UR14, UR10, UR20 ;  /* 0x0000000a0e0a72a4 */ /* 0x000fe2000f8e0214 */
[----:B------:R-:W-:-:S02]  /*1400*/  @!UP0 UMOV UR8, UR11 ;  /* 0x0000000b00088c82 */ /* 0x000fc40008000000 */
[----:B------:R-:W-:Y:S02]  /*1410*/  @!UP0 USHF.R.U32.HI UR8, URZ, UR9, UR8 ;  /* 0x00000009ff088299 */ /* 0x000fe40008011608 */
[----:B------:R-:W-:Y:S02]  /*1420*/  UIADD3 UR9, UPT, UPT, -UR7, URZ, URZ ;  /* 0x000000ff07097290 */ /* 0x000fe4000fffe1ff */
[----:B------:R-:W-:Y:S02]  /*1430*/  @!UP0 USEL UR8, UR5, UR8, !UP2 ;  /* 0x0000000805088287 */ /* 0x000fe4000d000000 */
[----:B------:R-:W-:Y:S02]  /*1440*/  UIMAD UR9, UR19, UR9, UR4 ;  /* 0x00000009130972a4 */ /* 0x000fe4000f8e0204 */
[----:B------:R-:W-:Y:S02]  /*1450*/  @!UP0 UIADD3 UR7, UPT, UPT, UR7, -UR8, URZ ;  /* 0x8000000807078290 */ /* 0x000fe4000fffe0ff */
[----:B------:R-:W-:-:S02]  /*1460*/  @!UP0 UIMAD UR6, UR9, UR6, UR8 ;  /* 0x00000006090682a4 */ /* 0x000fc4000f8e0208 */
[----:B------:R-:W-:-:S04]  /*1470*/  @!UP0 UIMAD UR4, UR7, UR19, UR5 ;  /* 0x00000013070482a4 */ /* 0x000fc8000f8e0205 */
[----:B------:R-:W-:Y:S01]  /*1480*/  UIMAD UR20, UR4, UR14, UR10 ;  /* 0x0000000e041472a4 */ /* 0x000fe2000f8e020a */
[----:B------:R-:W-:Y:S02]  /*1490*/  @!UP0 UMOV UR5, UR6 ;  /* 0x0000000600058c82 */ /* 0x000fe40008000000 */
[----:B------:R-:W-:-:S12]  /*14a0*/  UIMAD UR54, UR5, UR21, UR54 ;  /* 0x00000015053672a4 */ /* 0x000fd8000f8e0236 */
.L_x_17:
[----:B------:R-:W-:-:S09]  /*14b0*/  UISETP.NE.AND UP0, UPT, UR24, 0x1, UPT ;  /* 0x000000011800788c */ /* 0x000fd2000bf05270 */
[----:B------:R-:W-:Y:S05]  /*14c0*/  BRA.U UP0, `(.L_x_18) ;  /* 0x0000000100407547 */ /* 0x000fea000b800000 */
[----:B------:R-:W2:Y:S01]  /*14d0*/  LDCU.128 UR8, c[0x0][0xc10] ;  /* 0x00018200ff0877ac */ /* 0x000ea20008000c00 */
[----:B------:R-:W3:Y:S01]  /*14e0*/  LDCU UR12, c[0x0][0xc0c] ;  /* 0x00018180ff0c77ac */ /* 0x000ee20008000800 */
[----:B------:R-:W4:Y:S01]  /*14f0*/  LDCU UR13, c[0x0][0xc20] ;  /* 0x00018400ff0d77ac */ /* 0x000f220008000800 */
[----:B--2---:R-:W-:Y:S02]  /*1500*/  UIMAD.WIDE.U32 UR4, UR54, UR8, URZ ;  /* 0x00000008360472a5 */ /* 0x004fe4000f8e00ff */
[----:B------:R-:W-:Y:S02]  /*1510*/  UIMAD.WIDE.U32 UR6, UR20, UR11, URZ ;  /* 0x0000000b140672a5 */ /* 0x000fe4000f8e00ff */
[----:B---3--:R-:W-:Y:S02]  /*1520*/  UISETP.NE.AND UP0, UPT, UR12, 0x1, UPT ;  /* 0x000000010c00788c */ /* 0x008fe4000bf05270 */
[----:B------:R-:W-:-:S03]  /*1530*/  USHF.R.U32.HI UR5, URZ, UR9, UR5 ;  /* 0x00000009ff057299 */ /* 0x000fc60008011605 */
[----:B------:R-:W-:Y:S01]  /*1540*/  UMOV UR4, UR7 ;  /* 0x0000000700047c82 */ /* 0x000fe20008000000 */
[----:B------:R-:W-:Y:S02]  /*1550*/  USEL UR5, UR54, UR5, !UP0 ;  /* 0x0000000536057287 */ /* 0x000fe4000c000000 */
[----:B------:R-:W-:Y:S02]  /*1560*/  UISETP.NE.AND UP0, UPT, UR10, 0x1, UPT ;  /* 0x000000010a00788c */ /* 0x000fe4000bf05270 */
[----:B----4-:R-:W-:-:S04]  /*1570*/  USHF.R.U32.HI UR4, URZ, UR13, UR4 ;  /* 0x0000000dff047299 */ /* 0x010fc80008011604 */
[----:B------:R-:W-:-:S04]  /*1580*/  USEL UR4, UR20, UR4, !UP0 ;  /* 0x0000000414047287 */ /* 0x000fc8000c000000 */
[----:B------:R-:W-:Y:S02]  /*1590*/  UIADD3 UR6, UPT, UPT, -UR4, UR5, URZ ;  /* 0x0000000504067290 */ /* 0x000fe4000fffe1ff */
[----:B------:R-:W-:Y:S02]  /*15a0*/  UIADD3 UR4, UPT, UPT, UR4, -UR5, URZ ;  /* 0x8000000504047290 */ /* 0x000fe4000fffe0ff */
[----:B------:R-:W-:Y:S02]  /*15b0*/  UIMAD UR20, UR6, UR10, UR20 ;  /* 0x0000000a061472a4 */ /* 0x000fe4000f8e0214 */
[----:B------:R-:W-:-:S12]  /*15c0*/  UIMAD UR54, UR4, UR12, UR54 ;  /* 0x0000000c043672a4 */ /* 0x000fd8000f8e0236 */
.L_x_18:
[----:B------:R-:W-:Y:S05]  /*15d0*/  BRA.U !UP6, `(.L_x_19) ;  /* 0x000000010e0c7547 */ /* 0x000fea000b800000 */
[----:B------:R-:W-:Y:S01]  /*15e0*/  UCGABAR_WAIT ;  /* 0x0000000000007dc7 */ /* 0x000fe20008000000 */
[----:B------:R-:W-:Y:S01]  /*15f0*/  CCTL.IVALL ;  /* 0x00000000ff00798f */ /* 0x000fe20002000000 */
[----:B------:R-:W-:Y:S05]  /*1600*/  BRA `(.L_x_20) ;  /* 0x0000000000047947 */ /* 0x000fea0003800000 */
.L_x_19:
[----:B------:R-:W-:Y:S06]  /*1610*/  BAR.SYNC.DEFER_BLOCKING 0x0 ;  /* 0x0000000000007b1d */ /* 0x000fec0000010000 */
.L_x_20:
[----:B------:R-:W-:Y:S05]  /*1620*/  BRA.U UP5, `(.L_x_21) ;  /* 0x0000001d05707547 */ /* 0x000fea000b800000 */
[----:B------:R-:W2:Y:S01]  /*1630*/  LDCU UR5, c[0x0][0x388] ;  /* 0x00007100ff0577ac */ /* 0x000ea20008000800 */
[----:B------:R-:W-:Y:S01]  /*1640*/  PLOP3.LUT P1, PT, PT, PT, UP3, 0x80, 0x8 ;  /* 0x000000000008781c */ /* 0x000fe20003f2f038 */
[----:B------:R-:W-:Y:S01]  /*1650*/  IMAD.MOV.U32 R2, RZ, RZ, RZ ;  /* 0x000000ffff027224 */ /* 0x000fe200078e00ff */
[----:B------:R-:W-:Y:S01]  /*1660*/  ISETP.EQ.OR P2, PT, R3, RZ, P3 ;  /* 0x000000ff0300720c */ /* 0x000fe20001f42670 */
[----:B------:R-:W3:Y:S01]  /*1670*/  LDCU UR8, c[0x0][0x38c] ;  /* 0x00007180ff0877ac */ /* 0x000ee20008000800 */
[----:B------:R-:W-:Y:S01]  /*1680*/  PLOP3.LUT P1, PT, P1, PT, PT, 0x8, 0x80 ;  /* 0x000000000080781c */ /* 0x000fe20000f2e170 */
[----:B------:R-:W4:Y:S01]  /*1690*/  LDCU.64 UR6, c[0x0][0x390] ;  /* 0x00007200ff0677ac */ /* 0x000f220008000a00 */
[----:B------:R-:W-:Y:S01]  /*16a0*/  UISETP.NE.AND UP1, UPT, UR18, URZ, UPT ;  /* 0x000000ff1200728c */ /* 0x000fe2000bf25270 */
[----:B------:R-:W1:Y:S01]  /*16b0*/  LDCU UR63, c[0x0][0x370] ;  /* 0x00006e00ff3f77ac */ /* 0x000e620008000800 */
[----:B--2---:R-:W-:Y:S01]  /*16c0*/  UIADD3 UR5, UPT, UPT, UR5, 0x1f, URZ ;  /* 0x0000001f05057890 */ /* 0x004fe2000fffe0ff */
[----:B------:R-:W2:Y:S03]  /*16d0*/  LDCU.64 UR56, c[0x0][0x348] ;  /* 0x00006900ff3877ac */ /* 0x000ea60008000a00 */
[----:B------:R-:W-:-:S02]  /*16e0*/  USHF.R.S32.HI UR4, URZ, 0x1f, UR5 ;  /* 0x0000001fff047899 */ /* 0x000fc40008011405 */
[----:B------:R-:W-:Y:S02]  /*16f0*/  USHF.L.U32 UR67, UR22, 0x7, URZ ;  /* 0x0000000716437899 */ /* 0x000fe400080006ff */
[----:B------:R-:W-:Y:S02]  /*1700*/  ULEA.HI UR4, UR4, UR5, URZ, 0x5 ;  /* 0x0000000504047291 */ /* 0x000fe4000f8f28ff */
[----:B------:R-:W-:Y:S02]  /*1710*/  USHF.L.U32 UR5, UR22, 0x6, URZ ;  /* 0x0000000616057899 */ /* 0x000fe400080006ff */
[----:B------:R-:W-:Y:S02]  /*1720*/  USHF.R.S32.HI UR4, URZ, 0x5, UR4 ;  /* 0x00000005ff047899 */ /* 0x000fe40008011404 */
[----:B------:R-:W-:Y:S02]  /*1730*/  ULOP3.LUT UR66, UR5, 0x40, URZ, 0xc0, !UPT ;  /* 0x0000004005427892 */ /* 0x000fe4000f8ec0ff */
[----:B---3--:R-:W-:Y:S01]  /*1740*/  UIMAD UR4, UR4, UR8, URZ ;  /* 0x00000008040472a4 */ /* 0x008fe2000f8e02ff */
[----:B------:R-:W3:Y:S03]  /*1750*/  LDCU UR62, c[0x0][0x374] ;  /* 0x00006e80ff3e77ac */ /* 0x000ee60008000800 */
[----:B----4-:R-:W-:-:S02]  /*1760*/  UIMAD UR4, UR4, UR6, URZ ;  /* 0x00000006040472a4 */ /* 0x010fc4000f8e02ff */
[----:B-1----:R-:W-:Y:S02]  /*1770*/  USEL UR52, UR70, 0x2, UP1 ;  /* 0x0000000246347887 */ /* 0x002fe40008800000 */
[----:B------:R-:W-:Y:S01]  /*1780*/  UIMAD UR64, UR4, UR7, URZ ;  /* 0x00000007044072a4 */ /* 0x000fe2000f8e02ff */
[----:B------:R-:W-:Y:S01]  /*1790*/  UMOV UR40, 0x1 ;  /* 0x0000000100287882 */ /* 0x000fe20000000000 */
[----:B------:R-:W-:Y:S02]  /*17a0*/  UMOV UR43, URZ ;  /* 0x000000ff002b7c82 */ /* 0x000fe40008000000 */
[----:B------:R-:W-:Y:S02]  /*17b0*/  UISETP.NE.AND UP2, UPT, UR64, URZ, UPT ;  /* 0x000000ff4000728c */ /* 0x000fe4000bf45270 */
[----:B------:R-:W-:Y:S01]  /*17c0*/  UISETP.LT.U32.AND UP0, UPT, UR64, 0x8, UPT ;  /* 0x000000084000788c */ /* 0x000fe2000bf01070 */
[----:B------:R-:W-:Y:S01]  /*17d0*/  UMOV UR27, URZ ;  /* 0x000000ff001b7c82 */ /* 0x000fe20008000000 */
[----:B------:R-:W-:-:S02]  /*17e0*/  UMOV UR53, URZ ;  /* 0x000000ff00357c82 */ /* 0x000fc40008000000 */
[----:B------:R-:W-:-:S04]  /*17f0*/  USEL UR4, UR64, 0x8, UP0 ;  /* 0x0000000840047887 */ /* 0x000fc80008000000 */
[----:B------:R-:W-:Y:S02]  /*1800*/  UIADD3 UR5, UPT, UPT, UR4, -0x1, URZ ;  /* 0xffffffff04057890 */ /* 0x000fe4000fffe0ff */
[----:B------:R-:W-:Y:S02]  /*1810*/  @!UP2 UIADD3 UR5, UPT, UPT, UR4, URZ, URZ ;  /* 0x000000ff0405a290 */ /* 0x000fe4000fffe0ff */
[----:B------:R-:W-:Y:S02]  /*1820*/  UIADD3 UR61, UPT, UPT, UR64, -UR4, URZ ;  /* 0x80000004403d7290 */ /* 0x000fe4000fffe0ff */
[----:B--23--:R-:W-:-:S12]  /*1830*/  UIADD3 UR65, UPT, UPT, UR5, 0x1, URZ ;  /* 0x0000000105417890 */ /* 0x00cfd8000fffe0ff */
.L_x_39:
[----:B------:R-:W1:Y:S01]  /*1840*/  S2UR UR41, SR_CgaCtaId ;  /* 0x00000000002979c3 */ /* 0x000e620000008800 */
[----:B------:R-:W-:Y:S01]  /*1850*/  UMOV UR4, 0x400 ;  /* 0x0000040000047882 */ /* 0x000fe20000000000 */
[----:B------:R-:W-:Y:S01]  /*1860*/  MOV R0, UR40 ;  /* 0x0000002800007c02 */ /* 0x000fe20008000f00 */
[----:B------:R-:W-:Y:S02]  /*1870*/  UISETP.NE.AND UP0, UPT, UR64, URZ, UPT ;  /* 0x000000ff4000728c */ /* 0x000fe4000bf05270 */
[----:B------:R-:W-:Y:S01]  /*1880*/  ULEA UR34, UR20, UR66, 0x7 ;  /* 0x0000004214227291 */ /* 0x000fe2000f8e38ff */
[----:B------:R-:W-:Y:S01]  /*1890*/  SHF.L.U32 R0, R0, 0x1f, RZ ;  /* 0x0000001f00007819 */ /* 0x000fe200000006ff */
[----:B------:R-:W-:Y:S01]  /*18a0*/  UMOV UR31, URZ ;  /* 0x000000ff001f7c82 */ /* 0x000fe20008000000 */
[----:B------:R-:W-:Y:S01]  /*18b0*/  UMOV UR38, URZ ;  /* 0x000000ff00267c82 */ /* 0x000fe20008000000 */
[----:B------:R-:W-:Y:S01]  /*18c0*/  UMOV UR37, URZ ;  /* 0x000000ff00257c82 */ /* 0x000fe20008000000 */
[----:B------:R-:W-:Y:S01]  /*18d0*/  UMOV UR36, URZ ;  /* 0x000000ff00247c82 */ /* 0x000fe20008000000 */
[----:B-1----:R-:W-:-:S04]  /*18e0*/  ULEA UR41, UR41, UR4, 0x18 ;  /* 0x0000000429297291 */ /* 0x002fc8000f8ec0ff */
[----:B------:R-:W-:-:S09]  /*18f0*/  ULEA UR4, UR43, UR41, 0x3 ;  /* 0x000000292b047291 */ /* 0x000fd2000f8e18ff */
[----:B------:R1:W2:Y:S01]  /*1900*/  SYNCS.PHASECHK.TRANS64.TRYWAIT P0, [UR4+0x40], R0 ;  /* 0x00004000ff0075a7 */ /* 0x0002a20008001104 */
[----:B------:R-:W-:-:S04]  /*1910*/  ULEA.HI UR4, UR54, UR54, URZ, 0x1 ;  /* 0x0000003636047291 */ /* 0x000fc8000f8f08ff */
[----:B------:R-:W-:-:S04]  /*1920*/  USHF.L.U32 UR4, UR4, 0x7, URZ ;  /* 0x0000000704047899 */ /* 0x000fc800080006ff */
[----:B------:R-:W-:-:S04]  /*1930*/  ULOP3.LUT UR4, UR4, 0xffffff00, URZ, 0xc0, !UPT ;  /* 0xffffff0004047892 */ /* 0x000fc8000f8ec0ff */
[----:B------:R-:W-:Y:S01]  /*1940*/  ULOP3.LUT UR42, UR4, 0x80, UR67, 0xf8, !UPT ;  /* 0x00000080042a7892 */ /* 0x000fe2000f8ef843 */
[----:B------:R-:W-:Y:S11]  /*1950*/  BRA.U !UP0, `(.L_x_22) ;  /* 0x0000000508cc7547 */ /* 0x000ff6000b800000 */
[----:B------:R-:W3:Y:S01]  /*1960*/  LDCU.128 UR12, c[0x0][0x480] ;  /* 0x00009000ff0c77ac */ /* 0x000ee20008000c00 */
[----:B------:R-:W4:Y:S01]  /*1970*/  LDCU.128 UR8, c[0x0][0x490] ;  /* 0x00009200ff0877ac */ /* 0x000f220008000c00 */
[----:B------:R-:W1:Y:S01]  /*1980*/  LDCU.64 UR28, c[0x0][0x4c0] ;  /* 0x00009800ff1c77ac */ /* 0x000e620008000a00 */
[----:B------:R-:W1:Y:S01]  /*1990*/  LDCU.64 UR16, c[0x0][0x4f0] ;  /* 0x00009e00ff1077ac */ /* 0x000e620008000a00 */
[----:B------:R-:W1:Y:S01]  /*19a0*/  LDCU UR19, c[0x0][0x4ec] ;  /* 0x00009d80ff1377ac */ /* 0x000e620008000800 */
[----:B---3--:R-:W-:Y:S02]  /*19b0*/  UIMAD.WIDE.U32 UR4, UR42, UR13, URZ ;  /* 0x0000000d2a0472a5 */ /* 0x008fe4000f8e00ff */
[----:B------:R-:W-:Y:S02]  /*19c0*/  UISETP.NE.AND UP0, UPT, UR12, 0x1, UPT ;  /* 0x000000010c00788c */ /* 0x000fe4000bf05270 */
[----:B------:R-:W-:Y:S02]  /*19d0*/  USHF.R.U32.HI UR5, URZ, UR14, UR5 ;  /* 0x0000000eff057299 */ /* 0x000fe40008011605 */
[----:B------:R-:W-:-:S02]  /*19e0*/  UIADD3 UR53, UPT, UPT, UR65, UR27, URZ ;  /* 0x0000001b41357290 */ /* 0x000fc4000fffe0ff */
[----:B------:R-:W-:Y:S02]  /*19f0*/  USEL UR5, UR42, UR5, !UP0 ;  /* 0x000000052a057287 */ /* 0x000fe4000c000000 */
[----:B------:R-:W-:Y:S02]  /*1a00*/  UISETP.NE.AND UP0, UPT, UR15, 0x1, UPT ;  /* 0x000000010f00788c */ /* 0x000fe4000bf05270 */
[----:B----4-:R-:W-:Y:S01]  /*1a10*/  UIMAD.WIDE.U32 UR6, UR5, UR8, URZ ;  /* 0x00000008050672a5 */ /* 0x010fe2000f8e00ff */
[----:B------:R-:W3:Y:S01]  /*1a20*/  LDCU UR8, c[0x0][0x4a0] ;  /* 0x00009400ff0877ac */ /* 0x000ee20008000800 */
[----:B------:R-:W4:Y:S05]  /*1a30*/  LDCU UR50, c[0x0][0x38c] ;  /* 0x00007180ff3277ac */ /* 0x000f2a0008000800 */
[----:B------:R-:W-:Y:S01]  /*1a40*/  UMOV UR4, UR7 ;  /* 0x0000000700047c82 */ /* 0x000fe20008000000 */
[----:B------:R-:W1:Y:S01]  /*1a50*/  LDCU.64 UR46, c[0x0][0x390] ;  /* 0x00007200ff2e77ac */ /* 0x000e620008000a00 */
[----:B------:R-:W-:Y:S01]  /*1a60*/  USHF.R.U32.HI UR4, URZ, UR9, UR4 ;  /* 0x00000009ff047299 */ /* 0x000fe20008011604 */
[----:B------:R-:W4:Y:S03]  /*1a70*/  LDCU UR9, c[0x0][0x4c8] ;  /* 0x00009900ff0977ac */ /* 0x000f260008000800 */
[----:B------:R-:W-:-:S02]  /*1a80*/  USEL UR4, UR5, UR4, !UP0 ;  /* 0x0000000405047287 */ /* 0x000fc4000c000000 */
[----:B------:R-:W-:Y:S02]  /*1a90*/  UISETP.NE.AND UP0, UPT, UR10, 0x1, UPT ;  /* 0x000000010a00788c */ /* 0x000fe4000bf05270 */
[----:B------:R-:W-:Y:S01]  /*1aa0*/  UIMAD.WIDE.U32 UR6, UR4, UR11, URZ ;  /* 0x0000000b040672a5 */ /* 0x000fe2000f8e00ff */
[----:B------:R-:W1:Y:S01]  /*1ab0*/  LDCU.64 UR24, c[0x0][0x4d0] ;  /* 0x00009a00ff1877ac */ /* 0x000e620008000a00 */
[----:B------:R-:W-:-:S05]  /*1ac0*/  UMOV UR31, URZ ;  /* 0x000000ff001f7c82 */ /* 0x000fca0008000000 */
[----:B------:R-:W-:Y:S01]  /*1ad0*/  UMOV UR6, UR7 ;  /* 0x0000000700067c82 */ /* 0x000fe20008000000 */
[----:B------:R-:W-:Y:S02]  /*1ae0*/  UIADD3 UR7, UPT, UPT, -UR4, URZ, URZ ;  /* 0x000000ff04077290 */ /* 0x000fe4000fffe1ff */
[----:B---3--:R-:W-:Y:S02]  /*1af0*/  USHF.R.U32.HI UR6, URZ, UR8, UR6 ;  /* 0x00000008ff067299 */ /* 0x008fe40008011606 */
[----:B------:R-:W-:Y:S02]  /*1b00*/  UIADD3 UR8, UPT, UPT, -UR5, URZ, URZ ;  /* 0x000000ff05087290 */ /* 0x000fe4000fffe1ff */
[----:B------:R-:W-:Y:S02]  /*1b10*/  USEL UR22, UR4, UR6, !UP0 ;  /* 0x0000000604167287 */ /* 0x000fe4000c000000 */
[----:B------:R-:W-:Y:S02]  /*1b20*/  UIMAD UR7, UR15, UR7, UR5 ;  /* 0x000000070f0772a4 */ /* 0x000fe4000f8e0205 */
[----:B------:R-:W-:-:S02]  /*1b30*/  UIADD3 UR6, UPT, UPT, -UR22, URZ, URZ ;  /* 0x000000ff16067290 */ /* 0x000fc4000fffe1ff */
[----:B------:R-:W-:Y:S02]  /*1b40*/  UIMAD UR8, UR12, UR8, UR42 ;  /* 0x000000080c0872a4 */ /* 0x000fe4000f8e022a */
[----:B------:R-:W-:Y:S02]  /*1b50*/  UIMAD UR21, UR10, UR6, UR4 ;  /* 0x000000060a1572a4 */ /* 0x000fe4000f8e0204 */
[----:B-1----:R-:W-:Y:S01]  /*1b60*/  UIMAD UR20, UR7, UR29, UR16 ;  /* 0x0000001d071472a4 */ /* 0x002fe2000f8e0210 */
[----:B------:R-:W1:Y:S04]  /*1b70*/  LDCU UR15, c[0x0][0x4cc] ;  /* 0x00009980ff0f77ac */ /* 0x000e680008000800 */
[----:B------:R-:W3:Y:S01]  /*1b80*/  LDCU UR6, c[0x0][0x500] ;  /* 0x0000a000ff0677ac */ /* 0x000ee20008000800 */
[----:B------:R-:W1:Y:S01]  /*1b90*/  LDCU.64 UR4, c[0x0][0x4f8] ;  /* 0x00009f00ff0477ac */ /* 0x000e620008000a00 */
[----:B------:R-:W-:-:S02]  /*1ba0*/  UIADD3 UR10, UPT, UPT, UR34, 0x20, URZ ;  /* 0x00000020220a7890 */ /* 0x000fc4000fffe0ff */
[----:B------:R-:W-:Y:S02]  /*1bb0*/  UIMAD UR19, UR8, UR28, UR19 ;  /* 0x0000001c081372a4 */ /* 0x000fe4000f8e0213 */
[----:B----4-:R-:W-:Y:S01]  /*1bc0*/  UIMAD UR21, UR21, UR9, UR17 ;  /* 0x00000009151572a4 */ /* 0x010fe2000f8e0211 */
[----:B------:R-:W-:Y:S01]  /*1bd0*/  UMOV UR7, UR43 ;  /* 0x0000002b00077c82 */ /* 0x000fe20008000000 */
[----:B------:R-:W-:Y:S01]  /*1be0*/  UMOV UR36, URZ ;  /* 0x000000ff00247c82 */ /* 0x000fe20008000000 */
[----:B------:R-:W-:Y:S01]  /*1bf0*/  UMOV UR37, URZ ;  /* 0x000000ff00257c82 */ /* 0x000fe20008000000 */
[----:B------:R-:W-:-:S08]  /*1c00*/  UMOV UR38, URZ ;  /* 0x000000ff00267c82 */ /* 0x000fd00008000000 */
.L_x_28:
[----:B------:R-:W-:Y:S01]  /*1c10*/  @!P3 MOV R3, 0xc000 ;  /* 0x0000c0000003b802 */ /* 0x000fe20000000f00 */
[----:B------:R-:W-:Y:S01]  /*1c20*/  ULEA UR17, UR7, UR41, 0x3 ;  /* 0x0000002907117291 */ /* 0x000fe2000f8e18ff */
[----:B--2---:R-:W-:Y:S11]  /*1c30*/  @P0 BRA `(.L_x_23) ;  /* 0x0000000000100947 */ /* 0x004ff60003800000 */
[----:B------:R-:W-:Y:S04]  /*1c40*/  MOV R4, UR40 ;  /* 0x0000002800047c02 */ /* 0x000fe80008000f00 */
[----:B------:R-:W-:Y:S04]  /*1c50*/  SHF.L.U32 R4, R4, 0x1f, RZ ;  /* 0x0000001f04047819 */ /* 0x000fe800000006ff */
[----:B------:R-:W2:Y:S02]  /*1c60*/  SYNCS.PHASECHK.TRANS64.TRYWAIT P0, [UR17+0x40], R4 ;  /* 0x00004004ff0075a7 */ /* 0x000ea40008001111 */
[----:B--2---:R-:W-:Y:S05]  /*1c70*/  @!P0 BRA `(.L_x_24) ;  /* 0x000000a8008c8947 */ /* 0x004fea0003800000 */
.L_x_23:
[----:B------:R4:W-:Y:S01]  /*1c80*/  @!P3 SYNCS.ARRIVE.TRANS64 RZ, [UR17], R3 ;  /* 0x00000003ffffb9a7 */ /* 0x0009e20008000011 */
[----:B------:R-:W-:Y:S04]  /*1c90*/  ULOP3.LUT UR8, UR52, 0x2, URZ, 0xfc, !UPT ;  /* 0x0000000234087892 */ /* 0x000fe8000f8efcff */
[----:B------:R-:W-:Y:S09]  /*1ca0*/  UISETP.NE.AND UP0, UPT, UR8, 0x2, UPT ;  /* 0x000000020800788c */ /* 0x000ff2000bf05270 */
[----:B------:R-:W-:Y:S05]  /*1cb0*/  BRA.U UP0, `(.L_x_25) ;  /* 0x0000000100047547 */ /* 0x000fea000b800000 */
[----:B-1-3--:R-:W-:Y:S05]  /*1cc0*/  BPT.TRAP 0x1 ;  /* 0x000000040000795c */ /* 0x00afea0000300000 */
.L_x_25:
[----:B------:R-:W-:Y:S04]  /*1cd0*/  BSSY.RECONVERGENT B0, `(.L_x_26) ;  /* 0x0000003000007945 */ /* 0x000fe80003800200 */
[----:B------:R-:W-:Y:S05]  /*1ce0*/  @P2 BRA `(.L_x_27) ;  /* 0x0000000000042947 */ /* 0x000fea0003800000 */
[----:B-1-3--:R-:W-:Y:S05]  /*1cf0*/  BPT.TRAP 0x1 ;  /* 0x000000040000795c */ /* 0x00afea0000300000 */
.L_x_27:
[----:B-1-3--:R-:W-:Y:S05]  /*1d00*/  BSYNC.RECONVERGENT B0 ;  /* 0x0000000000007941 */ /* 0x00afea0003800200 */
.L_x_26:
[----:B------:R-:W-:Y:S02]  /*1d10*/  UIADD3 UR8, UPT, UPT, UR7, 0x1, URZ ;  /* 0x0000000107087890 */ /* 0x000fe4000fffe0ff */
[----:B------:R-:W-:Y:S02]  /*1d20*/  ULEA UR16, UR7, UR41, 0xe ;  /* 0x0000002907107291 */ /* 0x000fe4000f8e70ff */
[----:B------:R-:W-:Y:S02]  /*1d30*/  UISETP.NE.AND UP0, UPT, UR8, 0x8, UPT ;  /* 0x000000080800788c */ /* 0x000fe4000bf05270 */
[----:B------:R-:W-:Y:S02]  /*1d40*/  ULEA UR11, UR7, UR41, 0xd ;  /* 0x00000029070b7291 */ /* 0x000fe4000f8e68ff */
[----:B------:R-:W-:Y:S02]  /*1d50*/  USEL UR9, URZ, 0x1, UP0 ;  /* 0x00000001ff097887 */ /* 0x000fe40008000000 */
[----:B------:R-:W-:Y:S02]  /*1d60*/  USEL UR43, UR8, URZ, UP0 ;  /* 0x000000ff082b7287 */ /* 0x000fe40008000000 */
[----:B------:R-:W-:Y:S02]  /*1d70*/  ULOP3.LUT UR40, UR40, UR9, URZ, 0x3c, !UPT ;  /* 0x0000000928287292 */ /* 0x000fe4000f8e3cff */
[----:B------:R-:W-:Y:S02]  /*1d80*/  ULEA UR8, UR43, UR41, 0x3 ;  /* 0x000000292b087291 */ /* 0x000fe4000f8e18ff */
[----:B------:R-:W-:Y:S02]  /*1d90*/  UIMAD UR9, UR36, UR15, UR4 ;  /* 0x0000000f240972a4 */ /* 0x000fe4000f8e0204 */
[----:B------:R-:W-:Y:S01]  /*1da0*/  UIADD3 UR44, UP1, UPT, UR56, 0x80, URZ ;  /* 0x00000080382c7890 */ /* 0x000fe2000ff3e0ff */
[----:B--2---:R-:W-:Y:S01]  /*1db0*/  MOV R0, UR40 ;  /* 0x0000002800007c02 */ /* 0x004fe20008000f00 */
[----:B------:R-:W-:Y:S02]  /*1dc0*/  ULOP3.LUT UR17, UR17, 0xfefffff8, URZ, 0xc0, !UPT ;  /* 0xfefffff811117892 */ /* 0x000fe4000f8ec0ff */
[----:B------:R-:W-:Y:S01]  /*1dd0*/  USHF.L.U32 UR18, UR31, 0x5, URZ ;  /* 0x000000051f127899 */ /* 0x000fe200080006ff */
[----:B------:R-:W-:Y:S01]  /*1de0*/  SHF.L.U32 R0, R0, 0x1f, RZ ;  /* 0x0000001f00007819 */ /* 0x000fe200000006ff */
[----:B------:R-:W-:Y:S02]  /*1df0*/  UIADD3.X UR45, UPT, UPT, URZ, UR57, URZ, UP1, !UPT ;  /* 0x00000039ff2d7290 */ /* 0x000fe40008ffe4ff */
[----:B------:R-:W-:Y:S01]  /*1e00*/  UIADD3 UR16, UPT, UPT, UR16, 0x8400, URZ ;  /* 0x0000840010107890 */ /* 0x000fe2000fffe0ff */
[----:B------:R1:W2:Y:S01]  /*1e10*/  SYNCS.PHASECHK.TRANS64.TRYWAIT P0, [UR8+0x40], R0 ;  /* 0x00004000ff0075a7 */ /* 0x0002a20008001108 */
[----:B------:R-:W-:Y:S02]  /*1e20*/  UIMAD UR8, UR37, UR24, UR5 ;  /* 0x00000018250872a4 */ /* 0x000fe4000f8e0205 */
[----:B------:R-:W-:Y:S02]  /*1e30*/  UIMAD UR7, UR38, UR25, UR6 ;  /* 0x00000019260772a4 */ /* 0x000fe4000f8e0206 */
[----:B------:R-:W-:Y:S02]  /*1e40*/  ULEA UR9, UR8, UR9, 0x5 ;  /* 0x0000000908097291 */ /* 0x000fe4000f8e28ff */
[----:B------:R-:W-:Y:S02]  /*1e50*/  UIADD3 UR28, UP0, UPT, UR56, 0x200, URZ ;  /* 0x00000200381c7890 */ /* 0x000fe4000ff1e0ff */
[----:B------:R-:W-:Y:S02]  /*1e60*/  ULEA UR7, UR7, UR9, 0xa ;  /* 0x0000000907077291 */ /* 0x000fe4000f8e50ff */
[----:B------:R-:W-:Y:S02]  /*1e70*/  UIADD3.X UR29, UPT, UPT, URZ, UR57, URZ, UP0, !UPT ;  /* 0x00000039ff1d7290 */ /* 0x000fe400087fe4ff */
[----:B------:R-:W-:Y:S02]  /*1e80*/  UPRMT UR7, UR7, 0x5410, URZ ;  /* 0x0000541007077896 */ /* 0x000fe400080000ff */
[----:B------:R-:W-:Y:S02]  /*1e90*/  UIADD3 UR32, UPT, UPT, UR11, 0x28400, URZ ;  /* 0x000284000b207890 */ /* 0x000fe4000fffe0ff */
[----:B------:R-:W-:Y:S02]  /*1ea0*/  UIADD3 UR8, UPT, UPT, UR11, 0x29400, URZ ;  /* 0x000294000b087890 */ /* 0x000fe4000fffe0ff */
[----:B------:R-:W-:Y:S02]  /*1eb0*/  UIADD3 UR30, UPT, UPT, UR36, 0x1, URZ ;  /* 0x00000001241e7890 */ /* 0x000fe4000fffe0ff */
[----:B------:R-:W-:Y:S02]  /*1ec0*/  UIADD3 UR26, UPT, UPT, UR37, 0x1, URZ ;  /* 0x00000001251a7890 */ /* 0x000fe4000fffe0ff */
[----:B------:R-:W-:Y:S02]  /*1ed0*/  UISETP.NE.AND UP2, UPT, UR30, UR50, UPT ;  /* 0x000000321e00728c */ /* 0x000fe4000bf45270 */
[----:B------:R-:W-:Y:S02]  /*1ee0*/  UIADD3 UR23, UPT, UPT, UR38, 0x1, URZ ;  /* 0x0000000126177890 */ /* 0x000fe4000fffe0ff */
[----:B------:R-:W-:Y:S01]  /*1ef0*/  UIADD3 UR27, UPT, UPT, UR27, 0x1, URZ ;  /* 0x000000011b1b7890 */ /* 0x000fe2000fffe0ff */
[----:B------:R-:W-:Y:S01]  /*1f00*/  UMOV UR48, 0x0 ;  /* 0x0000000000307882 */ /* 0x000fe20000000000 */
[----:B------:R-:W-:Y:S01]  /*1f10*/  UMOV UR49, 0x10000000 ;  /* 0x1000000000317882 */ /* 0x000fe20000000000 */
[----:B------:R-:W-:Y:S01]  /*1f20*/  UMOV UR33, UR17 ;  /* 0x0000001100217c82 */ /* 0x000fe20008000000 */
[----:B------:R3:W-:Y:S01]  /*1f30*/  UTMALDG.5D.IM2COL.2CTA [UR16], [UR44], UR7, desc[UR48] ;  /* 0x000030102c0073b4 */ /* 0x0007e20008261007 */
[----:B------:R-:W-:Y:S02]  /*1f40*/  UMOV UR35, UR18 ;  /* 0x0000001200237c82 */ /* 0x000fe40008000000 */
[----:B------:R-:W-:Y:S01]  /*1f50*/  @UP2 UIADD3 UR26, UPT, UPT, UR37, URZ, URZ ;  /* 0x000000ff251a2290 */ /* 0x000fe2000fffe0ff */
[----:B------:R-:W-:Y:S01]  /*1f60*/  UMOV UR12, UR36 ;  /* 0x00000024000c7c82 */ /* 0x000fe20008000000 */
[----:B------:R-:W-:Y:S02]  /*1f70*/  UMOV UR13, UR37 ;  /* 0x00000025000d7c82 */ /* 0x000fe40008000000 */
[----:B------:R-:W-:Y:S01]  /*1f80*/  UISETP.NE.AND UP1, UPT, UR26, UR46, UPT ;  /* 0x0000002e1a00728c */ /* 0x000fe2000bf25270 */
[----:B------:R4:W-:Y:S01]  /*1f90*/  UTMALDG.5D.2CTA [UR32], [UR28], desc[UR48] ;  /* 0x000030201c0075b4 */ /* 0x0009e20008221000 */
[----:B------:R-:W-:Y:S01]  /*1fa0*/  UMOV UR14, UR38 ;  /* 0x00000026000e7c82 */ /* 0x000fe20008000000 */
[----:B------:R-:W-:Y:S01]  /*1fb0*/  UMOV UR9, UR17 ;  /* 0x0000001100097c82 */ /* 0x000fe20008000000 */
[----:B------:R-:W-:Y:S02]  /*1fc0*/  UMOV UR11, UR18 ;  /* 0x00000012000b7c82 */ /* 0x000fe40008000000 */
[----:B------:R1:W-:Y:S05]  /*1fd0*/  UTMALDG.5D.2CTA [UR8], [UR28], desc[UR48] ;  /* 0x000030081c0075b4 */ /* 0x0003ea0008221000 */
[----:B------:R-:W-:Y:S04]  /*1fe0*/  @UP1 UIADD3 UR23, UPT, UPT, UR38, URZ, URZ ;  /* 0x000000ff26171290 */ /* 0x000fe8000fffe0ff */
[----:B------:R-:W-:Y:S01]  /*1ff0*/  UISETP.NE.AND UP0, UPT, UR23, UR47, UPT ;  /* 0x0000002f1700728c */ /* 0x000fe2000bf05270 */
[----:B---3--:R-:W-:Y:S03]  /*2000*/  UMOV UR7, UR43 ;  /* 0x0000002b00077c82 */ /* 0x008fe60008000000 */
[----:B----4-:R-:W-:Y:S02]  /*2010*/  USEL UR38, UR23, URZ, UP0 ;  /* 0x000000ff17267287 */ /* 0x010fe40008000000 */
[----:B------:R-:W-:Y:S02]  /*2020*/  USEL UR36, UR30, URZ, UP2 ;  /* 0x000000ff1e247287 */ /* 0x000fe40009000000 */
[----:B------:R-:W-:Y:S02]  /*2030*/  USEL UR37, UR26, URZ, UP1 ;  /* 0x000000ff1a257287 */ /* 0x000fe40008800000 */
[----:B-1----:R-:W-:Y:S02]  /*2040*/  UIADD3 UR8, UPT, UPT, UR31, 0x1, URZ ;  /* 0x000000011f087890 */ /* 0x002fe4000fffe0ff */
[----:B------:R-:W-:Y:S02]  /*2050*/  @UP0 UIADD3 UR8, UPT, UPT, UR31, URZ, URZ ;  /* 0x000000ff1f080290 */ /* 0x000fe4000fffe0ff */
[----:B------:R-:W-:Y:S05]  /*2060*/  UISETP.NE.AND UP0, UPT, UR27, UR53, UPT ;  /* 0x000000351b00728c */ /* 0x000fea000bf05270 */
[----:B------:R-:W-:Y:S04]  /*2070*/  UMOV UR31, UR8 ;  /* 0x00000008001f7c82 */ /* 0x000fe80008000000 */
[----:B------:R-:W-:Y:S05]  /*2080*/  BRA.U UP0, `(.L_x_28) ;  /* 0xfffffff900e07547 */ /* 0x000fea000b83ffff */
.L_x_22:
[----:B------:R-:W-:Y:S01]  /*2090*/  ULEA UR4, UR43, UR41, 0x3 ;  /* 0x000000292b047291 */ /* 0x000fe2000f8e18ff */
[----:B-1----:R-:W-:Y:S01]  /*20a0*/  MOV R0, UR40 ;  /* 0x0000002800007c02 */ /* 0x002fe20008000f00 */
[----:B------:R-:W-:Y:S01]  /*20b0*/  @!P1 SYNCS.ARRIVE.TRANS64.A1T0 RZ, [UR41+0xc8], RZ ;  /* 0x0000c8ffffff99a7 */ /* 0x000fe20008100029 */
[----:B------:R-:W-:Y:S02]  /*20c0*/  UISETP.GE.AND UP0, UPT, UR61, 0x1, UPT ;  /* 0x000000013d00788c */ /* 0x000fe4000bf06270 */
[----:B------:R-:W-:-:S04]  /*20d0*/  SHF.L.U32 R0, R0, 0x1f, RZ ;  /* 0x0000001f00007819 */ /* 0x000fc800000006ff */
[----:B--2---:R1:W2:Y:S03]  /*20e0*/  SYNCS.PHASECHK.TRANS64.TRYWAIT P0, [UR4+0x40], R0 ;  /* 0x00004000ff0075a7 */ /* 0x0042a60008001104 */
[----:B------:R-:W-:Y:S05]  /*20f0*/  BRA.U !UP0, `(.L_x_29) ;  /* 0x0000000508d47547 */ /* 0x000fea000b800000 */
[----:B------:R-:W3:Y:S01]  /*2100*/  LDCU.128 UR8, c[0x0][0x480] ;  /* 0x00009000ff0877ac */ /* 0x000ee20008000c00 */
[----:B------:R-:W4:Y:S01]  /*2110*/  LDCU.128 UR16, c[0x0][0x490] ;  /* 0x00009200ff1077ac */ /* 0x000f220008000c00 */
[----:B------:R-:W1:Y:S01]  /*2120*/  LDCU.64 UR20, c[0x0][0x4c0] ;  /* 0x00009800ff1477ac */ /* 0x000e620008000a00 */
[----:B------:R-:W1:Y:S01]  /*2130*/  LDCU UR13, c[0x0][0x4c8] ;  /* 0x00009900ff0d77ac */ /* 0x000e620008000800 */
[----:B------:R-:W-:Y:S02]  /*2140*/  UIADD3 UR53, UPT, UPT, UR61, UR53, URZ ;  /* 0x000000353d357290 */ /* 0x000fe4000fffe0ff */
[----:B---3--:R-:W-:Y:S02]  /*2150*/  UIMAD.WIDE.U32 UR4, UR42, UR9, URZ ;  /* 0x000000092a0472a5 */ /* 0x008fe4000f8e00ff */
[----:B------:R-:W-:Y:S02]  /*2160*/  UISETP.NE.AND UP0, UPT, UR8, 0x1, UPT ;  /* 0x000000010800788c */ /* 0x000fe4000bf05270 */
[----:B------:R-:W-:Y:S01]  /*2170*/  USHF.R.U32.HI UR5, URZ, UR10, UR5 ;  /* 0x0000000aff057299 */ /* 0x000fe20008011605 */
[----:B------:R-:W3:Y:S03]  /*2180*/  LDCU UR9, c[0x0][0x4a0] ;  /* 0x00009400ff0977ac */ /* 0x000ee60008000800 */
[----:B------:R-:W-:-:S02]  /*2190*/  USEL UR5, UR42, UR5, !UP0 ;  /* 0x000000052a057287 */ /* 0x000fc4000c000000 */
[----:B------:R-:W-:Y:S02]  /*21a0*/  UISETP.NE.AND UP0, UPT, UR11, 0x1, UPT ;  /* 0x000000010b00788c */ /* 0x000fe4000bf05270 */
[----:B----4-:R-:W-:Y:S01]  /*21b0*/  UIMAD.WIDE.U32 UR6, UR5, UR16, URZ ;  /* 0x00000010050672a5 */ /* 0x010fe2000f8e00ff */
[----:B------:R-:W1:Y:S01]  /*21c0*/  LDCU UR10, c[0x0][0x4ec] ;  /* 0x00009d80ff0a77ac */ /* 0x000e620008000800 */
[----:B------:R-:W4:Y:S05]  /*21d0*/  LDCU UR60, c[0x0][0x38c] ;  /* 0x00007180ff3c77ac */ /* 0x000f2a0008000800 */
[----:B------:R-:W-:Y:S01]  /*21e0*/  UMOV UR4, UR7 ;  /* 0x0000000700047c82 */ /* 0x000fe20008000000 */
[----:B------:R-:W1:Y:S01]  /*21f0*/  LDCU UR23, c[0x0][0x4cc] ;  /* 0x00009980ff1777ac */ /* 0x000e620008000800 */
[----:B------:R-:W-:Y:S01]  /*2200*/  USHF.R.U32.HI UR4, URZ, UR17, UR4 ;  /* 0x00000011ff047299 */ /* 0x000fe20008011604 */
[----:B------:R-:W4:Y:S03]  /*2210*/  LDCU.64 UR16, c[0x0][0x4f0] ;  /* 0x00009e00ff1077ac */ /* 0x000f260008000a00 */
[----:B------:R-:W-:-:S02]  /*2220*/  USEL UR4, UR5, UR4, !UP0 ;  /* 0x0000000405047287 */ /* 0x000fc4000c000000 */
[----:B------:R-:W-:Y:S02]  /*2230*/  UISETP.NE.AND UP0, UPT, UR18, 0x1, UPT ;  /* 0x000000011200788c */ /* 0x000fe4000bf05270 */
[----:B------:R-:W-:Y:S01]  /*2240*/  UIMAD.WIDE.U32 UR6, UR4, UR19, URZ ;  /* 0x00000013040672a5 */ /* 0x000fe2000f8e00ff */
[----:B------:R-:W1:Y:S01]  /*2250*/  LDCU.64 UR50, c[0x0][0x390] ;  /* 0x00007200ff3277ac */ /* 0x000e620008000a00 */
[----:B------:R-:W1:Y:S05]  /*2260*/  LDCU.64 UR32, c[0x0][0x4d0] ;  /* 0x00009a00ff2077ac */ /* 0x000e6a0008000a00 */
[----:B------:R-:W-:Y:S01]  /*2270*/  UMOV UR6, UR7 ;  /* 0x0000000700067c82 */ /* 0x000fe20008000000 */
[----:B------:R-:W-:-:S02]  /*2280*/  UIADD3 UR7, UPT, UPT, -UR5, URZ, URZ ;  /* 0x000000ff05077290 */ /* 0x000fc4000fffe1ff */
[----:B---3--:R-:W-:Y:S02]  /*2290*/  USHF.R.U32.HI UR6, URZ, UR9, UR6 ;  /* 0x00000009ff067299 */ /* 0x008fe40008011606 */
[----:B------:R-:W-:Y:S02]  /*22a0*/  UIMAD UR7, UR8, UR7, UR42 ;  /* 0x00000007080772a4 */ /* 0x000fe4000f8e022a */
[----:B------:R-:W-:Y:S02]  /*22b0*/  USEL UR14, UR4, UR6, !UP0 ;  /* 0x00000006040e7287 */ /* 0x000fe4000c000000 */
[----:B------:R-:W-:Y:S02]  /*22c0*/  UIADD3 UR6, UPT, UPT, -UR4, URZ, URZ ;  /* 0x000000ff04067290 */ /* 0x000fe4000fffe1ff */
[----:B------:R-:W-:Y:S02]  /*22d0*/  UIADD3 UR9, UPT, UPT, -UR14, URZ, URZ ;  /* 0x000000ff0e097290 */ /* 0x000fe4000fffe1ff */
[----:B------:R-:W-:-:S02]  /*22e0*/  UIMAD UR12, UR11, UR6, UR5 ;  /* 0x000000060b0c72a4 */ /* 0x000fc4000f8e0205 */
[----:B------:R-:W-:Y:S02]  /*22f0*/  UIMAD UR9, UR18, UR9, UR4 ;  /* 0x00000009120972a4 */ /* 0x000fe4000f8e0204 */
[----:B-1----:R-:W-:Y:S01]  /*2300*/  UIMAD UR11, UR7, UR20, UR10 ;  /* 0x00000014070b72a4 */ /* 0x002fe2000f8e020a */
[----:B------:R-:W1:Y:S02]  /*2310*/  LDCU.64 UR4, c[0x0][0x4f8] ;  /* 0x00009f00ff0477ac */ /* 0x000e640008000a00 */
[----:B------:R-:W3:Y:S01]  /*2320*/  LDCU UR6, c[0x0][0x500] ;  /* 0x0000a000ff0677ac */ /* 0x000ee20008000800 */
[----:B------:R-:W-:Y:S02]  /*2330*/  UIADD3 UR18, UPT, UPT, UR34, 0x20, URZ ;  /* 0x0000002022127890 */ /* 0x000fe4000fffe0ff */
[----:B----4-:R-:W-:Y:S02]  /*2340*/  UIMAD UR12, UR12, UR21, UR16 ;  /* 0x000000150c0c72a4 */ /* 0x010fe4000f8e0210 */
[----:B------:R-:W-:Y:S01]  /*2350*/  UIMAD UR13, UR9, UR13, UR17 ;  /* 0x0000000d090d72a4 */ /* 0x000fe2000f8e0211 */
[----:B------:R-:W-:Y:S01]  /*2360*/  UMOV UR49, UR61 ;  /* 0x0000003d00317c82 */ /* 0x000fe20008000000 */
[----:B------:R-:W-:-:S10]  /*2370*/  UMOV UR7, UR43 ;  /* 0x0000002b00077c82 */ /* 0x000fd40008000000 */
.L_x_35:
[----:B----4-:R-:W-:Y:S01]  /*2380*/  @!P3 MOV R3, 0xc000 ;  /* 0x0000c0000003b802 */ /* 0x010fe20000000f00 */
[----:B------:R-:W-:Y:S01]  /*2390*/  ULEA UR9, UR7, UR41, 0x3 ;  /* 0x0000002907097291 */ /* 0x000fe2000f8e18ff */
[----:B--2---:R-:W-:Y:S11]  /*23a0*/  @P0 BRA `(.L_x_30) ;  /* 0x0000000000100947 */ /* 0x004ff60003800000 */
[----:B------:R-:W-:Y:S04]  /*23b0*/  MOV R4, UR40 ;  /* 0x0000002800047c02 */ /* 0x000fe80008000f00 */
[----:B------:R-:W-:Y:S04]  /*23c0*/  SHF.L.U32 R4, R4, 0x1f, RZ ;  /* 0x0000001f04047819 */ /* 0x000fe800000006ff */
[----:B------:R-:W2:Y:S02]  /*23d0*/  SYNCS.PHASECHK.TRANS64.TRYWAIT P0, [UR9+0x40], R4 ;  /* 0x00004004ff0075a7 */ /* 0x000ea40008001109 */
[----:B--2---:R-:W-:Y:S05]  /*23e0*/  @!P0 BRA `(.L_x_31) ;  /* 0x000000a000c88947 */ /* 0x004fea0003800000 */
.L_x_30:
[----:B------:R4:W-:Y:S01]  /*23f0*/  @!P3 SYNCS.ARRIVE.TRANS64 RZ, [UR9], R3 ;  /* 0x00000003ffffb9a7 */ /* 0x0009e20008000009 */
[----:B------:R-:W-:Y:S04]  /*2400*/  ULOP3.LUT UR8, UR52, 0x2, URZ, 0xfc, !UPT ;  /* 0x0000000234087892 */ /* 0x000fe8000f8efcff */
[----:B------:R-:W-:Y:S09]  /*2410*/  UISETP.NE.AND UP0, UPT, UR8, 0x2, UPT ;  /* 0x000000020800788c */ /* 0x000ff2000bf05270 */
[----:B------:R-:W-:Y:S05]  /*2420*/  BRA.U UP0, `(.L_x_32) ;  /* 0x0000000100047547 */ /* 0x000fea000b800000 */
[----:B-1-3--:R-:W-:Y:S05]  /*2430*/  BPT.TRAP 0x1 ;  /* 0x000000040000795c */ /* 0x00afea0000300000 */
.L_x_32:
[----:B------:R-:W-:Y:S04]  /*2440*/  BSSY.RECONVERGENT B0, `(.L_x_33) ;  /* 0x0000003000007945 */ /* 0x000fe80003800200 */
[----:B------:R-:W-:Y:S05]  /*2450*/  @P2 BRA `(.L_x_34) ;  /* 0x0000000000042947 */ /* 0x000fea0003800000 */
[----:B-1-3--:R-:W-:Y:S05]  /*2460*/  BPT.TRAP 0x1 ;  /* 0x000000040000795c */ /* 0x00afea0000300000 */
.L_x_34:
[----:B-1-3--:R-:W-:Y:S05]  /*2470*/  BSYNC.RECONVERGENT B0 ;  /* 0x0000000000007941 */ /* 0x00afea0003800200 */
.L_x_33:
[----:B------:R-:W-:Y:S02]  /*2480*/  UIADD3 UR8, UPT, UPT, UR7, 0x1, URZ ;  /* 0x0000000107087890 */ /* 0x000fe4000fffe0ff */
[----:B------:R-:W-:Y:S02]  /*2490*/  UIMAD UR16, UR36, UR23, UR4 ;  /* 0x00000017241072a4 */ /* 0x000fe4000f8e0204 */
[----:B------:R-:W-:Y:S02]  /*24a0*/  UISETP.NE.AND UP0, UPT, UR8, 0x8, UPT ;  /* 0x000000080800788c */ /* 0x000fe4000bf05270 */
[----:B------:R-:W-:Y:S02]  /*24b0*/  UIMAD UR15, UR37, UR32, UR5 ;  /* 0x00000020250f72a4 */ /* 0x000fe4000f8e0205 */
[----:B------:R-:W-:Y:S02]  /*24c0*/  USEL UR10, URZ, 0x1, UP0 ;  /* 0x00000001ff0a7887 */ /* 0x000fe40008000000 */
[----:B------:R-:W-:Y:S02]  /*24d0*/  USEL UR43, UR8, URZ, UP0 ;  /* 0x000000ff082b7287 */ /* 0x000fe40008000000 */
[----:B------:R-:W-:Y:S02]  /*24e0*/  ULOP3.LUT UR40, UR40, UR10, URZ, 0x3c, !UPT ;  /* 0x0000000a28287292 */ /* 0x000fe4000f8e3cff */
[----:B------:R-:W-:Y:S02]  /*24f0*/  ULEA UR8, UR43, UR41, 0x3 ;  /* 0x000000292b087291 */ /* 0x000fe4000f8e18ff */
[----:B------:R-:W-:Y:S02]  /*2500*/  ULEA UR17, UR7, UR41, 0xd ;  /* 0x0000002907117291 */ /* 0x000fe4000f8e68ff */
[----:B------:R-:W-:Y:S01]  /*2510*/  ULEA UR15, UR15, UR16, 0x5 ;  /* 0x000000100f0f7291 */ /* 0x000fe2000f8e28ff */
[----:B--2---:R-:W-:Y:S01]  /*2520*/  MOV R0, UR40 ;  /* 0x0000002800007c02 */ /* 0x004fe20008000f00 */
[----:B------:R-:W-:Y:S02]  /*2530*/  UIADD3 UR46, UP1, UPT, UR56, 0x80, URZ ;  /* 0x00000080382e7890 */ /* 0x000fe4000ff3e0ff */
[----:B------:R-:W-:Y:S01]  /*2540*/  USHF.L.U32 UR27, UR31, 0x5, URZ ;  /* 0x000000051f1b7899 */ /* 0x000fe200080006ff */
[----:B------:R-:W-:Y:S01]  /*2550*/  SHF.L.U32 R0, R0, 0x1f, RZ ;  /* 0x0000001f00007819 */ /* 0x000fe200000006ff */
[----:B------:R-:W-:Y:S02]  /*2560*/  ULOP3.LUT UR9, UR9, 0xfefffff8, URZ, 0xc0, !UPT ;  /* 0xfefffff809097892 */ /* 0x000fe4000f8ec0ff */
[----:B------:R-:W-:Y:S01]  /*2570*/  UIADD3.X UR47, UPT, UPT, URZ, UR57, URZ, UP1, !UPT ;  /* 0x00000039ff2f7290 */ /* 0x000fe20008ffe4ff */
[----:B------:R1:W2:Y:S01]  /*2580*/  SYNCS.PHASECHK.TRANS64.TRYWAIT P0, [UR8+0x40], R0 ;  /* 0x00004000ff0075a7 */ /* 0x0002a20008001108 */
[----:B------:R-:W-:Y:S02]  /*2590*/  ULEA UR8, UR7, UR41, 0xe ;  /* 0x0000002907087291 */ /* 0x000fe4000f8e70ff */
[----:B------:R-:W-:Y:S02]  /*25a0*/  UIMAD UR7, UR38, UR33, UR6 ;  /* 0x00000021260772a4 */ /* 0x000fe4000f8e0206 */
[----:B------:R-:W-:Y:S02]  /*25b0*/  UIADD3 UR8, UPT, UPT, UR8, 0x8400, URZ ;  /* 0x0000840008087890 */ /* 0x000fe4000fffe0ff */
[----:B------:R-:W-:Y:S02]  /*25c0*/  ULEA UR7, UR7, UR15, 0xa ;  /* 0x0000000f07077291 */ /* 0x000fe4000f8e50ff */
[----:B------:R-:W-:Y:S02]  /*25d0*/  UIADD3 UR48, UPT, UPT, UR36, 0x1, URZ ;  /* 0x0000000124307890 */ /* 0x000fe4000fffe0ff */
[----:B------:R-:W-:Y:S02]  /*25e0*/  UPRMT UR7, UR7, 0x5410, URZ ;  /* 0x0000541007077896 */ /* 0x000fe400080000ff */
[----:B------:R-:W-:Y:S02]  /*25f0*/  UISETP.NE.AND UP2, UPT, UR48, UR60, UPT ;  /* 0x0000003c3000728c */ /* 0x000fe4000bf45270 */
[----:B------:R-:W-:Y:S02]  /*2600*/  UIADD3 UR42, UPT, UPT, UR37, 0x1, URZ ;  /* 0x00000001252a7890 */ /* 0x000fe4000fffe0ff */
[----:B------:R-:W-:Y:S02]  /*2610*/  UIADD3 UR44, UP0, UPT, UR56, 0x200, URZ ;  /* 0x00000200382c7890 */ /* 0x000fe4000ff1e0ff */
[----:B------:R-:W-:Y:S02]  /*2620*/  UIADD3 UR24, UPT, UPT, UR17, 0x28400, URZ ;  /* 0x0002840011187890 */ /* 0x000fe4000fffe0ff */
[----:B------:R-:W-:Y:S02]  /*2630*/  UIADD3.X UR45, UPT, UPT, URZ, UR57, URZ, UP0, !UPT ;  /* 0x00000039ff2d7290 */ /* 0x000fe400087fe4ff */
[----:B------:R-:W-:Y:S02]  /*2640*/  UIADD3 UR16, UPT, UPT, UR17, 0x29400, URZ ;  /* 0x0002940011107890 */ /* 0x000fe4000fffe0ff */
[----:B------:R-:W-:Y:S02]  /*2650*/  @UP2 UIADD3 UR42, UPT, UPT, UR37, URZ, URZ ;  /* 0x000000ff252a2290 */ /* 0x000fe4000fffe0ff */
[----:B------:R-:W-:Y:S02]  /*2660*/  UIADD3 UR35, UPT, UPT, UR38, 0x1, URZ ;  /* 0x0000000126237890 */ /* 0x000fe4000fffe0ff */
[----:B------:R-:W-:Y:S01]  /*2670*/  UISETP.NE.AND UP1, UPT, UR42, UR50, UPT ;  /* 0x000000322a00728c */ /* 0x000fe2000bf25270 */
[----:B------:R-:W-:Y:S01]  /*2680*/  UMOV UR54, 0x0 ;  /* 0x0000000000367882 */ /* 0x000fe20000000000 */
[----:B------:R-:W-:Y:S01]  /*2690*/  UMOV UR55, 0x10000000 ;  /* 0x1000000000377882 */ /* 0x000fe20000000000 */
[----:B------:R-:W-:Y:S01]  /*26a0*/  UMOV UR10, UR27 ;  /* 0x0000001b000a7c82 */ /* 0x000fe20008000000 */
[----:B------:R-:W-:Y:S01]  /*26b0*/  UMOV UR26, UR34 ;  /* 0x00000022001a7c82 */ /* 0x000fe20008000000 */
[----:B------:R3:W-:Y:S01]  /*26c0*/  UTMALDG.5D.IM2COL.2CTA [UR8], [UR46], UR7, desc[UR54] ;  /* 0x000036082e0073b4 */ /* 0x0007e20008261007 */
[----:B------:R-:W-:Y:S01]  /*26d0*/  UMOV UR28, UR36 ;  /* 0x00000024001c7c82 */ /* 0x000fe20008000000 */
[----:B------:R-:W-:Y:S01]  /*26e0*/  UMOV UR29, UR37 ;  /* 0x00000025001d7c82 */ /* 0x000fe20008000000 */
[----:B------:R-:W-:Y:S01]  /*26f0*/  UMOV UR30, UR38 ;  /* 0x00000026001e7c82 */ /* 0x000fe20008000000 */
[----:B------:R-:W-:Y:S02]  /*2700*/  UMOV UR25, UR9 ;  /* 0x0000000900197c82 */ /* 0x000fe40008000000 */
[----:B------:R-:W-:Y:S01]  /*2710*/  @UP1 UIADD3 UR35, UPT, UPT, UR38, URZ, URZ ;  /* 0x000000ff26231290 */ /* 0x000fe2000fffe0ff */
[----:B------:R-:W-:Y:S01]  /*2720*/  UMOV UR20, UR36 ;  /* 0x0000002400147c82 */ /* 0x000fe20008000000 */
[----:B------:R-:W-:Y:S01]  /*2730*/  USEL UR36, UR48, URZ, UP2 ;  /* 0x000000ff30247287 */ /* 0x000fe20009000000 */
[----:B------:R1:W-:Y:S01]  /*2740*/  UTMALDG.5D.2CTA [UR24], [UR44], desc[UR54] ;  /* 0x000036182c0075b4 */ /* 0x0003e20008221000 */
[----:B------:R-:W-:Y:S01]  /*2750*/  UISETP.NE.AND UP0, UPT, UR35, UR51, UPT ;  /* 0x000000332300728c */ /* 0x000fe2000bf05270 */
[----:B------:R-:W-:Y:S01]  /*2760*/  UMOV UR21, UR37 ;  /* 0x0000002500157c82 */ /* 0x000fe20008000000 */
[----:B------:R-:W-:Y:S01]  /*2770*/  USEL UR37, UR42, URZ, UP1 ;  /* 0x000000ff2a257287 */ /* 0x000fe20008800000 */
[----:B------:R-:W-:Y:S01]  /*2780*/  UMOV UR22, UR38 ;  /* 0x0000002600167c82 */ /* 0x000fe20008000000 */
[----:B------:R-:W-:Y:S01]  /*2790*/  USEL UR38, UR35, URZ, UP0 ;  /* 0x000000ff23267287 */ /* 0x000fe20008000000 */
[----:B------:R-:W-:Y:S01]  /*27a0*/  UMOV UR17, UR9 ;  /* 0x0000000900117c82 */ /* 0x000fe20008000000 */
[----:B------:R-:W-:Y:S02]  /*27b0*/  UMOV UR19, UR27 ;  /* 0x0000001b00137c82 */ /* 0x000fe40008000000 */
[----:B------:R1:W-:Y:S01]  /*27c0*/  UTMALDG.5D.2CTA [UR16], [UR44], desc[UR54] ;  /* 0x000036102c0075b4 */ /* 0x0003e20008221000 */
[----:B---3--:R-:W-:Y:S02]  /*27d0*/  UIADD3 UR8, UPT, UPT, UR31, 0x1, URZ ;  /* 0x000000011f087890 */ /* 0x008fe4000fffe0ff */
[----:B------:R-:W-:Y:S02]  /*27e0*/  @UP0 UIADD3 UR8, UPT, UPT, UR31, URZ, URZ ;  /* 0x000000ff1f080290 */ /* 0x000fe4000fffe0ff */
[----:B------:R-:W-:Y:S02]  /*27f0*/  UISETP.GT.U32.AND UP0, UPT, UR49, 0x1, UPT ;  /* 0x000000013100788c */ /* 0x000fe4000bf04070 */
[----:B------:R-:W-:Y:S03]  /*2800*/  UIADD3 UR7, UPT, UPT, UR49, -0x1, URZ ;  /* 0xffffffff31077890 */ /* 0x000fe6000fffe0ff */
[----:B------:R-:W-:Y:S04]  /*2810*/  UMOV UR31, UR8 ;  /* 0x00000008001f7c82 */ /* 0x000fe80008000000 */
[----:B------:R-:W-:Y:S01]  /*2820*/  UMOV UR49, UR7 ;  /* 0x0000000700317c82 */ /* 0x000fe20008000000 */
[----:B------:R-:W-:Y:S01]  /*2830*/  UMOV UR7, UR43 ;  /* 0x0000002b00077c82 */ /* 0x000fe20008000000 */
[----:B-1----:R-:W-:Y:S05]  /*2840*/  BRA.U UP0, `(.L_x_35) ;  /* 0xfffffff900cc7547 */ /* 0x002fea000b83ffff */
.L_x_29:
[----:B----4-:R-:W-:Y:S01]  /*2850*/  SHF.L.U32 R3, R2, 0x1f, RZ ;  /* 0x0000001f02037819 */ /* 0x010fe200000006ff */
[----:B------:R-:W-:-:S03]  /*2860*/  NOP ;  /* 0x0000000000007918 */ /* 0x000fc60000000000 */
[----:B--2---:R-:W2:Y:S02]  /*2870*/  SYNCS.PHASECHK.TRANS64.TRYWAIT P0, [UR41+0xd0], R3 ;  /* 0x0000d003ff0075a7 */ /* 0x004ea40008001129 */
[----:B--2---:R-:W-:Y:S05]  /*2880*/  @!P0 BRA `(.L_x_36) ;  /* 0x0000009c00b88947 */ /* 0x004fea0003800000 */
.L_x_185:
[----:B------:R-:W2:Y:S01]  /*2890*/  LDS.128 R4, [UR41+0x110] ;  /* 0x00011029ff047984 */ /* 0x000ea20008000c00 */
[----:B------:R-:W-:Y:S02]  /*28a0*/  UIADD3 UR4, UPT, UPT, UR41, 0xd8, URZ ;  /* 0x000000d829047890 */ /* 0x000fe4000fffe0ff */
[----:B------:R-:W-:Y:S01]  /*28b0*/  UISETP.GE.AND UP0, UPT, UR39, 0x1, UPT ;  /* 0x000000012700788c */ /* 0x000fe2000bf06270 */
[----:B------:R-:W-:Y:S01]  /*28c0*/  @!PT LDS RZ, [RZ] ;  /* 0x00000000fffff984 */ /* 0x000fe20000000800 */
[----:B------:R-:W-:Y:S01]  /*28d0*/  @!PT LDS RZ, [RZ] ;  /* 0x00000000fffff984 */ /* 0x000fe20000000800 */
[----:B------:R-:W-:Y:S01]  /*28e0*/  @!PT LDS RZ, [RZ] ;  /* 0x00000000fffff984 */ /* 0x000fe20000000800 */
[----:B------:R-:W-:Y:S01]  /*28f0*/  @!PT LDS RZ, [RZ] ;  /* 0x00000000fffff984 */ /* 0x000fe20000000800 */
[----:B------:R3:W-:Y:S06]  /*2900*/  MEMBAR.ALL.CTA ;  /* 0x0000000000007992 */ /* 0x0007ec0000008000 */
[----:B---3--:R-:W3:Y:S01]  /*2910*/  FENCE.VIEW.ASYNC.S ;  /* 0x00000000000073c6 */ /* 0x008ee20000000000 */
[----:B------:R-:W-:-:S09]  /*2920*/  UPRMT UR4, URZ, 0x654, UR4 ;  /* 0x00000654ff047896 */ /* 0x000fd20008000004 */
[----:B---3--:R-:W-:Y:S01]  /*2930*/  SYNCS.ARRIVE.TRANS64.RED.A1T0 RZ, [UR4], RZ ;  /* 0x000000ffffff79a7 */ /* 0x008fe20008100404 */
[----:B--2---:R-:W-:-:S13]  /*2940*/  LOP3.LUT P0, RZ, R6, 0x1, RZ, 0xc0, !PT ;  /* 0x0000000106ff7812 */ /* 0x004fda000780c0ff */
[----:B------:R-:W-:Y:S01]  /*2950*/  VOTEU.ANY UP1, P0 ;  /* 0x0000000000ff7886 */ /* 0x000fe20000020100 */
[----:B------:R-:W-:-:S13]  /*2960*/  PLOP3.LUT P0, PT, PT, PT, UP1, 0x80, 0x8 ;  /* 0x000000000008781c */ /* 0x000fda0003f0f018 */
[----:B-1----:R-:W-:Y:S02]  /*2970*/  @P0 MOV R0, R4 ;  /* 0x0000000400000202 */ /* 0x002fe40000000f00 */
[----:B------:R-:W-:Y:S02]  /*2980*/  @P0 LOP3.LUT R4, R5, 0xffff, RZ, 0xc0, !PT ;  /* 0x0000ffff05040812 */ /* 0x000fe400078ec0ff */
[----:B------:R-:W-:Y:S02]  /*2990*/  @P0 R2UR UR6, R0 ;  /* 0x00000000000602ca */ /* 0x000fe400000e0000 */
[----:B------:R-:W-:-:S11]  /*29a0*/  @P0 R2UR UR5, R4 ;  /* 0x00000000040502ca */ /* 0x000fd600000e0000 */
[----:B------:R-:W-:Y:S02]  /*29b0*/  @UP1 UMOV UR59, UR6 ;  /* 0x00000006003b1c82 */ /* 0x000fe40008000000 */
[----:B------:R-:W-:Y:S01]  /*29c0*/  @UP1 UMOV UR58, UR5 ;  /* 0x00000005003a1c82 */ /* 0x000fe20008000000 */
[----:B------:R-:W-:Y:S05]  /*29d0*/  BRA.U !UP0, `(.L_x_37) ;  /* 0x0000000108d47547 */ /* 0x000fea000b800000 */
[----:B------:R-:W1:Y:S01]  /*29e0*/  LDCU.128 UR16, c[0x0][0xc10] ;  /* 0x00018200ff1077ac */ /* 0x000e620008000c00 */
[----:B------:R-:W2:Y:S01]  /*29f0*/  LDCU UR21, c[0x0][0xc20] ;  /* 0x00018400ff1577ac */ /* 0x000ea20008000800 */
[----:B------:R-:W3:Y:S01]  /*2a00*/  LDCU UR20, c[0x0][0xc0c] ;  /* 0x00018180ff1477ac */ /* 0x000ee20008000800 */
[----:B------:R-:W4:Y:S01]  /*2a10*/  LDCU.64 UR12, c[0x0][0xc28] ;  /* 0x00018500ff0c77ac */ /* 0x000f220008000a00 */
[----:B------:R-:W-:Y:S02]  /*2a20*/  UISETP.NE.AND UP3, UPT, UR39, 0x1, UPT ;  /* 0x000000012700788c */ /* 0x000fe4000bf65270 */
[----:B-1----:R-:W-:Y:S02]  /*2a30*/  UIMAD.WIDE.U32 UR4, UR62, UR19, URZ ;  /* 0x000000133e0472a5 */ /* 0x002fe4000f8e00ff */
[----:B------:R-:W-:Y:S02]  /*2a40*/  UIMAD.WIDE.U32 UR6, UR63, UR16, URZ ;  /* 0x000000103f0672a5 */ /* 0x000fe4000f8e00ff */
[----:B------:R-:W-:-:S02]  /*2a50*/  UISETP.NE.AND UP0, UPT, UR18, 0x1, UPT ;  /* 0x000000011200788c */ /* 0x000fc4000bf05270 */
[----:B------:R-:W-:Y:S01]  /*2a60*/  UIMAD.WIDE.U32 UR14, UR58, UR19, URZ ;  /* 0x000000133a0e72a5 */ /* 0x000fe2000f8e00ff */
[----:B------:R-:W-:Y:S01]  /*2a70*/  UMOV UR4, UR5 ;  /* 0x0000000500047c82 */ /* 0x000fe20008000000 */
[----:B---3--:R-:W-:Y:S02]  /*2a80*/  UISETP.NE.AND UP2, UPT, UR20, 0x1, UPT ;  /* 0x000000011400788c */ /* 0x008fe4000bf45270 */
[----:B--2---:R-:W-:Y:S02]  /*2a90*/  USHF.R.U32.HI UR5, URZ, UR21, UR4 ;  /* 0x00000015ff057299 */ /* 0x004fe40008011604 */
[----:B------:R-:W-:Y:S01]  /*2aa0*/  UIMAD.WIDE.U32 UR10, UR59, UR16, URZ ;  /* 0x000000103b0a72a5 */ /* 0x000fe2000f8e00ff */
[----:B------:R-:W-:Y:S01]  /*2ab0*/  UMOV UR4, UR7 ;  /* 0x0000000700047c82 */ /* 0x000fe20008000000 */
[----:B------:R-:W-:Y:S02]  /*2ac0*/  USEL UR5, UR62, UR5, !UP0 ;  /* 0x000000053e057287 */ /* 0x000fe4000c000000 */
[----:B------:R-:W-:-:S02]  /*2ad0*/  USHF.R.U32.HI UR4, URZ, UR17, UR4 ;  /* 0x00000011ff047299 */ /* 0x000fc40008011604 */
[----:B----4-:R-:W-:Y:S02]  /*2ae0*/  UIMAD.WIDE.U32 UR8, UR5, UR12, URZ ;  /* 0x0000000c050872a5 */ /* 0x010fe4000f8e00ff */
[----:B------:R-:W-:Y:S01]  /*2af0*/  USEL UR6, UR63, UR4, !UP2 ;  /* 0x000000043f067287 */ /* 0x000fe2000d000000 */
[----:B------:R-:W-:Y:S02]  /*2b00*/  UMOV UR10, UR11 ;  /* 0x0000000b000a7c82 */ /* 0x000fe40008000000 */
[----:B------:R-:W-:Y:S01]  /*2b10*/  UMOV UR4, UR15 ;  /* 0x0000000f00047c82 */ /* 0x000fe20008000000 */
[----:B------:R-:W-:Y:S01]  /*2b20*/  UIMAD.WIDE.U32 UR14, UR6, UR12, URZ ;  /* 0x0000000c060e72a5 */ /* 0x000fe2000f8e00ff */
[----:B------:R-:W-:Y:S01]  /*2b30*/  UMOV UR8, UR9 ;  /* 0x0000000900087c82 */ /* 0x000fe20008000000 */
[----:B------:R-:W-:Y:S02]  /*2b40*/  USHF.R.U32.HI UR4, URZ, UR21, UR4 ;  /* 0x00000015ff047299 */ /* 0x000fe40008011604 */
[----:B------:R-:W-:-:S03]  /*2b50*/  @UP3 USHF.R.U32.HI UR5, URZ, UR13, UR8 ;  /* 0x0000000dff053299 */ /* 0x000fc60008011608 */
[----:B------:R-:W-:Y:S01]  /*2b60*/  UMOV UR7, UR15 ;  /* 0x0000000f00077c82 */ /* 0x000fe20008000000 */
[----:B------:R-:W-:Y:S02]  /*2b70*/  USHF.R.U32.HI UR17, URZ, UR17, UR10 ;  /* 0x00000011ff117299 */ /* 0x000fe4000801160a */
[----:B------:R-:W-:Y:S02]  /*2b80*/  @UP3 USHF.R.U32.HI UR6, URZ, UR13, UR7 ;  /* 0x0000000dff063299 */ /* 0x000fe40008011607 */
[----:B------:R-:W-:Y:S02]  /*2b90*/  USEL UR4, UR58, UR4, !UP0 ;  /* 0x000000043a047287 */ /* 0x000fe4000c000000 */
[----:B------:R-:W-:Y:S02]  /*2ba0*/  UIMAD UR7, UR39, UR5, URZ ;  /* 0x00000005270772a4 */ /* 0x000fe4000f8e02ff */
[----:B------:R-:W-:Y:S02]  /*2bb0*/  USEL UR5, UR59, UR17, !UP2 ;  /* 0x000000113b057287 */ /* 0x000fe4000d000000 */
[----:B------:R-:W-:-:S02]  /*2bc0*/  UIMAD UR10, UR39, UR6, URZ ;  /* 0x00000006270a72a4 */ /* 0x000fc4000f8e02ff */
[----:B------:R-:W-:Y:S02]  /*2bd0*/  UISETP.GE.AND UP0, UPT, UR4, UR7, UPT ;  /* 0x000000070400728c */ /* 0x000fe4000bf06270 */
[----:B------:R-:W-:Y:S02]  /*2be0*/  UIMAD.WIDE.U32 UR8, UR4, UR12, URZ ;  /* 0x0000000c040872a5 */ /* 0x000fe4000f8e00ff */
[----:B------:R-:W-:Y:S02]  /*2bf0*/  UISETP.GE.OR UP0, UPT, UR5, UR10, UP0 ;  /* 0x0000000a0500728c */ /* 0x000fe40008706670 */
[----:B------:R-:W-:-:S03]  /*2c00*/  UIMAD.WIDE.U32 UR10, UR5, UR12, URZ ;  /* 0x0000000c050a72a5 */ /* 0x000fc6000f8e00ff */
[----:B------:R-:W-:Y:S01]  /*2c10*/  UMOV UR7, UR9 ;  /* 0x0000000900077c82 */ /* 0x000fe20008000000 */
[----:B------:R-:W-:Y:S02]  /*2c20*/  UIADD3 UR9, UPT, UPT, -UR4, URZ, URZ ;  /* 0x000000ff04097290 */ /* 0x000fe4000fffe1ff */
[----:B------:R-:W-:Y:S02]  /*2c30*/  USHF.R.U32.HI UR7, URZ, UR13, UR7 ;  /* 0x0000000dff077299 */ /* 0x000fe40008011607 */
[----:B------:R-:W-:Y:S02]  /*2c40*/  UIMAD UR10, UR18, UR9, UR58 ;  /* 0x00000009120a72a4 */ /* 0x000fe4000f8e023a */
[----:B------:R-:W-:Y:S01]  /*2c50*/  USEL UR7, UR4, UR7, !UP3 ;  /* 0x0000000704077287 */ /* 0x000fe2000d800000 */
[----:B------:R-:W-:Y:S01]  /*2c60*/  @!UP0 UMOV UR8, UR11 ;  /* 0x0000000b00088c82 */ /* 0x000fe20008000000 */
[----:B------:R-:W-:Y:S02]  /*2c70*/  UIADD3 UR11, UPT, UPT, -UR5, URZ, URZ ;  /* 0x000000ff050b7290 */ /* 0x000fe4000fffe1ff */
[----:B------:R-:W-:-:S02]  /*2c80*/  @!UP0 USHF.R.U32.HI UR8, URZ, UR13, UR8 ;  /* 0x0000000dff088299 */ /* 0x000fc40008011608 */
[----:B------:R-:W-:Y:S02]  /*2c90*/  UIADD3 UR9, UPT, UPT, -UR7, URZ, URZ ;  /* 0x000000ff07097290 */ /* 0x000fe4000fffe1ff */
[----:B------:R-:W-:Y:S02]  /*2ca0*/  @!UP0 USEL UR8, UR5, UR8, !UP3 ;  /* 0x0000000805088287 */ /* 0x000fe4000d800000 */
[----:B------:R-:W-:Y:S02]  /*2cb0*/  UIMAD UR9, UR39, UR9, UR4 ;  /* 0x00000009270972a4 */ /* 0x000fe4000f8e0204 */
[----:B------:R-:W-:Y:S02]  /*2cc0*/  @!UP0 UIADD3 UR7, UPT, UPT, UR7, -UR8, URZ ;  /* 0x8000000807078290 */ /* 0x000fe4000fffe0ff */
[----:B------:R-:W-:Y:S02]  /*2cd0*/  @!UP0 UIMAD UR8, UR9, UR6, UR8 ;  /* 0x00000006090882a4 */ /* 0x000fe4000f8e0208 */
[----:B------:R-:W-:-:S02]  /*2ce0*/  @!UP0 UIMAD UR4, UR39, UR7, UR5 ;  /* 0x00000007270482a4 */ /* 0x000fc4000f8e0205 */
[----:B------:R-:W-:Y:S02]  /*2cf0*/  UIMAD UR6, UR20, UR11, UR59 ;  /* 0x0000000b140672a4 */ /* 0x000fe4000f8e023b */
[----:B------:R-:W-:Y:S01]  /*2d00*/  UIMAD UR58, UR4, UR18, UR10 ;  /* 0x00000012043a72a4 */ /* 0x000fe2000f8e020a */
[----:B------:R-:W-:Y:S02]  /*2d10*/  @!UP0 UMOV UR5, UR8 ;  /* 0x0000000800058c82 */ /* 0x000fe40008000000 */
[----:B------:R-:W-:-:S12]  /*2d20*/  UIMAD UR59, UR5, UR20, UR6 ;  /* 0x00000014053b72a4 */ /* 0x000fd8000f8e0206 */
.L_x_37:
[----:B------:R-:W1:Y:S02]  /*2d30*/  LDCU UR4, c[0x0][0xc30] ;  /* 0x00018600ff0477ac */ /* 0x000e640008000800 */
[----:B-1----:R-:W-:-:S09]  /*2d40*/  UISETP.NE.AND UP0, UPT, UR4, 0x1, UPT ;  /* 0x000000010400788c */ /* 0x002fd2000bf05270 */
[----:B------:R-:W-:Y:S05]  /*2d50*/  BRA.U UP0, `(.L_x_38) ;  /* 0x0000000100447547 */ /* 0x000fea000b800000 */
[----:B------:R-:W1:Y:S01]  /*2d60*/  LDCU.128 UR8, c[0x0][0xc10] ;  /* 0x00018200ff0877ac */ /* 0x000e620008000c00 */
[----:B------:R-:W2:Y:S01]  /*2d70*/  LDCU UR12, c[0x0][0xc0c] ;  /* 0x00018180ff0c77ac */ /* 0x000ea20008000800 */
[----:B------:R-:W3:Y:S01]  /*2d80*/  LDCU UR13, c[0x0][0xc20] ;  /* 0x00018400ff0d77ac */ /* 0x000ee20008000800 */
[----:B-1----:R-:W-:Y:S02]  /*2d90*/  UIMAD.WIDE.U32 UR6, UR59, UR8, URZ ;  /* 0x000000083b0672a5 */ /* 0x002fe4000f8e00ff */
[----:B------:R-:W-:Y:S02]  /*2da0*/  UIMAD.WIDE.U32 UR4, UR58, UR11, URZ ;  /* 0x0000000b3a0472a5 */ /* 0x000fe4000f8e00ff */
[----:B--2---:R-:W-:Y:S02]  /*2db0*/  UISETP.NE.AND UP2, UPT, UR12, 0x1, UPT ;  /* 0x000000010c00788c */ /* 0x004fe4000bf45270 */
[----:B------:R-:W-:Y:S01]  /*2dc0*/  UISETP.NE.AND UP0, UPT, UR10, 0x1, UPT ;  /* 0x000000010a00788c */ /* 0x000fe2000bf05270 */
[----:B------:R-:W-:-:S02]  /*2dd0*/  UMOV UR6, UR7 ;  /* 0x0000000700067c82 */ /* 0x000fc40008000000 */
[----:B------:R-:W-:Y:S01]  /*2de0*/  UMOV UR4, UR5 ;  /* 0x0000000500047c82 */ /* 0x000fe20008000000 */
[----:B------:R-:W-:Y:S02]  /*2df0*/  USHF.R.U32.HI UR6, URZ, UR9, UR6 ;  /* 0x00000009ff067299 */ /* 0x000fe40008011606 */
[----:B---3--:R-:W-:Y:S02]  /*2e00*/  USHF.R.U32.HI UR4, URZ, UR13, UR4 ;  /* 0x0000000dff047299 */ /* 0x008fe40008011604 */
[----:B------:R-:W-:Y:S02]  /*2e10*/  USEL UR5, UR59, UR6, !UP2 ;  /* 0x000000063b057287 */ /* 0x000fe4000d000000 */
[----:B------:R-:W-:-:S04]  /*2e20*/  USEL UR4, UR58, UR4, !UP0 ;  /* 0x000000043a047287 */ /* 0x000fc8000c000000 */
[----:B------:R-:W-:Y:S02]  /*2e30*/  UIADD3 UR6, UPT, UPT, UR5, -UR4, URZ ;  /* 0x8000000405067290 */ /* 0x000fe4000fffe0ff */
[----:B------:R-:W-:Y:S02]  /*2e40*/  UIADD3 UR4, UPT, UPT, -UR5, UR4, URZ ;  /* 0x0000000405047290 */ /* 0x000fe4000fffe1ff */
[----:B------:R-:W-:Y:S02]  /*2e50*/  UIMAD UR58, UR6, UR10, UR58 ;  /* 0x0000000a063a72a4 */ /* 0x000fe4000f8e023a */
[----:B------:R-:W-:-:S12]  /*2e60*/  UIMAD UR59, UR4, UR12, UR59 ;  /* 0x0000000c043b72a4 */ /* 0x000fd8000f8e023b */
.L_x_38:
[----:B------:R-:W-:Y:S01]  /*2e70*/  R2UR UR5, R68 ;  /* 0x00000000440572ca */ /* 0x000fe200000e0000 */
[----:B------:R-:W-:Y:S01]  /*2e80*/  UMOV UR27, UR53 ;  /* 0x00000035001b7c82 */ /* 0x000fe20008000000 */
[----:B------:R-:W-:Y:S02]  /*2e90*/  R2UR UR4, R67 ;  /* 0x00000000430472ca */ /* 0x000fe400000e0000 */
[----:B------:R-:W-:Y:S02]  /*2ea0*/  PLOP3.LUT P1, PT, PT, PT, PT, 0x80, 0x8 ;  /* 0x000000000008781c */ /* 0x000fe40003f2f070 */
[----:B------:R-:W-:-:S07]  /*2eb0*/  LOP3.LUT R2, R2, 0x1, RZ, 0x3c, !PT ;  /* 0x0000000102027812 */ /* 0x000fce00078e3cff */
[----:B------:R-:W-:Y:S02]  /*2ec0*/  UIADD3 UR54, UPT, UPT, UR59, UR5, URZ ;  /* 0x000000053b367290 */ /* 0x000fe4000fffe0ff */
[----:B------:R-:W-:Y:S01]  /*2ed0*/  UIADD3 UR20, UPT, UPT, UR58, UR4, URZ ;  /* 0x000000043a147290 */ /* 0x000fe2000fffe0ff */
[----:B------:R-:W-:Y:S11]  /*2ee0*/  BRA.U UP1, `(.L_x_39) ;  /* 0xffffffe901547547 */ /* 0x000ff6000b83ffff */
[----:B------:R-:W-:Y:S01]  /*2ef0*/  UIADD3 UR41, UPT, UPT, UR41, 0x40, URZ ;  /* 0x0000004029297890 */ /* 0x000fe2000fffe0ff */
[----:B------:R-:W-:-:S03]  /*2f00*/  MOV R2, UR40 ;  /* 0x0000002800027c02 */ /* 0x000fc60008000f00 */
[----:B------:R-:W-:Y:S01]  /*2f10*/  ULEA UR4, UR43, UR41, 0x3 ;  /* 0x000000292b047291 */ /* 0x000fe2000f8e18ff */
[----:B------:R-:W-:-:S08]  /*2f20*/  SHF.L.U32 R2, R2, 0x1f, RZ ;  /* 0x0000001f02027819 */ /* 0x000fd000000006ff */
[----:B------:R-:W1:Y:S02]  /*2f30*/  SYNCS.PHASECHK.TRANS64.TRYWAIT P0, [UR4], R2 ;  /* 0x00000002ff0075a7 */ /* 0x000e640008001104 */
[----:B-1----:R-:W-:Y:S05]  /*2f40*/  @!P0 BRA `(.L_x_40) ;  /* 0x0000009800208947 */ /* 0x002fea0003800000 */
.L_x_187:
[----:B------:R-:W-:-:S04]  /*2f50*/  UIADD3 UR4, UPT, UPT, UR43, 0x1, URZ ;  /* 0x000000012b047890 */ /* 0x000fc8000fffe0ff */
[----:B------:R-:W-:-:S04]  /*2f60*/  UISETP.NE.AND UP0, UPT, UR4, 0x8, UPT ;  /* 0x000000080400788c */ /* 0x000fc8000bf05270 */
[----:B------:R-:W-:Y:S02]  /*2f70*/  USEL UR5, URZ, 0x1, UP0 ;  /* 0x00000001ff057887 */ /* 0x000fe40008000000 */
[----:B------:R-:W-:Y:S02]  /*2f80*/  USEL UR4, UR4, URZ, UP0 ;  /* 0x000000ff04047287 */ /* 0x000fe40008000000 */
[----:B------:R-:W-:Y:S02]  /*2f90*/  ULOP3.LUT UR6, UR40, UR5, URZ, 0x3c, !UPT ;  /* 0x0000000528067292 */ /* 0x000fe4000f8e3cff */
[----:B------:R-:W-:-:S04]  /*2fa0*/  ULEA UR5, UR4, UR41, 0x3 ;  /* 0x0000002904057291 */ /* 0x000fc8000f8e18ff */
[----:B-1----:R-:W-:-:S04]  /*2fb0*/  MOV R2, UR6 ;  /* 0x0000000600027c02 */ /* 0x002fc80008000f00 */
[----:B------:R-:W-:-:S04]  /*2fc0*/  SHF.L.U32 R2, R2, 0x1f, RZ ;  /* 0x0000001f02027819 */ /* 0x000fc800000006ff */
[----:B------:R-:W1:Y:S02]  /*2fd0*/  SYNCS.PHASECHK.TRANS64.TRYWAIT P0, [UR5], R2 ;  /* 0x00000002ff0075a7 */ /* 0x000e640008001105 */
[----:B-1----:R-:W-:Y:S05]  /*2fe0*/  @!P0 BRA `(.L_x_41) ;  /* 0x0000009800108947 */ /* 0x002fea0003800000 */
.L_x_189:
        /* <DEDUP_REMOVED lines=10> */
.L_x_191:
        /* <DEDUP_REMOVED lines=10> */
.L_x_193:
        /* <DEDUP_REMOVED lines=10> */
.L_x_195:
        /* <DEDUP_REMOVED lines=10> */
.L_x_197:
        /* <DEDUP_REMOVED lines=10> */
.L_x_199:
[----:B------:R-:W-:-:S04]  /*3310*/  UIADD3 UR4, UPT, UPT, UR4, 0x1, URZ ;  /* 0x0000000104047890 */ /* 0x000fc8000fffe0ff */
[----:B------:R-:W-:-:S04]  /*3320*/  UISETP.NE.AND UP0, UPT, UR4, 0x8, UPT ;  /* 0x000000080400788c */ /* 0x000fc8000bf05270 */
[----:B------:R-:W-:Y:S02]  /*3330*/  USEL UR5, URZ, 0x1, UP0 ;  /* 0x00000001ff057887 */ /* 0x000fe40008000000 */
[----:B------:R-:W-:Y:S02]  /*3340*/  USEL UR4, UR4, URZ, UP0 ;  /* 0x000000ff04047287 */ /* 0x000fe40008000000 */
[----:B------:R-:W-:Y:S02]  /*3350*/  ULOP3.LUT UR5, UR6, UR5, URZ, 0x3c, !UPT ;  /* 0x0000000506057292 */ /* 0x000fe4000f8e3cff */
[----:B------:R-:W-:-:S04]  /*3360*/  ULEA UR4, UR4, UR41, 0x3 ;  /* 0x0000002904047291 */ /* 0x000fc8000f8e18ff */
[----:B-1----:R-:W-:Y:S02]  /*3370*/  IMAD.U32 R2, RZ, RZ, UR5 ;  /* 0x00000005ff027e24 */ /* 0x002fe4000f8e00ff */
[----:B------:R-:W-:-:S03]  /*3380*/  MOV R0, UR4 ;  /* 0x0000000400007c02 */ /* 0x000fc60008000f00 */
[----:B------:R-:W-:-:S07]  /*3390*/  SHF.L.U32 R2, R2, 0x1f, RZ ;  /* 0x0000001f02027819 */ /* 0x000fce00000006ff */
.L_x_47:
[----:B-1----:R1:W2:Y:S02]  /*33a0*/  SYNCS.PHASECHK.TRANS64.TRYWAIT P0, [R0+URZ], R2 ;  /* 0x00000002000075a7 */ /* 0x0022a400080011ff */
[----:B--2---:R-:W-:Y:S05]  /*33b0*/  @!P0 NANOSLEEP.SYNCS 0x989680 ;  /* 0x009896800000895d */ /* 0x004fea0003900000 */
[----:B------:R-:W2:Y:S02]  /*33c0*/  @!P0 SYNCS.PHASECHK.TRANS64 P0, [R0+URZ], R2 ;  /* 0x00000002000085a7 */ /* 0x000ea400080010ff */
[----:B--2---:R-:W-:Y:S05]  /*33d0*/  @P0 EXIT ;  /* 0x000000000000094d */ /* 0x004fea0003800000 */
[----:B------:R-:W-:Y:S05]  /*33e0*/  BRA `(.L_x_47) ;  /* 0xfffffffc00ec7947 */ /* 0x000fea000383ffff */
.L_x_21:
[----:B------:R-:W2:Y:S02]  /*33f0*/  S2UR UR4, SR_CgaCtaId ;  /* 0x00000000000479c3 */ /* 0x000ea40000008800 */
[----:B--2---:R-:W-:-:S04]  /*3400*/  UISETP.NE.AND UP0, UPT, UR4, URZ, UPT ;  /* 0x000000ff0400728c */ /* 0x004fc8000bf05270 */
[----:B------:R-:W-:-:S09]  /*3410*/  UISETP.NE.OR UP0, UPT, UR18, 0x1, UP0 ;  /* 0x000000011200788c */ /* 0x000fd20008705670 */
[----:B------:R-:W-:Y:S05]  /*3420*/  BRA.U UP0, `(.L_x_48) ;  /* 0x0000000100b47547 */ /* 0x000fea000b800000 */
[----:B------:R-:W2:Y:S01]  /*3430*/  S2UR UR5, SR_CgaCtaId ;  /* 0x00000000000579c3 */ /* 0x000ea20000008800 */
[----:B------:R-:W-:Y:S01]  /*3440*/  UMOV UR4, 0x400 ;  /* 0x0000040000047882 */ /* 0x000fe20000000000 */
[----:B------:R-:W-:Y:S01]  /*3450*/  HFMA2 R2, -RZ, RZ, 0, 5.9604644775390625e-08 ;  /* 0x00000001ff027431 */ /* 0x000fe200000001ff */
[----:B------:R-:W-:Y:S01]  /*3460*/  ISETP.GE.U32.AND P0, PT, R3, 0x2, PT ;  /* 0x000000020300780c */ /* 0x000fe20003f06070 */
[----:B------:R-:W-:Y:S01]  /*3470*/  IMAD.MOV.U32 R8, RZ, RZ, RZ ;  /* 0x000000ffff087224 */ /* 0x000fe200078e00ff */
[----:B--2---:R-:W-:-:S04]  /*3480*/  ULEA UR4, UR5, UR4, 0x18 ;  /* 0x0000000405047291 */ /* 0x004fc8000f8ec0ff */
[----:B------:R-:W-:Y:S02]  /*3490*/  UIADD3 UR5, UPT, UPT, UR4, 0xd8, URZ ;  /* 0x000000d804057890 */ /* 0x000fe4000fffe0ff */
[----:B------:R-:W-:Y:S02]  /*34a0*/  UIADD3 UR8, UPT, UPT, UR4, 0xd0, URZ ;  /* 0x000000d004087890 */ /* 0x000fe4000fffe0ff */
[----:B------:R-:W-:-:S12]  /*34b0*/  UPRMT UR5, URZ, 0x654, UR5 ;  /* 0x00000654ff057896 */ /* 0x000fd80008000005 */
.L_x_51:
[----:B------:R-:W-:Y:S01]  /*34c0*/  SHF.L.U32 R6, R2, 0x1f, RZ ;  /* 0x0000001f02067819 */ /* 0x000fe200000006ff */
[----:B------:R-:W-:Y:S02]  /*34d0*/  IMAD.U32 R4, RZ, RZ, UR8 ;  /* 0x00000008ff047e24 */ /* 0x000fe4000f8e00ff */
[----:B------:R-:W-:Y:S01]  /*34e0*/  @!P0 IMAD.MOV.U32 R5, RZ, RZ, 0x10 ;  /* 0x00000010ff058424 */ /* 0x000fe200078e00ff */
[----:B------:R-:W2:Y:S02]  /*34f0*/  SYNCS.PHASECHK.TRANS64.TRYWAIT P1, [UR4+0xd8], R6 ;  /* 0x0000d806ff0075a7 */ /* 0x000ea40008021104 */
[----:B------:R-:W-:-:S04]  /*3500*/  PRMT R4, R3, 0x654, R4 ;  /* 0x0000065403047816 */ /* 0x000fc80000000004 */
[----:B------:R-:W-:Y:S01]  /*3510*/  SEL R0, R4, R0, !P0 ;  /* 0x0000000004007207 */ /* 0x000fe20004000000 */
[----:B--2---:R-:W-:Y:S06]  /*3520*/  @!P1 BRA `(.L_x_49) ;  /* 0x0000009400509947 */ /* 0x004fec0003800000 */
.L_x_201:
[----:B------:R-:W-:Y:S01]  /*3530*/  UIADD3 UR6, UPT, UPT, UR4, 0x110, URZ ;  /* 0x0000011004067890 */ /* 0x000fe2000fffe0ff */
[----:B------:R3:W-:Y:S01]  /*3540*/  @!P0 SYNCS.ARRIVE.TRANS64.RED RZ, [R0+URZ], R5 ;  /* 0x0000000500ff89a7 */ /* 0x0007e200080004ff */
[----:B------:R-:W-:Y:S01]  /*3550*/  UIADD3 UR7, UPT, UPT, UR4, 0xd0, URZ ;  /* 0x000000d004077890 */ /* 0x000fe2000fffe0ff */
[----:B------:R-:W-:-:S08]  /*3560*/  LOP3.LUT R2, R2, 0x1, RZ, 0x3c, !PT ;  /* 0x0000000102027812 */ /* 0x000fd000078e3cff */
[----:B------:R-:W-:Y:S06]  /*3570*/  UGETNEXTWORKID.BROADCAST [UR6], [UR7] ;  /* 0x00000000060073ca */ /* 0x000fec0008000100 */
[----:B---3--:R-:W-:-:S04]  /*3580*/  SHF.L.U32 R5, R8, 0x1f, RZ ;  /* 0x0000001f08057819 */ /* 0x008fc800000006ff */
[----:B------:R-:W3:Y:S02]  /*3590*/  SYNCS.PHASECHK.TRANS64.TRYWAIT P1, [UR4+0xd0], R5 ;  /* 0x0000d005ff0075a7 */ /* 0x000ee40008021104 */
[----:B---3--:R-:W-:Y:S05]  /*35a0*/  @!P1 BRA `(.L_x_50) ;  /* 0x0000009400489947 */ /* 0x008fea0003800000 */
.L_x_203:
[----:B--2---:R-:W2:Y:S01]  /*35b0*/  LDS.128 R4, [UR4+0x110] ;  /* 0x00011004ff047984 */ /* 0x004ea20008000c00 */
[----:B------:R-:W-:Y:S01]  /*35c0*/  LOP3.LUT R8, R8, 0x1, RZ, 0x3c, !PT ;  /* 0x0000000108087812 */ /* 0x000fe200078e3cff */
[----:B------:R-:W-:Y:S01]  /*35d0*/  @!PT LDS RZ, [RZ] ;  /* 0x00000000fffff984 */ /* 0x000fe20000000800 */
[----:B------:R-:W-:Y:S01]  /*35e0*/  @!PT LDS RZ, [RZ] ;  /* 0x00000000fffff984 */ /* 0x000fe20000000800 */
[----:B------:R-:W-:Y:S01]  /*35f0*/  @!PT LDS RZ, [RZ] ;  /* 0x00000000fffff984 */ /* 0x000fe20000000800 */
[----:B------:R-:W-:Y:S01]  /*3600*/  @!PT LDS RZ, [RZ] ;  /* 0x00000000fffff984 */ /* 0x000fe20000000800 */
[----:B------:R3:W-:Y:S06]  /*3610*/  MEMBAR.ALL.CTA ;  /* 0x0000000000007992 */ /* 0x0007ec0000008000 */
[----:B---3--:R-:W3:Y:S02]  /*3620*/  FENCE.VIEW.ASYNC.S ;  /* 0x00000000000073c6 */ /* 0x008ee40000000000 */
[----:B---3--:R-:W-:Y:S01]  /*3630*/  SYNCS.ARRIVE.TRANS64.RED.A1T0 RZ, [UR5], RZ ;  /* 0x000000ffffff79a7 */ /* 0x008fe20008100405 */
[----:B--2---:R-:W-:-:S13]  /*3640*/  LOP3.LUT P1, RZ, R6, 0x1, RZ, 0xc0, !PT ;  /* 0x0000000106ff7812 */ /* 0x004fda000782c0ff */
[----:B------:R-:W-:Y:S05]  /*3650*/  @P1 BRA `(.L_x_51) ;  /* 0xfffffffc00981947 */ /* 0x000fea000383ffff */
[----:B------:R-:W-:-:S04]  /*3660*/  SHF.L.U32 R0, R2, 0x1f, RZ ;  /* 0x0000001f02007819 */ /* 0x000fc800000006ff */
[----:B------:R-:W2:Y:S02]  /*3670*/  SYNCS.PHASECHK.TRANS64 P0, [UR4+0xd8], R0 ;  /* 0x0000d800ff0075a7 */ /* 0x000ea40008001004 */
[----:B-12---:R-:W-:Y:S05]  /*3680*/  @P0 EXIT ;  /* 0x000000000000094d */ /* 0x006fea0003800000 */
[----:B------:R-:W-:-:S07]  /*3690*/  MOV R0, UR4 ;  /* 0x0000000400007c02 */ /* 0x000fce0008000f00 */
.L_x_52:
[----:B-1----:R-:W-:-:S04]  /*36a0*/  SHF.L.U32 R3, R2, 0x1f, RZ ;  /* 0x0000001f02037819 */ /* 0x002fc800000006ff */
[----:B------:R1:W2:Y:S03]  /*36b0*/  SYNCS.PHASECHK.TRANS64.TRYWAIT P0, [R0+URZ+0xd8], R3 ;  /* 0x0000d803000075a7 */ /* 0x0002a600080011ff */
[----:B--2---:R-:W-:Y:S05]  /*36c0*/  @!P0 NANOSLEEP.SYNCS 0x989680 ;  /* 0x009896800000895d */ /* 0x004fea0003900000 */
[----:B------:R-:W2:Y:S02]  /*36d0*/  @!P0 SYNCS.PHASECHK.TRANS64 P0, [R0+URZ+0xd8], R3 ;  /* 0x0000d803000085a7 */ /* 0x000ea400080010ff */
[----:B--2---:R-:W-:Y:S05]  /*36e0*/  @P0 EXIT ;  /* 0x000000000000094d */ /* 0x004fea0003800000 */
[----:B------:R-:W-:Y:S05]  /*36f0*/  BRA `(.L_x_52) ;  /* 0xfffffffc00e87947 */ /* 0x000fea000383ffff */
.L_x_48:
[----:B------:R-:W-:Y:S05]  /*3700*/  BRA.U UP4, `(.L_x_53) ;  /* 0x0000001104a87547 */ /* 0x000fea000b800000 */
[----:B------:R-:W2:Y:S01]  /*3710*/  S2UR UR4, SR_CgaCtaId ;  /* 0x00000000000479c3 */ /* 0x000ea20000008800 */
[----:B------:R-:W-:Y:S01]  /*3720*/  UMOV UR5, 0x40 ;  /* 0x0000004000057882 */ /* 0x000fe20000000000 */
[----:B------:R-:W-:Y:S01]  /*3730*/  NOP ;  /* 0x0000000000007918 */ /* 0x000fe20000000000 */
[----:B------:R-:W-:Y:S01]  /*3740*/  UMOV UR6, 0x400 ;  /* 0x0000040000067882 */ /* 0x000fe20000000000 */
[----:B--2---:R-:W-:Y:S02]  /*3750*/  ULEA UR5, UR4, UR5, 0x18 ;  /* 0x0000000504057291 */ /* 0x004fe4000f8ec0ff */
[----:B------:R-:W-:-:S07]  /*3760*/  ULEA UR6, UR4, UR6, 0x18 ;  /* 0x0000000604067291 */ /* 0x000fce000f8ec0ff */
[----:B------:R-:W2:Y:S02]  /*3770*/  LDS.U8 R3, [UR5+0x1c] ;  /* 0x00001c05ff037984 */ /* 0x000ea40008000000 */
[----:B--2---:R-:W-:-:S13]  /*3780*/  ISETP.NE.AND P0, PT, R3, RZ, PT ;  /* 0x000000ff0300720c */ /* 0x004fda0003f05270 */
[----:B------:R-:W-:Y:S05]  /*3790*/  @P0 BRA `(.L_x_54) ;  /* 0x0000000400080947 */ /* 0x000fea0003800000 */
[----:B------:R-:W-:Y:S02]  /*37a0*/  UISETP.NE.U32.AND UP1, UPT, UR38, 0x1, UPT ;  /* 0x000000012600788c */ /* 0x000fe4000bf25070 */
[----:B------:R-:W-:-:S07]  /*37b0*/  UIADD3 UR7, UPT, UPT, UR5, 0x8, URZ ;  /* 0x0000000805077890 */ /* 0x000fce000fffe0ff */
[----:B------:R-:W-:Y:S05]  /*37c0*/  BRA.U !UP1, `(.L_x_55) ;  /* 0x00000001099c7547 */ /* 0x000fea000b800000 */
[----:B------:R-:W-:Y:S01]  /*37d0*/  ELECT P0, URZ, PT ;  /* 0x0000000000ff782f */ /* 0x000fe20003800000 */
[----:B------:R-:W-:-:S12]  /*37e0*/  BSSY B0, `(.L_x_55) ;  /* 0x0000025000007945 */ /* 0x000fd80003800000 */
[----:B------:R-:W-:Y:S05]  /*37f0*/  @!P0 BRA `(.L_x_56) ;  /* 0x00000000008c8947 */ /* 0x000fea0003800000 */
[----:B------:R-:W-:-:S05]  /*3800*/  UMOV UR4, 0x10 ;  /* 0x0000001000047882 */ /* 0x000fca0000000000 */
[----:B------:R-:W-:Y:S04]  /*3810*/  DEPBAR.LE SB2, 0x36 ;  /* 0x0000ad800000791a */ /* 0x000fe80000000000 */
[----:B------:R-:W2:Y:S02]  /*3820*/  UTCATOMSWS.2CTA.FIND_AND_SET.ALIGN UP0, UR4, UR4 ;  /* 0x00000004000475e3 */ /* 0x000ea40008200800 */
[----:B--2---:R-:W-:Y:S01]  /*3830*/  MOV R10, UR4 ;  /* 0x00000004000a7c02 */ /* 0x004fe20008000f00 */
[----:B------:R-:W-:Y:S06]  /*3840*/  BRA.U UP0, `(.L_x_57) ;  /* 0x0000000100187547 */ /* 0x000fec000b800000 */
.L_x_58:
[----:B------:R-:W-:Y:S05]  /*3850*/  NANOSLEEP 0x64 ;  /* 0x000000640000795d */ /* 0x000fea0003800000 */
[----:B------:R-:W-:-:S05]  /*3860*/  UMOV UR4, 0x10 ;  /* 0x0000001000047882 */ /* 0x000fca0000000000 */
[----:B------:R-:W-:Y:S04]  /*3870*/  DEPBAR.LE SB2, 0x36 ;  /* 0x0000ad800000791a */ /* 0x000fe80000000000 */
[----:B------:R-:W2:Y:S02]  /*3880*/  UTCATOMSWS.2CTA.FIND_AND_SET.ALIGN UP0, UR4, UR4 ;  /* 0x00000004000475e3 */ /* 0x000ea40008200800 */
[----:B--2---:R-:W-:Y:S01]  /*3890*/  MOV R10, UR4 ;  /* 0x00000004000a7c02 */ /* 0x004fe20008000f00 */
[----:B------:R-:W-:Y:S05]  /*38a0*/  BRA.U !UP0, `(.L_x_58) ;  /* 0xfffffffd08e87547 */ /* 0x000fea000b83ffff */
.L_x_57:
[----:B------:R-:W2:Y:S01]  /*38b0*/  LDS R6, [UR5+0x10] ;  /* 0x00001005ff067984 */ /* 0x000ea20008000800 */
[----:B------:R-:W-:Y:S01]  /*38c0*/  IMAD.U32 R3, RZ, RZ, UR6 ;  /* 0x00000006ff037e24 */ /* 0x000fe2000f8e00ff */
[----:B------:R-:W-:-:S03]  /*38d0*/  MOV R4, UR37 ;  /* 0x0000002500047c02 */ /* 0x000fc60008000f00 */
[----:B------:R-:W-:Y:S01]  /*38e0*/  VIADD R3, R3, 0x120 ;  /* 0x0000012003037836 */ /* 0x000fe20000000000 */
[----:B--2---:R-:W-:-:S04]  /*38f0*/  SHF.L.U32 R6, R6, 0x1f, RZ ;  /* 0x0000001f06067819 */ /* 0x004fc800000006ff */
[----:B------:R-:W2:Y:S02]  /*3900*/  SYNCS.PHASECHK.TRANS64.TRYWAIT P0, [UR5+0x8], R6 ;  /* 0x00000806ff0075a7 */ /* 0x000ea40008001105 */
[----:B--2---:R-:W-:Y:S05]  /*3910*/  @P0 BRA `(.L_x_59) ;  /* 0x0000000000080947 */ /* 0x004fea0003800000 */
[----:B------:R-:W2:Y:S02]  /*3920*/  SYNCS.PHASECHK.TRANS64.TRYWAIT P0, [UR5+0x8], R6 ;  /* 0x00000806ff0075a7 */ /* 0x000ea40008001105 */
[----:B--2---:R-:W-:Y:S05]  /*3930*/  @!P0 BRA `(.L_x_60) ;  /* 0x00000090007c8947 */ /* 0x004fea0003800000 */
.L_x_59:
[----:B------:R-:W-:Y:S01]  /*3940*/  PRMT R4, R4, 0x654, R3 ;  /* 0x0000065404047816 */ /* 0x000fe20000000003 */
[----:B------:R-:W-:Y:S01]  /*3950*/  HFMA2 R3, -RZ, RZ, 0, 5.9604644775390625e-08 ;  /* 0x00000001ff037431 */ /* 0x000fe200000001ff */
[----:B------:R-:W-:Y:S01]  /*3960*/  UPRMT UR4, UR37, 0x654, UR7 ;  /* 0x0000065425047896 */ /* 0x000fe20008000007 */
[----:B------:R-:W-:Y:S02]  /*3970*/  IMAD.MOV.U32 R8, RZ, RZ, 0xffff ;  /* 0x0000ffffff087424 */ /* 0x000fe400078e00ff */
[----:B--2---:R-:W-:Y:S02]  /*3980*/  IMAD.MOV.U32 R6, RZ, RZ, 0x4 ;  /* 0x00000004ff067424 */ /* 0x004fe400078e00ff */
[----:B------:R-:W-:Y:S01]  /*3990*/  IMAD.SHL.U32 R9, R10, 0x20, RZ ;  /* 0x000000200a097824 */ /* 0x000fe200078e00ff */
[----:B------:R-:W-:Y:S02]  /*39a0*/  MOV R5, UR4 ;  /* 0x0000000400057c02 */ /* 0x000fe40008000f00 */
[-C--:B------:R-:W-:Y:S01]  /*39b0*/  SHF.L.U32 R8, R8, R10.reuse, RZ ;  /* 0x0000000a08087219 */ /* 0x080fe200000006ff */
[----:B------:R2:W-:Y:S01]  /*39c0*/  SYNCS.ARRIVE.TRANS64.RED RZ, [UR4], R6 ;  /* 0x00000006ffff79a7 */ /* 0x0005e20008000404 */
[----:B------:R-:W-:Y:S01]  /*39d0*/  SHF.L.U32 R7, R3, R10, RZ ;  /* 0x0000000a03077219 */ /* 0x000fe200000006ff */
[----:B------:R2:W-:Y:S04]  /*39e0*/  STS [UR6+0x120], R9 ;  /* 0x00012009ff007988 */ /* 0x0005e80008000806 */
[----:B------:R2:W-:Y:S04]  /*39f0*/  STAS [R4.64], R10 ;  /* 0x0000000a04007dbd */ /* 0x0005e8000c0008ff */
[----:B------:R2:W-:Y:S04]  /*3a00*/  ATOMS.OR RZ, [UR5+0x14], R8 ;  /* 0x00001408ffff798c */ /* 0x0005e8000b000005 */
[----:B------:R2:W-:Y:S04]  /*3a10*/  ATOMS.OR RZ, [UR5+0x18], R7 ;  /* 0x00001807ffff798c */ /* 0x0005e8000b000005 */
[----:B------:R2:W-:Y:S02]  /*3a20*/  ATOMS.XOR RZ, [UR5+0x10], R3 ;  /* 0x00001003ffff798c */ /* 0x0005e4000b800005 */
.L_x_56:
[----:B-1----:R-:W-:Y:S05]  /*3a30*/  BSYNC B0 ;  /* 0x0000000000007941 */ /* 0x002fea0003800000 */
.L_x_55:
[----:B------:R-:W-:Y:S05]  /*3a40*/  BRA.U UP1, `(.L_x_61) ;  /* 0x00000001016c7547 */ /* 0x000fea000b800000 */
[----:B------:R-:W-:-:S03]  /*3a50*/  UMOV UR4, 0xffffffff ;  /* 0xffffffff00047882 */ /* 0x000fc60000000000 */
[----:B------:R-:W-:Y:S05]  /*3a60*/  BRA.DIV UR4, `(.L_x_62) ;  /* 0x0000009204487947 */ /* 0x000fea000b800000 */
[----:B------:R-:W-:-:S13]  /*3a70*/  ELECT P0, URZ, PT ;  /* 0x0000000000ff782f */ /* 0x000fda0003800000 */
.L_x_206:
[----:B------:R-:W-:Y:S05]  /*3a80*/  @!P0 BRA `(.L_x_61) ;  /* 0x00000000005c8947 */ /* 0x000fea0003800000 */
[----:B--2---:R-:W2:Y:S02]  /*3a90*/  LDS R4, [UR5+0x10] ;  /* 0x00001005ff047984 */ /* 0x004ea40008000800 */
[----:B--2---:R-:W-:-:S04]  /*3aa0*/  SHF.L.U32 R4, R4, 0x1f, RZ ;  /* 0x0000001f04047819 */ /* 0x004fc800000006ff */
[----:B------:R-:W2:Y:S02]  /*3ab0*/  SYNCS.PHASECHK.TRANS64.TRYWAIT P0, [UR5+0x8], R4 ;  /* 0x00000804ff0075a7 */ /* 0x000ea40008001105 */
[----:B--2---:R-:W-:Y:S05]  /*3ac0*/  @P0 BRA `(.L_x_63) ;  /* 0x0000000000080947 */ /* 0x004fea0003800000 */
[----:B------:R-:W2:Y:S02]  /*3ad0*/  SYNCS.PHASECHK.TRANS64.TRYWAIT P0, [UR5+0x8], R4 ;  /* 0x00000804ff0075a7 */ /* 0x000ea40008001105 */
[----:B--2---:R-:W-:Y:S05]  /*3ae0*/  @!P0 BRA `(.L_x_64) ;  /* 0x00000090004c8947 */ /* 0x004fea0003800000 */
.L_x_63:
[----:B------:R-:W3:Y:S01]  /*3af0*/  LDS R6, [UR6+0x120] ;  /* 0x00012006ff067984 */ /* 0x000ee20008000800 */
[----:B--2---:R-:W-:Y:S02]  /*3b00*/  HFMA2 R3, -RZ, RZ, 0, 5.9604644775390625e-08 ;  /* 0x00000001ff037431 */ /* 0x004fe400000001ff */
[----:B------:R-:W-:Y:S01]  /*3b10*/  IMAD.MOV.U32 R4, RZ, RZ, 0xffff ;  /* 0x0000ffffff047424 */ /* 0x000fe200078e00ff */
[----:B------:R-:W-:Y:S01]  /*3b20*/  UPRMT UR4, UR37, 0x654, UR7 ;  /* 0x0000065425047896 */ /* 0x000fe20008000007 */
[----:B---3--:R-:W-:-:S03]  /*3b30*/  IMAD.SHL.U32 R5, R6, 0x20, RZ ;  /* 0x0000002006057824 */ /* 0x008fc600078e00ff */
[-C--:B------:R-:W-:Y:S02]  /*3b40*/  SHF.L.U32 R4, R4, R6.reuse, RZ ;  /* 0x0000000604047219 */ /* 0x080fe400000006ff */
[----:B------:R-:W-:Y:S01]  /*3b50*/  SHF.L.U32 R6, R3, R6, RZ ;  /* 0x0000000603067219 */ /* 0x000fe200000006ff */
[----:B------:R3:W-:Y:S04]  /*3b60*/  STS [UR6+0x120], R5 ;  /* 0x00012005ff007988 */ /* 0x0007e80008000806 */
[----:B------:R3:W-:Y:S04]  /*3b70*/  ATOMS.OR RZ, [UR5+0x14], R4 ;  /* 0x00001404ffff798c */ /* 0x0007e8000b000005 */
[----:B------:R3:W-:Y:S01]  /*3b80*/  ATOMS.OR RZ, [UR5+0x18], R6 ;  /* 0x00001806ffff798c */ /* 0x0007e2000b000005 */
[----:B------:R-:W-:Y:S03]  /*3b90*/  SYNCS.ARRIVE.TRANS64.RED.A1T0 RZ, [UR4], RZ ;  /* 0x000000ffffff79a7 */ /* 0x000fe60008100404 */
[----:B------:R3:W-:Y:S01]  /*3ba0*/  ATOMS.XOR RZ, [UR5+0x10], R3 ;  /* 0x00001003ffff798c */ /* 0x0007e2000b800005 */
[----:B------:R-:W-:Y:S05]  /*3bb0*/  BRA `(.L_x_61) ;  /* 0x0000000000107947 */ /* 0x000fea0003800000 */
.L_x_54:
[----:B------:R-:W-:Y:S02]  /*3bc0*/  MOV R3, 0xffffffff ;  /* 0xffffffff00037802 */ /* 0x000fe40000000f00 */
[----:B------:R-:W-:-:S03]  /*3bd0*/  MOV R4, 0x3c00 ;  /* 0x00003c0000047802 */ /* 0x000fc60000000f00 */
[----:B------:R2:W-:Y:S04]  /*3be0*/  STS [UR6+0x120], R3 ;  /* 0x00012003ff007988 */ /* 0x0005e80008000806 */
[----:B-12--5:R-:W-:Y:S05]  /*3bf0*/  CALL.REL.NOINC `($__internal_1_$__cuda_sm10x_tcgen05_guardrail_trap_phase_invalid_during_alloc) ;  /* 0x0000009800ac7944 */ /* 0x026fea0003c00000 */
.L_x_61:
[----:B------:R-:W-:Y:S05]  /*3c00*/  WARPSYNC.ALL ;  /* 0x0000000000007948 */ /* 0x000fea0003800000 */
[----:B------:R-:W4:Y:S01]  /*3c10*/  S2UR UR20, SR_CgaCtaId ;  /* 0x00000000001479c3 */ /* 0x000f220000008800 */
[----:B------:R-:W-:Y:S01]  /*3c20*/  UMOV UR4, 0x400 ;  /* 0x0000040000047882 */ /* 0x000fe20000000000 */
[----:B------:R-:W-:-:S06]  /*3c30*/  NOP ;  /* 0x0000000000007918 */ /* 0x000fcc0000000000 */
[----:B------:R-:W-:Y:S06]  /*3c40*/  BAR.ARV 0x6, 0xa0 ;  /* 0x0182800000007b1d */ /* 0x000fec0000002000 */
[----:B------:R-:W1:Y:S01]  /*3c50*/  LDCU.64 UR6, c[0x0][0x388] ;  /* 0x00007100ff0677ac */ /* 0x000e620008000a00 */
[----:B------:R-:W-:Y:S01]  /*3c60*/  LOP3.LUT R2, R2, 0xffff, RZ, 0xc0, !PT ;  /* 0x0000ffff02027812 */ /* 0x000fe200078ec0ff */
[----:B--2---:R-:W-:Y:S01]  /*3c70*/  IMAD.MOV.U32 R8, RZ, RZ, 0x1 ;  /* 0x00000001ff087424 */ /* 0x004fe200078e00ff */
[----:B------:R-:W-:Y:S01]  /*3c80*/  LOP3.LUT R0, R0, 0xffff, RZ, 0xc0, !PT ;  /* 0x0000ffff00007812 */ /* 0x000fe200078ec0ff */
[----:B------:R-:W2:Y:S01]  /*3c90*/  LDCU.64 UR8, c[0x0][0x390] ;  /* 0x00007200ff0877ac */ /* 0x000ea20008000a00 */
[----:B------:R-:W-:Y:S01]  /*3ca0*/  R2UR UR21, R2 ;  /* 0x00000000021572ca */ /* 0x000fe200000e0000 */
[----:B------:R-:W-:Y:S01]  /*3cb0*/  IMAD.MOV.U32 R2, RZ, RZ, RZ ;  /* 0x000000ffff027224 */ /* 0x000fe200078e00ff */
[----:B------:R-:W-:Y:S01]  /*3cc0*/  R2UR UR35, R0 ;  /* 0x00000000002372ca */ /* 0x000fe200000e0000 */
[----:B------:R-:W-:Y:S01]  /*3cd0*/  IMAD.MOV.U32 R0, RZ, RZ, RZ ;  /* 0x000000ffff007224 */ /* 0x000fe200078e00ff */
[----:B------:R-:W-:Y:S01]  /*3ce0*/  UMOV UR24, URZ ;  /* 0x000000ff00187c82 */ /* 0x000fe20008000000 */
[----:B----4-:R-:W-:Y:S01]  /*3cf0*/  ULEA UR20, UR20, UR4, 0x18 ;  /* 0x0000000414147291 */ /* 0x010fe2000f8ec0ff */
[----:B------:R-:W-:Y:S01]  /*3d00*/  UMOV UR19, URZ ;  /* 0x000000ff00137c82 */ /* 0x000fe20008000000 */
[----:B------:R-:W-:-:S02]  /*3d10*/  UISETP.NE.AND UP3, UPT, UR38, URZ, UPT ;  /* 0x000000ff2600728c */ /* 0x000fc4000bf65270 */
[----:B------:R-:W-:Y:S01]  /*3d20*/  UIADD3 UR34, UPT, UPT, UR20, 0xd8, URZ ;  /* 0x000000d814227890 */ /* 0x000fe2000fffe0ff */
[----:B------:R-:W-:Y:S01]  /*3d30*/  UMOV UR32, 0x0 ;  /* 0x0000000000207882 */ /* 0x000fe20000000000 */
[----:B-1----:R-:W-:-:S03]  /*3d40*/  UIADD3 UR4, UPT, UPT, UR6, 0x1f, URZ ;  /* 0x0000001f06047890 */ /* 0x002fc6000fffe0ff */
[----:B---3--:R-:W1:Y:S01]  /*3d50*/  LDS R3, [UR20+0x120] ;  /* 0x00012014ff037984 */ /* 0x008e620008000800 */
[----:B------:R-:W-:Y:S01]  /*3d60*/  UMOV UR33, 0x10210910 ;  /* 0x1021091000217882 */ /* 0x000fe20000000000 */
[----:B------:R-:W-:Y:S02]  /*3d70*/  UPRMT UR34, URZ, 0x654, UR34 ;  /* 0x00000654ff227896 */ /* 0x000fe40008000022 */
[----:B------:R-:W-:Y:S01]  /*3d80*/  USHF.R.S32.HI UR5, URZ, 0x1f, UR4 ;  /* 0x0000001fff057899 */ /* 0x000fe20008011404 */
[----:B------:R-:W-:Y:S01]  /*3d90*/  UMOV UR30, 0x0 ;  /* 0x00000000001e7882 */ /* 0x000fe20000000000 */
[----:B------:R-:W-:Y:S02]  /*3da0*/  UMOV UR31, 0x10210910 ;  /* 0x10210910001f7882 */ /* 0x000fe40000000000 */
[----:B------:R-:W-:Y:S02]  /*3db0*/  ULEA.HI UR4, UR5, UR4, URZ, 0x5 ;  /* 0x0000000405047291 */ /* 0x000fe4000f8f28ff */
[----:B------:R-:W-:-:S02]  /*3dc0*/  UIADD3 UR5, UPT, UPT, UR20, 0x8400, URZ ;  /* 0x0000840014057890 */ /* 0x000fc4000fffe0ff */
[----:B------:R-:W-:Y:S02]  /*3dd0*/  USHF.R.S32.HI UR4, URZ, 0x5, UR4 ;  /* 0x00000005ff047899 */ /* 0x000fe40008011404 */
[----:B------:R-:W-:Y:S02]  /*3de0*/  USHF.R.U32.HI UR5, URZ, 0x4, UR5 ;  /* 0x00000004ff057899 */ /* 0x000fe40008011605 */
[----:B------:R-:W-:Y:S02]  /*3df0*/  UIMAD UR4, UR4, UR7, URZ ;  /* 0x00000007040472a4 */ /* 0x000fe4000f8e02ff */
[----:B------:R-:W-:Y:S02]  /*3e00*/  ULOP3.LUT UR5, UR5, 0x3fff, URZ, 0xc0, !UPT ;  /* 0x00003fff05057892 */ /* 0x000fe4000f8ec0ff */
[----:B--2---:R-:W-:Y:S02]  /*3e10*/  UIMAD UR4, UR4, UR8, URZ ;  /* 0x00000008040472a4 */ /* 0x004fe4000f8e02ff */
[----:B------:R-:W-:-:S02]  /*3e20*/  ULOP3.LUT UR22, UR5, 0x10000, URZ, 0xfc, !UPT ;  /* 0x0001000005167892 */ /* 0x000fc4000f8efcff */
[----:B------:R-:W-:Y:S02]  /*3e30*/  UIMAD UR9, UR4, UR9, URZ ;  /* 0x00000009040972a4 */ /* 0x000fe4000f8e02ff */
[----:B------:R-:W-:Y:S02]  /*3e40*/  UIADD3 UR4, UPT, UPT, UR20, 0x28400, URZ ;  /* 0x0002840014047890 */ /* 0x000fe4000fffe0ff */
[----:B------:R-:W-:Y:S02]  /*3e50*/  UIADD3 UR36, UPT, UPT, UR9, -0x1, URZ ;  /* 0xffffffff09247890 */ /* 0x000fe4000fffe0ff */
[----:B------:R-:W-:Y:S02]  /*3e60*/  USHF.R.U32.HI UR4, URZ, 0x4, UR4 ;  /* 0x00000004ff047899 */ /* 0x000fe40008011604 */
[----:B------:R-:W-:Y:S02]  /*3e70*/  UISETP.GE.AND UP4, UPT, UR9, 0x1, UPT ;  /* 0x000000010900788c */ /* 0x000fe4000bf86270 */
[----:B------:R-:W-:Y:S01]  /*3e80*/  ULOP3.LUT UR4, UR4, 0x3fff, URZ, 0xc0, !UPT ;  /* 0x00003fff04047892 */ /* 0x000fe2000f8ec0ff */
[----:B------:R-:W-:Y:S01]  /*3e90*/  UMOV UR28, 0x0 ;  /* 0x00000000001c7882 */ /* 0x000fe20000000000 */
[----:B------:R-:W-:-:S02]  /*3ea0*/  UMOV UR29, 0x10210910 ;  /* 0x10210910001d7882 */ /* 0x000fc40000000000 */
[----:B------:R-:W-:Y:S01]  /*3eb0*/  ULOP3.LUT UR23, UR4, 0x1000000, URZ, 0xfc, !UPT ;  /* 0x0100000004177892 */ /* 0x000fe2000f8efcff */
[C---:B-1----:R-:W-:Y:S01]  /*3ec0*/  VIADD R5, R3.reuse, 0x80 ;  /* 0x0000008003057836 */ /* 0x042fe20000000000 */
[----:B------:R-:W-:Y:S01]  /*3ed0*/  LOP3.LUT R4, R3, 0xffff, RZ, 0xc0, !PT ;  /* 0x0000ffff03047812 */ /* 0x000fe200078ec0ff */
[----:B------:R-:W-:Y:S01]  /*3ee0*/  UMOV UR26, 0x0 ;  /* 0x00000000001a7882 */ /* 0x000fe20000000000 */
[----:B------:R-:W-:Y:S02]  /*3ef0*/  UMOV UR27, 0x10210910 ;  /* 0x10210910001b7882 */ /* 0x000fe40000000000 */
[----:B------:R-:W-:-:S05]  /*3f00*/  LOP3.LUT R5, R5, 0xffff, RZ, 0xc0, !PT ;  /* 0x0000ffff05057812 */ /* 0x000fca00078ec0ff */
[----:B------:R1:W-:Y:S02]  /*3f10*/  STL.64 [R1], R4 ;  /* 0x0000000401007387 */ /* 0x0003e40000100a00 */
.L_x_73:
[----:B-1----:R-:W-:-:S04]  /*3f20*/  SHF.L.U32 R5, R2, 0x1f, RZ ;  /* 0x0000001f02057819 */ /* 0x002fc800000006ff */
[----:B------:R-:W1:Y:S02]  /*3f30*/  SYNCS.PHASECHK.TRANS64.TRYWAIT P0, [UR20+0xd0], R5 ;  /* 0x0000d005ff0075a7 */ /* 0x000e640008001114 */
[----:B-1-34-:R-:W-:Y:S05]  /*3f40*/  @!P0 BRA `(.L_x_65) ;  /* 0x0000008c004c8947 */ /* 0x01afea0003800000 */
.L_x_208:
[----:B-1----:R-:W1:Y:S01]  /*3f50*/  LDS.128 R4, [UR20+0x110] ;  /* 0x00011014ff047984 */ /* 0x002e620008000c00 */
[----:B------:R-:W-:Y:S01]  /*3f60*/  ULEA UR25, UR24, UR20, 0x3 ;  /* 0x0000001418197291 */ /* 0x000fe2000f8e18ff */
[----:B------:R-:W-:Y:S01]  /*3f70*/  @!PT LDS RZ, [RZ] ;  /* 0x00000000fffff984 */ /* 0x000fe20000000800 */
[----:B------:R-:W-:Y:S01]  /*3f80*/  @!PT LDS RZ, [RZ] ;  /* 0x00000000fffff984 */ /* 0x000fe20000000800 */
[----:B------:R-:W-:Y:S01]  /*3f90*/  @!PT LDS RZ, [RZ] ;  /* 0x00000000fffff984 */ /* 0x000fe20000000800 */
[----:B------:R-:W-:Y:S01]  /*3fa0*/  @!PT LDS RZ, [RZ] ;  /* 0x00000000fffff984 */ /* 0x000fe20000000800 */
[----:B------:R2:W-:Y:S06]  /*3fb0*/  MEMBAR.ALL.CTA ;  /* 0x0000000000007992 */ /* 0x0005ec0000008000 */
[----:B--2---:R-:W2:Y:S02]  /*3fc0*/  FENCE.VIEW.ASYNC.S ;  /* 0x00000000000073c6 */ /* 0x004ea40000000000 */
[----:B--2---:R-:W-:Y:S01]  /*3fd0*/  SYNCS.ARRIVE.TRANS64.RED.A1T0 RZ, [UR34], RZ ;  /* 0x000000ffffff79a7 */ /* 0x004fe20008100422 */
[----:B-1----:R-:W-:Y:S01]  /*3fe0*/  LOP3.LUT P3, RZ, R6, 0x1, RZ, 0xc0, !PT ;  /* 0x0000000106ff7812 */ /* 0x002fe2000786c0ff */
[----:B------:R-:W-:-:S12]  /*3ff0*/  BRA.U UP3, `(.L_x_66) ;  /* 0x00000001030c7547 */ /* 0x000fd8000b800000 */
[----:B------:R-:W-:-:S04]  /*4000*/  SHF.L.U32 R5, R8, 0x1f, RZ ;  /* 0x0000001f08057819 */ /* 0x000fc800000006ff */
[----:B------:R-:W1:Y:S02]  /*4010*/  SYNCS.PHASECHK.TRANS64.TRYWAIT P0, [UR25+0xf0], R5 ;  /* 0x0000f005ff0075a7 */ /* 0x000e640008001119 */
[----:B-1----:R-:W-:Y:S05]  /*4020*/  @!P0 BRA `(.L_x_67) ;  /* 0x0000008c002c8947 */ /* 0x002fea0003800000 */
.L_x_66:
[----:B------:R-:W-:Y:S05]  /*4030*/  BRA.U UP3, `(.L_x_68) ;  /* 0x0000000503047547 */ /* 0x000fea000b800000 */
[----:B------:R-:W-:Y:S05]  /*4040*/  BRA.U !UP4, `(.L_x_69) ;  /* 0x000000010cf47547 */ /* 0x000fea000b800000 */
[----:B------:R-:W-:Y:S01]  /*4050*/  ULEA UR4, UR24, UR49, 0x2 ;  /* 0x0000003118047291 */ /* 0x000fe2000f8e10ff */
[----:B-1----:R-:W-:-:S08]  /*4060*/  SHF.L.U32 R4, R0, 0x1f, RZ ;  /* 0x0000001f00047819 */ /* 0x002fd000000006ff */
[----:B------:R-:W5:Y:S01]  /*4070*/  LDL R5, [UR4] ;  /* 0x00000004ff057983 */ /* 0x000f620008100800 */
[----:B------:R-:W-:Y:S02]  /*4080*/  ULEA UR4, UR19, UR20, 0x3 ;  /* 0x0000001413047291 */ /* 0x000fe4000f8e18ff */
[----:B------:R-:W-:Y:S01]  /*4090*/  UPLOP3.LUT UP2, UPT, UPT, UPT, UPT, 0x40, 0x4 ;  /* 0x000000000004789c */ /* 0x000fe20003f4e870 */
[----:B------:R-:W-:-:S06]  /*40a0*/  UMOV UR17, UR36 ;  /* 0x0000002400117c82 */ /* 0x000fcc0008000000 */
[----:B------:R1:W2:Y:S01]  /*40b0*/  SYNCS.PHASECHK.TRANS64.TRYWAIT P2, [UR4], R4 ;  /* 0x00000004ff0075a7 */ /* 0x0002a20008041104 */
[----:B------:R-:W-:-:S05]  /*40c0*/  UMOV UR4, UR19 ;  /* 0x0000001300047c82 */ /* 0x000fca0008000000 */
.L_x_72:
[----:B------:R-:W-:Y:S01]  /*40d0*/  ULEA UR18, UR4, UR20, 0x3 ;  /* 0x0000001404127291 */ /* 0x000fe2000f8e18ff */
[----:B--234-:R-:W-:Y:S11]  /*40e0*/  @P2 BRA `(.L_x_70) ;  /* 0x00000000000c2947 */ /* 0x01cff60003800000 */
[----:B------:R-:W-:Y:S04]  /*40f0*/  SHF.L.U32 R6, R0, 0x1f, RZ ;  /* 0x0000001f00067819 */ /* 0x000fe800000006ff */
[----:B------:R-:W2:Y:S02]  /*4100*/  SYNCS.PHASECHK.TRANS64.TRYWAIT P0, [UR18], R6 ;  /* 0x00000006ff0075a7 */ /* 0x000ea40008001112 */
[----:B--2---:R-:W-:Y:S05]  /*4110*/  @!P0 BRA `(.L_x_71) ;  /* 0x0000008c00088947 */ /* 0x004fea0003800000 */
.L_x_70:
[----:B------:R-:W-:Y:S01]  /*4120*/  UISETP.NE.AND UP0, UPT, UR17, URZ, UPT ;  /* 0x000000ff1100728c */ /* 0x000fe2000bf05270 */
[----:B------:R-:W-:Y:S01]  /*4130*/  PLOP3.LUT P2, PT, PT, PT, PT, 0x80, 0x8 ;  /* 0x000000000008781c */ /* 0x000fe20003f4f070 */
[----:B------:R-:W-:Y:S02]  /*4140*/  UIADD3 UR5, UPT, UPT, UR4, 0x1, URZ ;  /* 0x0000000104057890 */ /* 0x000fe4000fffe0ff */
[----:B------:R-:W-:Y:S02]  /*4150*/  ULEA UR10, UR4, UR23, 0x9 ;  /* 0x00000017040a7291 */ /* 0x000fe4000f8e48ff */
[----:B------:R-:W-:Y:S01]  /*4160*/  UISETP.NE.AND UP1, UPT, UR5, 0x8, UPT ;  /* 0x000000080500788c */ /* 0x000fe2000bf25270 */
[----:B------:R-:W-:Y:S01]  /*4170*/  PLOP3.LUT P0, PT, PT, PT, UP0, 0x80, 0x8 ;  /* 0x000000000008781c */ /* 0x000fe20003f0f008 */
[----:B------:R-:W-:Y:S02]  /*4180*/  ULEA UR14, UR4, UR22, 0xa ;  /* 0x00000016040e7291 */ /* 0x000fe4000f8e50ff */
[----:B------:R-:W-:Y:S02]  /*4190*/  USEL UR6, URZ, 0x1, UP1 ;  /* 0x00000001ff067887 */ /* 0x000fe40008800000 */
[----:B------:R-:W-:Y:S01]  /*41a0*/  USEL UR19, UR5, URZ, UP1 ;  /* 0x000000ff05137287 */ /* 0x000fe20008800000 */
[----:B------:R-:W-:Y:S11]  /*41b0*/  ELECT P1, URZ, PT ;  /* 0x0000000000ff782f */ /* 0x000ff60003820000 */
[----:B------:R-:W-:Y:S02]  /*41c0*/  @!UPT UIADD3 URZ, UPT, UPT, URZ, URZ, URZ ;  /* 0x000000fffffff290 */ /* 0x000fe4000fffe0ff */
[C---:B-----5:R-:W-:Y:S01]  /*41d0*/  @P1 R2UR.BROADCAST UR4, R5.reuse ;  /* 0x00000000050412ca */ /* 0x060fe200008e0000 */
[----:B------:R-:W-:Y:S01]  /*41e0*/  @UP0 ULEA UR5, UR19, UR20, 0x3 ;  /* 0x0000001413050291 */ /* 0x000fe2000f8e18ff */
[----:B------:R-:W-:Y:S01]  /*41f0*/  LOP3.LUT R0, R0, UR6, RZ, 0x3c, !PT ;  /* 0x0000000600007c12 */ /* 0x000fe2000f8e3cff */
[----:B------:R-:W-:Y:S02]  /*4200*/  UIADD3 UR8, UPT, UPT, UR10, 0x40, URZ ;  /* 0x000000400a087890 */ /* 0x000fe4000fffe0ff */
[----:B------:R-:W-:Y:S01]  /*4210*/  UIADD3 UR6, UPT, UPT, UR14, 0x2, URZ ;  /* 0x000000020e067890 */ /* 0x000fe2000fffe0ff */
[----:B-1----:R-:W-:Y:S01]  /*4220*/  @P0 SHF.L.U32 R4, R0, 0x1f, RZ ;  /* 0x0000001f00040819 */ /* 0x002fe200000006ff */
[----:B------:R-:W-:Y:S01]  /*4230*/  UIADD3 UR12, UPT, UPT, UR10, 0x80, URZ ;  /* 0x000000800a0c7890 */ /* 0x000fe2000fffe0ff */
[----:B------:R-:W-:Y:S02]  /*4240*/  UMOV UR11, 0x20004020 ;  /* 0x20004020000b7882 */ /* 0x000fe40000000000 */
[----:B------:R3:W4:Y:S01]  /*4250*/  @P0 SYNCS.PHASECHK.TRANS64.TRYWAIT P2, [UR5], R4 ;  /* 0x00000004ff0005a7 */ /* 0x0007220008041105 */
[----:B------:R-:W-:Y:S11]  /*4260*/  ELECT P0, URZ, PT ;  /* 0x0000000000ff782f */ /* 0x000ff60003800000 */
[----:B------:R-:W-:Y:S02]  /*4270*/  @!UPT UIADD3 URZ, UPT, UPT, URZ, URZ, URZ ;  /* 0x000000fffffff290 */ /* 0x000fe4000fffe0ff */
[C---:B------:R-:W-:Y:S02]  /*4280*/  @P0 R2UR.BROADCAST UR16, R5.reuse ;  /* 0x00000000051002ca */ /* 0x040fe400008e0000 */
[----:B------:R-:W-:Y:S01]  /*4290*/  ELECT P0, URZ, PT ;  /* 0x0000000000ff782f */ /* 0x000fe20003800000 */
[----:B------:R-:W-:Y:S01]  /*42a0*/  UMOV UR15, 0x40004040 ;  /* 0x40004040000f7882 */ /* 0x000fe20000000000 */
[----:B------:R-:W-:Y:S01]  /*42b0*/  UMOV UR9, 0x20004020 ;  /* 0x2000402000097882 */ /* 0x000fe20000000000 */
[----:B------:R1:W-:Y:S01]  /*42c0*/  UTCHMMA.2CTA gdesc[UR14], gdesc[UR10], tmem[UR4], tmem[UR32], idesc[UR33], UP2 ;  /* 0x00ff200a0e0075ea */ /* 0x0003e20009200004 */
[----:B------:R-:W-:Y:S01]  /*42d0*/  UPLOP3.LUT UP2, UPT, UPT, UPT, UPT, 0x80, 0x8 ;  /* 0x000000000008789c */ /* 0x000fe20003f4f070 */
[----:B------:R-:W-:Y:S01]  /*42e0*/  UMOV UR7, 0x40004040 ;  /* 0x4000404000077882 */ /* 0x000fe20000000000 */
[----:B------:R-:W-:Y:S01]  /*42f0*/  UMOV UR13, 0x20004020 ;  /* 0x20004020000d7882 */ /* 0x000fe20000000000 */
[----:B------:R-:W-:Y:S04]  /*4300*/  UMOV UR5, 0x40004040 ;  /* 0x4000404000057882 */ /* 0x000fe80000000000 */
[----:B------:R2:W-:Y:S01]  /*4310*/  UTCHMMA.2CTA gdesc[UR6], gdesc[UR8], tmem[UR16], tmem[UR30], idesc[UR31], UPT ;  /* 0x00ff1e08060075ea */ /* 0x0005e2000ba00010 */
[----:B-1----:R-:W-:Y:S01]  /*4320*/  UIADD3 UR4, UPT, UPT, UR14, 0x4, URZ ;  /* 0x000000040e047890 */ /* 0x002fe2000fffe0ff */
[C---:B------:R-:W-:Y:S02]  /*4330*/  @P0 R2UR.BROADCAST UR15, R5.reuse ;  /* 0x00000000050f02ca */ /* 0x040fe400008e0000 */
[----:B------:R-:W-:Y:S01]  /*4340*/  ELECT P0, URZ, PT ;  /* 0x0000000000ff782f */ /* 0x000fe20003800000 */
[----:B------:R-:W-:Y:S02]  /*4350*/  UIADD3 UR10, UPT, UPT, UR10, 0xc0, URZ ;  /* 0x000000c00a0a7890 */ /* 0x000fe4000fffe0ff */
[----:B--2---:R-:W-:Y:S10]  /*4360*/  UIADD3 UR6, UPT, UPT, UR14, 0x6, URZ ;  /* 0x000000060e067890 */ /* 0x004ff4000fffe0ff */
[----:B------:R-:W-:Y:S01]  /*4370*/  @P0 R2UR.BROADCAST UR9, R5 ;  /* 0x00000000050902ca */ /* 0x000fe200008e0000 */
[----:B------:R-:W-:Y:S01]  /*4380*/  UIADD3 UR8, UPT, UPT, UR18, 0x40, URZ ;  /* 0x0000004012087890 */ /* 0x000fe2000fffe0ff */
[----:B------:R1:W-:Y:S11]  /*4390*/  UTCHMMA.2CTA gdesc[UR4], gdesc[UR12], tmem[UR15], tmem[UR28], idesc[UR29], UPT ;  /* 0x00ff1c0c040075ea */ /* 0x0003f6000ba0000f */
[----:B------:R3:W-:Y:S01]  /*43a0*/  UTCHMMA.2CTA gdesc[UR6], gdesc[UR10], tmem[UR9], tmem[UR26], idesc[UR27], UPT ;  /* 0x00ff1a0a060075ea */ /* 0x0007e2000ba00009 */
[----:B------:R3:W-:Y:S01]  /*43b0*/  UTCBAR.2CTA.MULTICAST [UR8], URZ, UR21 ;  /* 0x000000ff080073e9 */ /* 0x0007e20008200815 */
[----:B-1----:R-:W-:Y:S02]  /*43c0*/  UIADD3 UR4, UPT, UPT, UR17, 0x1, URZ ;  /* 0x0000000111047890 */ /* 0x002fe4000fffe0ff */
[----:B------:R-:W-:Y:S02]  /*43d0*/  UIADD3 UR5, UPT, UPT, UR17, -0x1, URZ ;  /* 0xffffffff11057890 */ /* 0x000fe4000fffe0ff */
[----:B------:R-:W-:Y:S03]  /*43e0*/  UISETP.GT.U32.AND UP0, UPT, UR4, 0x1, UPT ;  /* 0x000000010400788c */ /* 0x000fe6000bf04070 */
[----:B------:R-:W-:Y:S02]  /*43f0*/  UMOV UR4, UR19 ;  /* 0x0000001300047c82 */ /* 0x000fe40008000000 */
[----:B------:R-:W-:Y:S04]  /*4400*/  UMOV UR17, UR5 ;  /* 0x0000000500117c82 */ /* 0x000fe80008000000 */
[----:B------:R-:W-:Y:S05]  /*4410*/  BRA.U UP0, `(.L_x_72) ;  /* 0xfffffffd002c7547 */ /* 0x000fea000b83ffff */
.L_x_69:
[----:B------:R-:W-:-:S09]  /*4420*/  UIADD3 UR4, UPT, UPT, UR25, 0xe0, URZ ;  /* 0x000000e019047890 */ /* 0x000fd2000fffe0ff */
[----:B------:R2:W-:Y:S01]  /*4430*/  UTCBAR.2CTA.MULTICAST [UR4], URZ, UR35 ;  /* 0x000000ff040073e9 */ /* 0x0005e20008200823 */
[----:B------:R-:W-:Y:S02]  /*4440*/  NOP ;  /* 0x0000000000007918 */ /* 0x000fe40000000000 */
.L_x_68:
[----:B--2---:R-:W-:Y:S01]  /*4450*/  UIADD3 UR4, UPT, UPT, UR24, 0x1, URZ ;  /* 0x0000000118047890 */ /* 0x004fe2000fffe0ff */
[----:B------:R-:W-:-:S03]  /*4460*/  LOP3.LUT R2, R2, 0x1, RZ, 0x3c, !PT ;  /* 0x0000000102027812 */ /* 0x000fc600078e3cff */
[----:B------:R-:W-:-:S04]  /*4470*/  UISETP.NE.AND UP0, UPT, UR4, 0x2, UPT ;  /* 0x000000020400788c */ /* 0x000fc8000bf05270 */
[----:B------:R-:W-:Y:S02]  /*4480*/  USEL UR5, URZ, 0x1, UP0 ;  /* 0x00000001ff057887 */ /* 0x000fe40008000000 */
[----:B------:R-:W-:-:S04]  /*4490*/  USEL UR24, UR4, URZ, UP0 ;  /* 0x000000ff04187287 */ /* 0x000fc80008000000 */
[----:B------:R-:W-:Y:S01]  /*44a0*/  LOP3.LUT R8, R8, UR5, RZ, 0x3c, !PT ;  /* 0x0000000508087c12 */ /* 0x000fe2000f8e3cff */
[----:B------:R-:W-:Y:S07]  /*44b0*/  @P3 BRA `(.L_x_73) ;  /* 0xfffffff800983947 */ /* 0x000fee000383ffff */
[----:B---3--:R-:W2:Y:S01]  /*44c0*/  S2UR UR8, SR_CgaCtaId ;  /* 0x00000000000879c3 */ /* 0x008ea20000008800 */
[----:B------:R-:W-:Y:S01]  /*44d0*/  ELECT P0, URZ, PT ;  /* 0x0000000000ff782f */ /* 0x000fe20003800000 */
[----:B------:R-:W-:Y:S01]  /*44e0*/  HFMA2 R0, -RZ, RZ, 0, 5.9604644775390625e-08 ;  /* 0x00000001ff007431 */ /* 0x000fe200000001ff */
[----:B------:R-:W-:-:S05]  /*44f0*/  UMOV UR4, 0x40 ;  /* 0x0000004000047882 */ /* 0x000fca0000000000 */
[----:B------:R-:W-:Y:S01]  /*4500*/  UVIRTCOUNT.DEALLOC.SMPOOL 0x80 ;  /* 0x000000800000784c */ /* 0x000fe20000000000 */
[----:B------:R-:W-:Y:S02]  /*4510*/  UISETP.NE.AND UP0, UPT, UR38, URZ, UPT ;  /* 0x000000ff2600728c */ /* 0x000fe4000bf05270 */
[----:B--2---:R-:W-:-:S09]  /*4520*/  ULEA UR8, UR8, UR4, 0x18 ;  /* 0x0000000408087291 */ /* 0x004fd2000f8ec0ff */
[----:B------:R2:W-:Y:S01]  /*4530*/  @P0 STS.U8 [UR8+0x1c], R0 ;  /* 0x00001c00ff000988 */ /* 0x0005e20008000008 */
[----:B------:R-:W-:Y:S05]  /*4540*/  BRA.U UP0, `(.L_x_74) ;  /* 0x0000000100587547 */ /* 0x000fea000b800000 */
[----:B------:R-:W-:Y:S01]  /*4550*/  UIADD3 UR5, UPT, UPT, UR20, 0xf0, URZ ;  /* 0x000000f014057890 */ /* 0x000fe2000fffe0ff */
[----:B------:R-:W-:-:S03]  /*4560*/  SHF.L.U32 R2, R8, 0x1f, RZ ;  /* 0x0000001f08027819 */ /* 0x000fc600000006ff */
[----:B------:R-:W-:-:S09]  /*4570*/  ULEA UR4, UR24, UR5, 0x3 ;  /* 0x0000000518047291 */ /* 0x000fd2000f8e18ff */
[----:B------:R-:W3:Y:S02]  /*4580*/  SYNCS.PHASECHK.TRANS64.TRYWAIT P0, [UR4], R2 ;  /* 0x00000002ff0075a7 */ /* 0x000ee40008001104 */
[----:B---3--:R-:W-:Y:S05]  /*4590*/  @!P0 BRA `(.L_x_75) ;  /* 0x0000008800008947 */ /* 0x008fea0003800000 */
.L_x_212:
[----:B------:R-:W-:-:S04]  /*45a0*/  UIADD3 UR4, UPT, UPT, UR24, 0x1, URZ ;  /* 0x0000000118047890 */ /* 0x000fc8000fffe0ff */
[----:B------:R-:W-:-:S04]  /*45b0*/  UISETP.NE.AND UP1, UPT, UR4, 0x2, UPT ;  /* 0x000000020400788c */ /* 0x000fc8000bf25270 */
[----:B------:R-:W-:Y:S02]  /*45c0*/  USEL UR6, URZ, 0x1, UP1 ;  /* 0x00000001ff067887 */ /* 0x000fe40008800000 */
[----:B------:R-:W-:-:S04]  /*45d0*/  USEL UR4, UR4, URZ, UP1 ;  /* 0x000000ff04047287 */ /* 0x000fc80008800000 */
[----:B------:R-:W-:Y:S01]  /*45e0*/  ULEA UR4, UR4, UR5, 0x3 ;  /* 0x0000000504047291 */ /* 0x000fe2000f8e18ff */
[----:B--2---:R-:W-:-:S04]  /*45f0*/  LOP3.LUT R2, R8, UR6, RZ, 0x3c, !PT ;  /* 0x0000000608027c12 */ /* 0x004fc8000f8e3cff */
[----:B------:R-:W-:Y:S01]  /*4600*/  SHF.L.U32 R2, R2, 0x1f, RZ ;  /* 0x0000001f02027819 */ /* 0x000fe200000006ff */
[----:B------:R-:W-:-:S04]  /*4610*/  IMAD.U32 R0, RZ, RZ, UR4 ;  /* 0x00000004ff007e24 */ /* 0x000fc8000f8e00ff */
[----:B------:R2:W3:Y:S03]  /*4620*/  SYNCS.PHASECHK.TRANS64.TRYWAIT P0, [R0+URZ], R2 ;  /* 0x00000002000075a7 */ /* 0x0004e600080011ff */
[----:B---3--:R-:W-:Y:S05]  /*4630*/  @!P0 NANOSLEEP.SYNCS 0x989680 ;  /* 0x009896800000895d */ /* 0x008fea0003900000 */
[----:B------:R-:W3:Y:S02]  /*4640*/  @!P0 SYNCS.PHASECHK.TRANS64 P0, [R0+URZ], R2 ;  /* 0x00000002000085a7 */ /* 0x000ee400080010ff */
[----:B---3--:R-:W-:Y:S05]  /*4650*/  @P0 BRA `(.L_x_76) ;  /* 0x0000000000200947 */ /* 0x008fea0003800000 */
.L_x_77:
[----:B---3--:R3:W1:Y:S02]  /*4660*/  SYNCS.PHASECHK.TRANS64.TRYWAIT P0, [R0+URZ], R2 ;  /* 0x00000002000075a7 */ /* 0x00866400080011ff */
[----:B-1----:R-:W-:Y:S05]  /*4670*/  @!P0 NANOSLEEP.SYNCS 0x989680 ;  /* 0x009896800000895d */ /* 0x002fea0003900000 */
[----:B------:R-:W1:Y:S02]  /*4680*/  @!P0 SYNCS.PHASECHK.TRANS64 P0, [R0+URZ], R2 ;  /* 0x00000002000085a7 */ /* 0x000e6400080010ff */
[----:B-1----:R-:W-:Y:S05]  /*4690*/  @!P0 BRA `(.L_x_77) ;  /* 0xfffffffc00f08947 */ /* 0x002fea000383ffff */
[----:B------:R-:W-:Y:S05]  /*46a0*/  BRA `(.L_x_76) ;  /* 0x00000000000c7947 */ /* 0x000fea0003800000 */
.L_x_74:
[----:B------:R-:W-:-:S04]  /*46b0*/  UIADD3 UR4, UPT, UPT, UR20, 0x100, URZ ;  /* 0x0000010014047890 */ /* 0x000fc8000fffe0ff */
[----:B------:R-:W-:-:S09]  /*46c0*/  UPRMT UR4, UR37, 0x654, UR4 ;  /* 0x0000065425047896 */ /* 0x000fd20008000004 */
[----:B------:R-:W-:Y:S03]  /*46d0*/  SYNCS.ARRIVE.TRANS64.RED.A1T0 RZ, [UR4], RZ ;  /* 0x000000ffffff79a7 */ /* 0x000fe60008100404 */
.L_x_76:
[----:B--23--:R-:W-:Y:S01]  /*46e0*/  SHF.L.U32 R2, RZ, 0x1f, RZ ;  /* 0x0000001fff027819 */ /* 0x00cfe200000006ff */
[----:B------:R-:W-:Y:S01]  /*46f0*/  UIADD3 UR4, UPT, UPT, UR20, 0x100, URZ ;  /* 0x0000010014047890 */ /* 0x000fe2000fffe0ff */
[----:B------:R-:W-:Y:S02]  /*4700*/  PLOP3.LUT P0, PT, PT, PT, UP0, 0x80, 0x8 ;  /* 0x000000000008781c */ /* 0x000fe40003f0f008 */
[----:B------:R-:W2:Y:S02]  /*4710*/  SYNCS.PHASECHK.TRANS64.TRYWAIT P1, [UR20+0x100], R2 ;  /* 0x00010002ff0075a7 */ /* 0x000ea40008021114 */
[----:B--2---:R-:W-:Y:S09]  /*4720*/  @!P1 BRA `(.L_x_78) ;  /* 0x0000008400b49947 */ /* 0x004ff20003800000 */
.L_x_214:
[----:B------:R-:W-:Y:S01]  /*4730*/  @!UP0 UPRMT UR4, UR37, 0x654, UR4 ;  /* 0x0000065425048896 */ /* 0x000fe20008000004 */
[----:B------:R-:W-:Y:S01]  /*4740*/  LOP3.LUT R3, R3, 0xffff, RZ, 0xc0, !PT ;  /* 0x0000ffff03037812 */ /* 0x000fe200078ec0ff */
[----:B--2---:R-:W-:-:S03]  /*4750*/  IMAD.MOV.U32 R2, RZ, RZ, 0xffff ;  /* 0x0000ffffff027424 */ /* 0x004fc600078e00ff */
[----:B------:R-:W-:-:S04]  /*4760*/  SHF.R.U32.HI R3, RZ, 0x5, R3 ;  /* 0x00000005ff037819 */ /* 0x000fc80000011603 */
[----:B------:R-:W-:Y:S01]  /*4770*/  @!P0 SYNCS.ARRIVE.TRANS64.RED.A1T0 RZ, [UR4], RZ ;  /* 0x000000ffffff89a7 */ /* 0x000fe20008100404 */
[----:B------:R-:W-:Y:S01]  /*4780*/  NOP ;  /* 0x0000000000007918 */ /* 0x000fe20000000000 */
[----:B------:R-:W2:Y:S01]  /*4790*/  LDS R0, [UR8+0x14] ;  /* 0x00001408ff007984 */ /* 0x000ea20008000800 */
[----:B------:R-:W-:-:S04]  /*47a0*/  SHF.L.U32 R2, R2, R3, RZ ;  /* 0x0000000302027219 */ /* 0x000fc800000006ff */
[----:B--2---:R-:W-:-:S04]  /*47b0*/  LOP3.LUT R0, R0, R2, RZ, 0xc0, !PT ;  /* 0x0000000200007212 */ /* 0x004fc800078ec0ff */
[----:B------:R-:W-:Y:S01]  /*47c0*/  ISETP.NE.AND P0, PT, R0, R2, PT ;  /* 0x000000020000720c */ /* 0x000fe20003f05270 */
[----:B------:R-:W-:-:S05]  /*47d0*/  IMAD.MOV.U32 R0, RZ, RZ, 0x1 ;  /* 0x00000001ff007424 */ /* 0x000fca00078e00ff */
[----:B------:R-:W-:-:S07]  /*47e0*/  SHF.L.U32 R0, R0, R3, RZ ;  /* 0x0000000300007219 */ /* 0x000fce00000006ff */
[----:B------:R-:W-:Y:S05]  /*47f0*/  @P0 BRA `(.L_x_79) ;  /* 0x00000000005c0947 */ /* 0x000fea0003800000 */
[----:B------:R-:W2:Y:S02]  /*4800*/  LDS R3, [UR8+0x18] ;  /* 0x00001808ff037984 */ /* 0x000ea40008000800 */
[----:B--2---:R-:W-:-:S04]  /*4810*/  LOP3.LUT R3, R3, R0, RZ, 0xc0, !PT ;  /* 0x0000000003037212 */ /* 0x004fc800078ec0ff */
[----:B------:R-:W-:-:S13]  /*4820*/  ISETP.NE.AND P0, PT, R3, R0, PT ;  /* 0x000000000300720c */ /* 0x000fda0003f05270 */
[----:B------:R-:W-:Y:S05]  /*4830*/  @P0 BRA `(.L_x_80) ;  /* 0x0000000000400947 */ /* 0x000fea0003800000 */
[----:B------:R-:W-:Y:S01]  /*4840*/  R2UR UR4, R2 ;  /* 0x00000000020472ca */ /* 0x000fe200000e0000 */
[----:B------:R-:W2:Y:S01]  /*4850*/  S2R R3, SR_LANEID ;  /* 0x0000000000037919 */ /* 0x000ea20000000000 */
[----:B------:R-:W-:-:S04]  /*4860*/  LOP3.LUT R0, RZ, R0, RZ, 0x33, !PT ;  /* 0x00000000ff007212 */ /* 0x000fc800078e33ff */
[----:B------:R-:W3:Y:S07]  /*4870*/  REDUX UR6, R0 ;  /* 0x00000000000673c4 */ /* 0x000eee0000000000 */
[----:B------:R-:W-:-:S03]  /*4880*/  ULOP3.LUT UR5, URZ, UR4, URZ, 0x33, !UPT ;  /* 0x00000004ff057292 */ /* 0x000fc6000f8e33ff */
[----:B------:R-:W-:Y:S02]  /*4890*/  VOTEU.ANY UR4, UPT, PT ;  /* 0x0000000000047886 */ /* 0x000fe400038e0100 */
[----:B------:R-:W-:Y:S01]  /*48a0*/  UFLO.U32 UR4, UR4 ;  /* 0x00000004000472bd */ /* 0x000fe200080e0000 */
[----:B------:R-:W-:-:S04]  /*48b0*/  IMAD.U32 R2, RZ, RZ, UR5 ;  /* 0x00000005ff027e24 */ /* 0x000fc8000f8e00ff */
[----:B------:R-:W1:Y:S02]  /*48c0*/  REDUX UR7, R2 ;  /* 0x00000000020773c4 */ /* 0x000e640000000000 */
[----:B------:R1:W-:Y:S01]  /*48d0*/  UTCATOMSWS.AND URZ, UR5 ;  /* 0x0000000500ff79e3 */ /* 0x0003e20008000000 */
[----:B---3--:R-:W-:Y:S01]  /*48e0*/  IMAD.U32 R0, RZ, RZ, UR6 ;  /* 0x00000006ff007e24 */ /* 0x008fe2000f8e00ff */
[----:B--2---:R-:W-:Y:S01]  /*48f0*/  ISETP.EQ.U32.AND P0, PT, R3, UR4, PT ;  /* 0x0000000403007c0c */ /* 0x004fe2000bf02070 */
[----:B-1----:R-:W-:-:S12]  /*4900*/  IMAD.U32 R2, RZ, RZ, UR7 ;  /* 0x00000007ff027e24 */ /* 0x002fd8000f8e00ff */
[----:B------:R1:W-:Y:S04]  /*4910*/  @P0 ATOMS.AND RZ, [UR8+0x14], R2 ;  /* 0x00001402ffff098c */ /* 0x0003e8000a800008 */
[----:B------:R1:W-:Y:S01]  /*4920*/  @P0 ATOMS.AND RZ, [UR8+0x18], R0 ;  /* 0x00001800ffff098c */ /* 0x0003e2000a800008 */
[----:B------:R-:W-:Y:S05]  /*4930*/  BRA `(.L_x_81) ;  /* 0x0000000000147947 */ /* 0x000fea0003800000 */
.L_x_80:
[----:B------:R-:W-:Y:S02]  /*4940*/  MOV R2, 0x4960 ;  /* 0x0000496000027802 */ /* 0x000fe40000000f00 */
[----:B-1--45:R-:W-:Y:S05]  /*4950*/  CALL.REL.NOINC `($__internal_0_$__cuda_sm10x_tcgen05_guardrail_trap_col_being_dealloced_not_returned_by_alloc) ;  /* 0x0000008c00487944 */ /* 0x032fea0003c00000 */
[----:B------:R-:W-:Y:S05]  /*4960*/  BRA `(.L_x_81) ;  /* 0x0000000000087947 */ /* 0x000fea0003800000 */
.L_x_79:
[----:B------:R-:W-:Y:S02]  /*4970*/  MOV R2, 0x4990 ;  /* 0x0000499000027802 */ /* 0x000fe40000000f00 */
[----:B-1--45:R-:W-:Y:S05]  /*4980*/  CALL.REL.NOINC `($__internal_2_$__cuda_sm10x_tcgen05_guardrail_trap_unallocated_columns_being_dealloced) ;  /* 0x0000008c00547944 */ /* 0x032fea0003c00000 */
.L_x_81:
[----:B------:R-:W-:Y:S01]  /*4990*/  NOP ;  /* 0x0000000000007918 */ /* 0x000fe20000000000 */
[----:B------:R-:W-:Y:S05]  /*49a0*/  EXIT ;  /* 0x000000000000794d */ /* 0x000fea0003800000 */
.L_x_53:
[----:B------:R-:W-:-:S09]  /*49b0*/  UISETP.NE.OR UP0, UPT, UR18, 0x3, !UP3 ;  /* 0x000000031200788c */ /* 0x000fd2000df05670 */
[----:B------:R-:W-:Y:S05]  /*49c0*/  BRA.U UP0, `(.L_x_82) ;  /* 0x0000001900807547 */ /* 0x000fea000b800000 */
[----:B------:R-:W2:Y:S01]  /*49d0*/  LDCU.64 UR4, c[0x0][0x988] ;  /* 0x00013100ff0477ac */ /* 0x000ea20008000a00 */
[----:B------:R-:W3:Y:S01]  /*49e0*/  S2UR UR10, SR_CgaCtaId ;  /* 0x00000000000a79c3 */ /* 0x000ee20000008800 */
[----:B------:R-:W-:Y:S01]  /*49f0*/  HFMA2 R10, -RZ, RZ, 0, 0 ;  /* 0x00000000ff0a7431 */ /* 0x000fe200000001ff */
[----:B------:R-:W-:Y:S01]  /*4a00*/  MOV R3, 0x2000 ;  /* 0x0000200000037802 */ /* 0x000fe20000000f00 */
[----:B------:R-:W4:Y:S01]  /*4a10*/  LDCU UR53, c[0x0][0x370] ;  /* 0x00006e00ff3577ac */ /* 0x000f220008000800 */
[----:B------:R-:W4:Y:S04]  /*4a20*/  LDCU.128 UR56, c[0x0][0xc10] ;  /* 0x00018200ff3877ac */ /* 0x000f280008000c00 */
[----:B------:R-:W1:Y:S01]  /*4a30*/  LDC.64 R12, c[0x0][0x348] ;  /* 0x0000d200ff0c7b82 */ /* 0x000e620000000a00 */
[----:B------:R-:W3:Y:S01]  /*4a40*/  LDCU UR49, c[0x0][0x374] ;  /* 0x00006e80ff3177ac */ /* 0x000ee20008000800 */
[----:B------:R-:W3:Y:S01]  /*4a50*/  LDCU.64 UR50, c[0x0][0x990] ;  /* 0x00013200ff3277ac */ /* 0x000ee20008000a00 */
[----:B------:R-:W3:Y:S01]  /*4a60*/  LDCU UR31, c[0x0][0xc0c] ;  /* 0x00018180ff1f77ac */ /* 0x000ee20008000800 */
[----:B--2---:R-:W-:Y:S01]  /*4a70*/  UISETP.NE.U32.AND UP0, UPT, UR4, URZ, UPT ;  /* 0x000000ff0400728c */ /* 0x004fe2000bf05070 */
[----:B------:R-:W2:Y:S01]  /*4a80*/  LDCU.128 UR60, c[0x0][0xa80] ;  /* 0x00015000ff3c77ac */ /* 0x000ea20008000c00 */
[----:B------:R-:W2:Y:S01]  /*4a90*/  LDCU UR71, c[0x0][0xc20] ;  /* 0x00018400ff4777ac */ /* 0x000ea20008000800 */
[----:B------:R-:W1:Y:S01]  /*4aa0*/  LDCU UR4, c[0x0][0xc30] ;  /* 0x00018600ff0477ac */ /* 0x000e620008000800 */
[----:B------:R-:W1:Y:S01]  /*4ab0*/  LDCU.128 UR64, c[0x0][0xa90] ;  /* 0x00015200ff4077ac */ /* 0x000e620008000c00 */
[----:B------:R-:W-:Y:S01]  /*4ac0*/  UMOV UR42, 0x400 ;  /* 0x00000400002a7882 */ /* 0x000fe20000000000 */
[----:B----4-:R-:W-:-:S02]  /*4ad0*/  UIMAD.WIDE.U32 UR6, UR53, UR56, URZ ;  /* 0x00000038350672a5 */ /* 0x010fc4000f8e00ff */
[----:B---3--:R-:W-:Y:S02]  /*4ae0*/  UIMAD.WIDE.U32 UR8, UR49, UR59, URZ ;  /* 0x0000003b310872a5 */ /* 0x008fe4000f8e00ff */
[----:B------:R-:W-:Y:S02]  /*4af0*/  UISETP.NE.AND.EX UP6, UPT, UR5, URZ, UPT, UP0 ;  /* 0x000000ff0500728c */ /* 0x000fe4000bfc5300 */
[----:B------:R-:W-:Y:S02]  /*4b00*/  ULEA UR42, UR10, UR42, 0x18 ;  /* 0x0000002a0a2a7291 */ /* 0x000fe4000f8ec0ff */
[----:B------:R-:W-:Y:S02]  /*4b10*/  UISETP.NE.AND UP0, UPT, UR39, 0x1, UPT ;  /* 0x000000012700788c */ /* 0x000fe4000bf05270 */
[----:B------:R-:W-:Y:S02]  /*4b20*/  UISETP.NE.U32.AND UP0, UPT, UR50, URZ, UPT ;  /* 0x000000ff3200728c */ /* 0x000fe4000bf05070 */
[----:B------:R-:W-:-:S02]  /*4b30*/  UIADD3 UR55, UPT, UPT, UR42, 0xd8, URZ ;  /* 0x000000d82a377890 */ /* 0x000fc4000fffe0ff */
[----:B------:R-:W-:Y:S02]  /*4b40*/  UIADD3 UR44, UPT, UPT, UR42, 0x80, URZ ;  /* 0x000000802a2c7890 */ /* 0x000fe4000fffe0ff */
[----:B------:R-:W-:Y:S02]  /*4b50*/  UIADD3 UR33, UPT, UPT, UR42, 0x88, URZ ;  /* 0x000000882a217890 */ /* 0x000fe4000fffe0ff */
[----:B------:R-:W-:Y:S02]  /*4b60*/  UIADD3 UR25, UPT, UPT, UR42, 0x90, URZ ;  /* 0x000000902a197890 */ /* 0x000fe4000fffe0ff */
[----:B------:R-:W-:Y:S02]  /*4b70*/  UIADD3 UR17, UPT, UPT, UR42, 0x98, URZ ;  /* 0x000000982a117890 */ /* 0x000fe4000fffe0ff */
[----:B------:R-:W-:Y:S02]  /*4b80*/  UISETP.GE.AND UP3, UPT, UR39, 0x1, UPT ;  /* 0x000000012700788c */ /* 0x000fe4000bf66270 */
[----:B------:R-:W-:-:S02]  /*4b90*/  UISETP.NE.AND UP3, UPT, UR31, 0x1, UPT ;  /* 0x000000011f00788c */ /* 0x000fc4000bf65270 */
[----:B------:R-:W-:Y:S01]  /*4ba0*/  UISETP.NE.AND.EX UP5, UPT, UR51, URZ, UPT, UP0 ;  /* 0x000000ff3300728c */ /* 0x000fe2000bfa5300 */
[----:B------:R-:W-:Y:S01]  /*4bb0*/  UMOV UR69, UR7 ;  /* 0x0000000700457c82 */ /* 0x000fe20008000000 */
[----:B------:R-:W-:Y:S01]  /*4bc0*/  UMOV UR68, UR9 ;  /* 0x0000000900447c82 */ /* 0x000fe20008000000 */
[----:B------:R-:W-:Y:S02]  /*4bd0*/  UISETP.NE.AND UP3, UPT, UR58, 0x1, UPT ;  /* 0x000000013a00788c */ /* 0x000fe4000bf65270 */
[----:B--2---:R-:W-:Y:S01]  /*4be0*/  UISETP.NE.AND UP0, UPT, UR60, 0x1, UPT ;  /* 0x000000013c00788c */ /* 0x004fe2000bf05270 */
[----:B------:R-:W2:Y:S01]  /*4bf0*/  LDCU UR72, c[0x0][0xaa0] ;  /* 0x00015400ff4877ac */ /* 0x000ea20008000800 */
[----:B------:R-:W-:Y:S01]  /*4c00*/  UPLOP3.LUT UP2, UPT, UPT, UPT, UPT, 0x40, 0x4 ;  /* 0x000000000004789c */ /* 0x000fe20003f4e870 */
[----:B------:R-:W3:Y:S01]  /*4c10*/  LDCU.64 UR40, c[0x0][0xc28] ;  /* 0x00018500ff2877ac */ /* 0x000ee20008000a00 */
[----:B------:R-:W-:Y:S02]  /*4c20*/  UPRMT UR55, URZ, 0x654, UR55 ;  /* 0x00000654ff377896 */ /* 0x000fe40008000037 */
[----:B------:R-:W-:-:S02]  /*4c30*/  UPRMT UR48, UR10, 0x654, UR44 ;  /* 0x000006540a307896 */ /* 0x000fc4000800002c */
[----:B------:R-:W-:Y:S02]  /*4c40*/  UPRMT UR47, UR10, 0x654, UR33 ;  /* 0x000006540a2f7896 */ /* 0x000fe40008000021 */
[----:B------:R-:W-:Y:S02]  /*4c50*/  UPRMT UR46, UR10, 0x654, UR25 ;  /* 0x000006540a2e7896 */ /* 0x000fe40008000019 */
[----:B------:R-:W-:Y:S02]  /*4c60*/  UPRMT UR45, UR10, 0x654, UR17 ;  /* 0x000006540a2d7896 */ /* 0x000fe40008000011 */
[----:B------:R-:W-:Y:S02]  /*4c70*/  USHF.R.U32.HI UR69, URZ, UR57, UR69 ;  /* 0x00000039ff457299 */ /* 0x000fe40008011645 */
[----:B------:R-:W-:Y:S02]  /*4c80*/  USHF.R.U32.HI UR68, URZ, UR71, UR68 ;  /* 0x00000047ff447299 */ /* 0x000fe40008011644 */
[----:B-1----:R-:W-:-:S02]  /*4c90*/  UISETP.NE.AND UP4, UPT, UR4, 0x1, UPT ;  /* 0x000000010400788c */ /* 0x002fc4000bf85270 */
[----:B------:R-:W-:Y:S02]  /*4ca0*/  UISETP.NE.AND UP3, UPT, UR63, 0x1, UPT ;  /* 0x000000013f00788c */ /* 0x000fe4000bf65270 */
[----:B--23--:R-:W-:-:S11]  /*4cb0*/  UISETP.NE.AND UP0, UPT, UR66, 0x1, UPT ;  /* 0x000000014200788c */ /* 0x00cfd6000bf05270 */
.L_x_97:
[----:B------:R-:W-:Y:S04]  /*4cc0*/  SHF.L.U32 R2, R10, 0x1f, RZ ;  /* 0x0000001f0a027819 */ /* 0x000fe800000006ff */
[----:B-1----:R-:W1:Y:S02]  /*4cd0*/  SYNCS.PHASECHK.TRANS64.TRYWAIT P0, [UR42+0xd0], R2 ;  /* 0x0000d002ff0075a7 */ /* 0x002e64000800112a */
[----:B-1----:R-:W-:Y:S05]  /*4ce0*/  @!P0 BRA `(.L_x_83) ;  /* 0x00000080005c8947 */ /* 0x002fea0003800000 */
.L_x_216:
[----:B------:R-:W2:Y:S01]  /*4cf0*/  LDS.128 R4, [UR42+0x110] ;  /* 0x0001102aff047984 */ /* 0x000ea20008000c00 */
[----:B------:R-:W-:Y:S01]  /*4d00*/  UISETP.GE.AND UP0, UPT, UR39, 0x1, UPT ;  /* 0x000000012700788c */ /* 0x000fe2000bf06270 */
[----:B------:R-:W-:Y:S01]  /*4d10*/  @!PT LDS RZ, [RZ] ;  /* 0x00000000fffff984 */ /* 0x000fe20000000800 */
[----:B------:R-:W-:Y:S01]  /*4d20*/  @!PT LDS RZ, [RZ] ;  /* 0x00000000fffff984 */ /* 0x000fe20000000800 */
[----:B------:R-:W-:Y:S01]  /*4d30*/  @!PT LDS RZ, [RZ] ;  /* 0x00000000fffff984 */ /* 0x000fe20000000800 */
[----:B------:R-:W-:Y:S01]  /*4d40*/  @!PT LDS RZ, [RZ] ;  /* 0x00000000fffff984 */ /* 0x000fe20000000800 */
[----:B------:R3:W-:Y:S06]  /*4d50*/  MEMBAR.ALL.CTA ;  /* 0x0000000000007992 */ /* 0x0007ec0000008000 */
[----:B---3--:R-:W3:Y:S02]  /*4d60*/  FENCE.VIEW.ASYNC.S ;  /* 0x00000000000073c6 */ /* 0x008ee40000000000 */
[----:B---3--:R-:W-:Y:S01]  /*4d70*/  SYNCS.ARRIVE.TRANS64.RED.A1T0 RZ, [UR55], RZ ;  /* 0x000000ffffff79a7 */ /* 0x008fe20008100437 */
[----:B--2---:R-:W-:Y:S11]  /*4d80*/  LOP3.LUT P0, RZ, R6, 0x1, RZ, 0xc0, !PT ;  /* 0x0000000106ff7812 */ /* 0x004ff6000780c0ff */
[----:B------:R-:W-:Y:S02]  /*4d90*/  @!UPT UIADD3 URZ, UPT, UPT, URZ, URZ, URZ ;  /* 0x000000fffffff290 */ /* 0x000fe4000fffe0ff */
[----:B------:R-:W-:Y:S01]  /*4da0*/  VOTEU.ANY UP3, P0 ;  /* 0x0000000000ff7886 */ /* 0x000fe20000060100 */
[----:B------:R-:W-:Y:S11]  /*4db0*/  PLOP3.LUT P0, PT, PT, PT, UP3, 0x80, 0x8 ;  /* 0x000000000008781c */ /* 0x000ff60003f0f038 */
[----:B------:R-:W-:Y:S02]  /*4dc0*/  @!UPT UIADD3 URZ, UPT, UPT, URZ, URZ, URZ ;  /* 0x000000fffffff290 */ /* 0x000fe4000fffe0ff */
[----:B-1----:R-:W-:Y:S02]  /*4dd0*/  @P0 MOV R2, R4 ;  /* 0x0000000400020202 */ /* 0x002fe40000000f00 */
[----:B------:R-:W-:Y:S02]  /*4de0*/  @P0 LOP3.LUT R0, R5, 0xffff, RZ, 0xc0, !PT ;  /* 0x0000ffff05000812 */ /* 0x000fe400078ec0ff */
[----:B------:R-:W-:Y:S02]  /*4df0*/  @P0 R2UR UR5, R2 ;  /* 0x00000000020502ca */ /* 0x000fe400000e0000 */
[----:B------:R-:W-:Y:S11]  /*4e00*/  @P0 R2UR UR4, R0 ;  /* 0x00000000000402ca */ /* 0x000ff600000e0000 */
[----:B------:R-:W-:Y:S02]  /*4e10*/  @UP3 UMOV UR23, UR5 ;  /* 0x0000000500173c82 */ /* 0x000fe40008000000 */
[----:B------:R-:W-:Y:S01]  /*4e20*/  @UP3 UMOV UR15, UR4 ;  /* 0x00000004000f3c82 */ /* 0x000fe20008000000 */
[----:B------:R-:W-:Y:S05]  /*4e30*/  BRA.U !UP0, `(.L_x_84) ;  /* 0x0000000108c07547 */ /* 0x000fea000b800000 */
[----:B------:R-:W-:Y:S02]  /*4e40*/  UIMAD.WIDE.U32 UR8, UR15, UR59, URZ ;  /* 0x0000003b0f0872a5 */ /* 0x000fe4000f8e00ff */
[----:B------:R-:W-:Y:S02]  /*4e50*/  UP2UR UR14, UPR, URZ, 0x4 ;  /* 0x00000004ff0e7883 */ /* 0x000fe40008000000 */
[----:B------:R-:W-:Y:S02]  /*4e60*/  UISETP.NE.AND UP2, UPT, UR58, 0x1, UPT ;  /* 0x000000013a00788c */ /* 0x000fe4000bf45270 */
[----:B------:R-:W-:Y:S02]  /*4e70*/  UIMAD.WIDE.U32 UR10, UR23, UR56, URZ ;  /* 0x00000038170a72a5 */ /* 0x000fe4000f8e00ff */
[----:B------:R-:W-:Y:S02]  /*4e80*/  USEL UR4, UR49, UR68, !UP2 ;  /* 0x0000004431047287 */ /* 0x000fe4000d000000 */
[----:B------:R-:W-:Y:S02]  /*4e90*/  UISETP.NE.AND UP0, UPT, UR31, 0x1, UPT ;  /* 0x000000011f00788c */ /* 0x000fe4000bf05270 */
[----:B------:R-:W-:Y:S02]  /*4ea0*/  UP2UR UR16, UPR, URZ, 0x2 ;  /* 0x00000002ff107883 */ /* 0x000fe40008000000 */
[----:B------:R-:W-:Y:S02]  /*4eb0*/  UISETP.NE.AND UP1, UPT, UR39, 0x1, UPT ;  /* 0x000000012700788c */ /* 0x000fe4000bf25270 */
[----:B------:R-:W-:Y:S02]  /*4ec0*/  UIMAD.WIDE.U32 UR12, UR4, UR40, URZ ;  /* 0x00000028040c72a5 */ /* 0x000fe4000f8e00ff */
[----:B------:R-:W-:Y:S01]  /*4ed0*/  USEL UR7, UR53, UR69, !UP0 ;  /* 0x0000004535077287 */ /* 0x000fe2000c000000 */
[----:B------:R-:W-:Y:S02]  /*4ee0*/  UMOV UR5, UR9 ;  /* 0x0000000900057c82 */ /* 0x000fe40008000000 */
[----:B------:R-:W-:Y:S02]  /*4ef0*/  USHF.R.U32.HI UR6, URZ, UR71, UR5 ;  /* 0x00000047ff067299 */ /* 0x000fe40008011605 */
[----:B------:R-:W-:Y:S02]  /*4f00*/  UIMAD.WIDE.U32 UR18, UR7, UR40, URZ ;  /* 0x00000028071272a5 */ /* 0x000fe4000f8e00ff */
[----:B------:R-:W-:Y:S02]  /*4f10*/  USEL UR6, UR15, UR6, !UP2 ;  /* 0x000000060f067287 */ /* 0x000fe4000d000000 */
[----:B------:R-:W-:Y:S01]  /*4f20*/  UISETP.NE.AND UP2, UPT, UR14, URZ, UPT ;  /* 0x000000ff0e00728c */ /* 0x000fe2000bf45270 */
[----:B------:R-:W-:Y:S01]  /*4f30*/  UMOV UR5, UR11 ;  /* 0x0000000b00057c82 */ /* 0x000fe20008000000 */
[----:B------:R-:W-:Y:S02]  /*4f40*/  UIMAD.WIDE.U32 UR10, UR6, UR40, URZ ;  /* 0x00000028060a72a5 */ /* 0x000fe4000f8e00ff */
[----:B------:R-:W-:Y:S03]  /*4f50*/  USHF.R.U32.HI UR8, URZ, UR57, UR5 ;  /* 0x00000039ff087299 */ /* 0x000fe60008011605 */
[----:B------:R-:W-:Y:S02]  /*4f60*/  UMOV UR5, UR13 ;  /* 0x0000000d00057c82 */ /* 0x000fe40008000000 */
[----:B------:R-:W-:Y:S03]  /*4f70*/  @UP1 USHF.R.U32.HI UR4, URZ, UR41, UR5 ;  /* 0x00000029ff041299 */ /* 0x000fe60008011605 */
[----:B------:R-:W-:Y:S01]  /*4f80*/  UMOV UR5, UR19 ;  /* 0x0000001300057c82 */ /* 0x000fe20008000000 */
[----:B------:R-:W-:Y:S02]  /*4f90*/  UIMAD UR4, UR39, UR4, URZ ;  /* 0x00000004270472a4 */ /* 0x000fe4000f8e02ff */
[----:B------:R-:W-:Y:S02]  /*4fa0*/  @UP1 USHF.R.U32.HI UR7, URZ, UR41, UR5 ;  /* 0x00000029ff071299 */ /* 0x000fe40008011605 */
[----:B------:R-:W-:Y:S02]  /*4fb0*/  USEL UR5, UR23, UR8, !UP0 ;  /* 0x0000000817057287 */ /* 0x000fe4000c000000 */
[----:B------:R-:W-:Y:S02]  /*4fc0*/  UIMAD UR8, UR39, UR7, URZ ;  /* 0x00000007270872a4 */ /* 0x000fe4000f8e02ff */
[----:B------:R-:W-:Y:S03]  /*4fd0*/  UISETP.GE.AND UP0, UPT, UR6, UR4, UPT ;  /* 0x000000040600728c */ /* 0x000fe6000bf06270 */
[----:B------:R-:W-:Y:S01]  /*4fe0*/  UMOV UR4, UR11 ;  /* 0x0000000b00047c82 */ /* 0x000fe20008000000 */
[----:B------:R-:W-:Y:S02]  /*4ff0*/  UISETP.GE.OR UP0, UPT, UR5, UR8, UP0 ;  /* 0x000000080500728c */ /* 0x000fe40008706670 */
[----:B------:R-:W-:Y:S02]  /*5000*/  USHF.R.U32.HI UR4, URZ, UR41, UR4 ;  /* 0x00000029ff047299 */ /* 0x000fe40008011604 */
[----:B------:R-:W-:Y:S02]  /*5010*/  UIMAD.WIDE.U32 UR8, UR5, UR40, URZ ;  /* 0x00000028050872a5 */ /* 0x000fe4000f8e00ff */
[----:B------:R-:W-:Y:S04]  /*5020*/  USEL UR10, UR6, UR4, !UP1 ;  /* 0x00000004060a7287 */ /* 0x000fe8000c800000 */
[----:B------:R-:W-:Y:S01]  /*5030*/  UIADD3 UR11, UPT, UPT, -UR10, URZ, URZ ;  /* 0x000000ff0a0b7290 */ /* 0x000fe2000fffe1ff */
[----:B------:R-:W-:Y:S02]  /*5040*/  @!UP0 UMOV UR4, UR9 ;  /* 0x0000000900048c82 */ /* 0x000fe40008000000 */
[----:B------:R-:W-:Y:S02]  /*5050*/  @!UP0 USHF.R.U32.HI UR4, URZ, UR41, UR4 ;  /* 0x00000029ff048299 */ /* 0x000fe40008011604 */
[----:B------:R-:W-:Y:S02]  /*5060*/  UIMAD UR8, UR39, UR11, UR6 ;  /* 0x0000000b270872a4 */ /* 0x000fe4000f8e0206 */
[----:B------:R-:W-:Y:S02]  /*5070*/  @!UP0 USEL UR4, UR5, UR4, !UP1 ;  /* 0x0000000405048287 */ /* 0x000fe4000c800000 */
[----:B------:R-:W-:Y:S02]  /*5080*/  UISETP.NE.AND UP1, UPT, UR16, URZ, UPT ;  /* 0x000000ff1000728c */ /* 0x000fe4000bf25270 */
[----:B------:R-:W-:Y:S02]  /*5090*/  @!UP0 UIMAD UR7, UR7, UR8, UR4 ;  /* 0x00000008070782a4 */ /* 0x000fe4000f8e0204 */
[----:B------:R-:W-:Y:S02]  /*50a0*/  @!UP0 UIADD3 UR9, UPT, UPT, UR10, -UR4, URZ ;  /* 0x800000040a098290 */ /* 0x000fe4000fffe0ff */
[----:B------:R-:W-:Y:S02]  /*50b0*/  UIADD3 UR8, UPT, UPT, -UR6, URZ, URZ ;  /* 0x000000ff06087290 */ /* 0x000fe4000fffe1ff */
[----:B------:R-:W-:Y:S02]  /*50c0*/  UIADD3 UR4, UPT, UPT, -UR5, URZ, URZ ;  /* 0x000000ff05047290 */ /* 0x000fe4000fffe1ff */
[----:B------:R-:W-:Y:S03]  /*50d0*/  @!UP0 UIMAD UR6, UR9, UR39, UR5 ;  /* 0x00000027090682a4 */ /* 0x000fe6000f8e0205 */
[----:B------:R-:W-:Y:S01]  /*50e0*/  @!UP0 UMOV UR5, UR7 ;  /* 0x0000000700058c82 */ /* 0x000fe20008000000 */
[----:B------:R-:W-:Y:S02]  /*50f0*/  UIMAD UR7, UR31, UR4, UR23 ;  /* 0x000000041f0772a4 */ /* 0x000fe4000f8e0217 */
[----:B------:R-:W-:Y:S02]  /*5100*/  UIMAD UR4, UR58, UR8, UR15 ;  /* 0x000000083a0472a4 */ /* 0x000fe4000f8e020f */
[----:B------:R-:W-:Y:S02]  /*5110*/  UIMAD UR23, UR5, UR31, UR7 ;  /* 0x0000001f051772a4 */ /* 0x000fe4000f8e0207 */
[----:B------:R-:W-:Y:S11]  /*5120*/  UIMAD UR15, UR6, UR58, UR4 ;  /* 0x0000003a060f72a4 */ /* 0x000ff6000f8e0204 */
[----:B------:R-:W-:Y:S01]  /*5130*/  @!UPT UIADD3 URZ, UPT, UPT, URZ, URZ, URZ ;  /* 0x000000fffffff290 */ /* 0x000fe2000fffe0ff */
.L_x_84:
[----:B------:R-:W1:Y:S01]  /*5140*/  @!UP4 LDCU.128 UR8, c[0x0][0xc10] ;  /* 0x00018200ff08c7ac */ /* 0x000e620008000c00 */
[----:B------:R-:W-:Y:S01]  /*5150*/  IMAD.MOV.U32 R9, RZ, RZ, 0x1 ;  /* 0x00000001ff097424 */ /* 0x000fe200078e00ff */
[----:B------:R-:W-:Y:S04]  /*5160*/  ISETP.NE.U32.AND P1, PT, RZ, UR50, PT ;  /* 0x00000032ff007c0c */ /* 0x000fe8000bf25070 */
[----:B------:R-:W-:Y:S01]  /*5170*/  ISETP.NE.AND.EX P1, PT, RZ, UR51, PT, P1 ;  /* 0x00000033ff007c0c */ /* 0x000fe2000bf25310 */
[----:B------:R-:W2:Y:S01]  /*5180*/  @!UP4 LDCU UR5, c[0x0][0xc0c] ;  /* 0x00018180ff05c7ac */ /* 0x000ea20008000800 */
[----:B------:R-:W-:Y:S01]  /*5190*/  SHF.L.U32 R9, R9, 0x1f, RZ ;  /* 0x0000001f09097819 */ /* 0x000fe200000006ff */
[----:B------:R-:W3:Y:S01]  /*51a0*/  @!UP4 LDCU UR4, c[0x0][0xc20] ;  /* 0x00018400ff04c7ac */ /* 0x000ee20008000800 */
[----:B------:R-:W-:Y:S02]  /*51b0*/  USHF.L.U32 UR43, UR20, 0x7, URZ ;  /* 0x00000007142b7899 */ /* 0x000fe400080006ff */
[----:B-1----:R-:W-:Y:S04]  /*51c0*/  UIMAD.WIDE.U32 UR6, UR23, UR8, URZ ;  /* 0x00000008170672a5 */ /* 0x002fe8000f8e00ff */
[----:B------:R-:W-:Y:S02]  /*51d0*/  @!UP4 USHF.R.U32.HI UR7, URZ, UR9, UR7 ;  /* 0x00000009ff07c299 */ /* 0x000fe40008011607 */
[----:B------:R-:W-:Y:S02]  /*51e0*/  UIMAD.WIDE.U32 UR8, UR15, UR11, URZ ;  /* 0x0000000b0f0872a5 */ /* 0x000fe4000f8e00ff */
[----:B--2---:R-:W-:Y:S04]  /*51f0*/  @!UP4 UISETP.NE.AND UP0, UPT, UR5, 0x1, UPT ;  /* 0x000000010500c88c */ /* 0x004fe8000bf05270 */
[----:B------:R-:W-:Y:S02]  /*5200*/  @!UP4 USEL UR7, UR23, UR7, !UP0 ;  /* 0x000000071707c287 */ /* 0x000fe4000c000000 */
[----:B------:R-:W-:Y:S01]  /*5210*/  @!UP4 UISETP.NE.AND UP0, UPT, UR10, 0x1, UPT ;  /* 0x000000010a00c88c */ /* 0x000fe2000bf05270 */
[----:B------:R-:W-:Y:S02]  /*5220*/  @!UP4 UMOV UR6, UR9 ;  /* 0x000000090006cc82 */ /* 0x000fe40008000000 */
[----:B---3--:R-:W-:Y:S04]  /*5230*/  @!UP4 USHF.R.U32.HI UR6, URZ, UR4, UR6 ;  /* 0x00000004ff06c299 */ /* 0x008fe80008011606 */
[----:B------:R-:W-:Y:S04]  /*5240*/  @!UP4 USEL UR6, UR15, UR6, !UP0 ;  /* 0x000000060f06c287 */ /* 0x000fe8000c000000 */
[----:B------:R-:W-:Y:S02]  /*5250*/  @!UP4 UIADD3 UR4, UPT, UPT, -UR7, UR6, URZ ;  /* 0x000000060704c290 */ /* 0x000fe4000fffe1ff */
[----:B------:R-:W-:Y:S02]  /*5260*/  @!UP4 UIADD3 UR6, UPT, UPT, UR7, -UR6, URZ ;  /* 0x800000060706c290 */ /* 0x000fe4000fffe0ff */
[----:B------:R-:W-:Y:S02]  /*5270*/  @!UP4 UIMAD UR23, UR4, UR5, UR23 ;  /* 0x000000050417c2a4 */ /* 0x000fe4000f8e0217 */
[----:B------:R-:W-:Y:S01]  /*5280*/  @!UP4 UIMAD UR15, UR6, UR10, UR15 ;  /* 0x0000000a060fc2a4 */ /* 0x000fe2000f8e020f */
[----:B------:R-:W-:Y:S11]  /*5290*/  BRA.U UP2, `(.L_x_85) ;  /* 0x0000000102107547 */ /* 0x000ff6000b800000 */
[----:B------:R-:W-:Y:S04]  /*52a0*/  MOV R2, UR70 ;  /* 0x0000004600027c02 */ /* 0x000fe80008000f00 */
[----:B------:R-:W-:Y:S04]  /*52b0*/  SHF.L.U32 R2, R2, 0x1f, RZ ;  /* 0x0000001f02027819 */ /* 0x000fe800000006ff */
[----:B------:R-:W1:Y:S02]  /*52c0*/  SYNCS.PHASECHK.TRANS64.TRYWAIT P2, [UR42+0xc8], R2 ;  /* 0x0000c802ff0075a7 */ /* 0x000e64000804112a */
[----:B-1----:R-:W-:Y:S05]  /*52d0*/  @!P2 BRA `(.L_x_86) ;  /* 0x0000007800f8a947 */ /* 0x002fea0003800000 */
.L_x_85:
[----:B------:R-:W-:Y:S05]  /*52e0*/  BRA.U !UP5, `(.L_x_87) ;  /* 0x000000010d387547 */ /* 0x000fea000b800000 */
[----:B------:R-:W-:Y:S01]  /*52f0*/  UPLOP3.LUT UP1, UPT, UPT, UPT, UP6, 0x80, 0x8 ;  /* 0x000000000008789c */ /* 0x000fe20003f2f060 */
[----:B-1----:R-:W-:Y:S01]  /*5300*/  HFMA2 R0, -RZ, RZ, 0, 5.9604644775390625e-08 ;  /* 0x00000001ff007431 */ /* 0x002fe200000001ff */
[----:B------:R-:W1:Y:S01]  /*5310*/  LDCU.64 UR8, c[0x0][0x358] ;  /* 0x00006b00ff0877ac */ /* 0x000e620008000a00 */
[----:B------:R-:W-:Y:S03]  /*5320*/  IMAD.MOV.U32 R58, RZ, RZ, 0x1 ;  /* 0x00000001ff3a7424 */ /* 0x000fe600078e00ff */
[----:B------:R-:W-:Y:S05]  /*5330*/  PLOP3.LUT P2, PT, PT, PT, UP1, 0x80, 0x8 ;  /* 0x000000000008781c */ /* 0x000fea0003f4f018 */
[----:B------:R-:W2:Y:S01]  /*5340*/  @UP1 LDCU.64 UR4, c[0x0][0x988] ;  /* 0x00013100ff0417ac */ /* 0x000ea20008000a00 */
[----:B------:R-:W-:Y:S07]  /*5350*/  @UP1 UIMAD UR6, UR52, UR50, URZ ;  /* 0x00000032340612a4 */ /* 0x000fee000f8e02ff */
[----:B------:R-:W-:Y:S01]  /*5360*/  @!P2 PRMT R58, R0, 0x7610, R58 ;  /* 0x00007610003aa816 */ /* 0x000fe2000000003a */
[----:B--2---:R-:W-:Y:S06]  /*5370*/  @UP1 UIMAD.WIDE UR4, UR6, 0x4, UR4 ;  /* 0x00000004060418a5 */ /* 0x004fec000f8e0204 */
[----:B------:R-:W-:Y:S01]  /*5380*/  IMAD.U32 R14, RZ, RZ, UR4 ;  /* 0x00000004ff0e7e24 */ /* 0x000fe2000f8e00ff */
[----:B------:R-:W-:Y:S04]  /*5390*/  MOV R15, UR5 ;  /* 0x00000005000f7c02 */ /* 0x000fe80008000f00 */
[----:B------:R-:W2:Y:S01]  /*53a0*/  @!UP1 LDCU UR4, c[0x0][0x980] ;  /* 0x00013000ff0497ac */ /* 0x000ea20008000800 */
[----:B-1---5:R3:W5:Y:S02]  /*53b0*/  @P2 LDG.E R27, desc[UR8][R14.64] ;  /* 0x000000080e1b2981 */ /* 0x022764000c1e1900 */
[----:B--23--:R-:W-:Y:S07]  /*53c0*/  @!P2 IMAD.U32 R27, RZ, RZ, UR4 ;  /* 0x00000004ff1bae24 */ /* 0x00cfee000f8e00ff */
.L_x_87:
[----:B-----5:R-:W-:Y:S01]  /*53d0*/  @!P1 FSETP.EQ.AND P3, PT, R27, RZ, PT ;  /* 0x000000ff1b00920b */ /* 0x020fe20003f62000 */
[----:B------:R-:W-:Y:S01]  /*53e0*/  @!UPT UIADD3 URZ, UPT, UPT, URZ, URZ, URZ ;  /* 0x000000fffffff290 */ /* 0x000fe2000fffe0ff */
[----:B------:R-:W-:Y:S11]  /*53f0*/  @!P1 BRA `(.L_x_88) ;  /* 0x0000000000149947 */ /* 0x000ff60003800000 */
[----:B------:R-:W-:Y:S02]  /*5400*/  LOP3.LUT P1, RZ, R58, 0xff, RZ, 0xc0, !PT ;  /* 0x000000ff3aff7812 */ /* 0x000fe4000782c0ff */
[----:B------:R-:W-:Y:S04]  /*5410*/  PLOP3.LUT P3, PT, PT, PT, UP1, 0x80, 0x8 ;  /* 0x000000000008781c */ /* 0x000fe80003f6f018 */
[----:B------:R-:W-:Y:S07]  /*5420*/  PLOP3.LUT P3, PT, P3, PT, PT, 0x8, 0x80 ;  /* 0x000000000080781c */ /* 0x000fee0001f6e170 */
[----:B------:R-:W-:Y:S11]  /*5430*/  @P1 FSETP.EQ.AND P3, PT, R27, RZ, PT ;  /* 0x000000ff1b00120b */ /* 0x000ff60003f62000 */
[----:B------:R-:W-:Y:S02]  /*5440*/  @!UPT UIADD3 URZ, UPT, UPT, URZ, URZ, URZ ;  /* 0x000000fffffff290 */ /* 0x000fe4000fffe0ff */
.L_x_88:
[----:B------:R-:W-:Y:S01]  /*5450*/  USHF.L.U32 UR11, UR54, 0x7, URZ ;  /* 0x00000007360b7899 */ /* 0x000fe200080006ff */
[----:B------:R-:W2:Y:S01]  /*5460*/  SYNCS.PHASECHK.TRANS64.TRYWAIT P1, [UR42+0xa0], R9 ;  /* 0x0000a009ff0075a7 */ /* 0x000ea2000802112a */
[----:B------:R-:W-:Y:S02]  /*5470*/  UISETP.NE.AND UP0, UPT, UR60, 0x1, UPT ;  /* 0x000000013c00788c */ /* 0x000fe4000bf05270 */
[----:B------:R-:W-:Y:S01]  /*5480*/  UIMAD.WIDE.U32 UR4, UR11, UR61, URZ ;  /* 0x0000003d0b0472a5 */ /* 0x000fe2000f8e00ff */
[----:B------:R-:W-:Y:S04]  /*5490*/  ELECT P2, URZ, PT ;  /* 0x0000000000ff782f */ /* 0x000fe80003840000 */
[----:B------:R-:W-:Y:S02]  /*54a0*/  PLOP3.LUT P2, PT, P3, P2, PT, 0xf2, 0x2f ;  /* 0x00000000002f781c */ /* 0x000fe40001f45e72 */
[----:B------:R-:W-:Y:S02]  /*54b0*/  UMOV UR4, UR5 ;  /* 0x0000000500047c82 */ /* 0x000fe40008000000 */
[----:B------:R-:W-:Y:S04]  /*54c0*/  USHF.R.U32.HI UR4, URZ, UR62, UR4 ;  /* 0x0000003eff047299 */ /* 0x000fe80008011604 */
[----:B------:R-:W-:Y:S02]  /*54d0*/  USEL UR12, UR11, UR4, !UP0 ;  /* 0x000000040b0c7287 */ /* 0x000fe4000c000000 */
[----:B------:R-:W-:Y:S02]  /*54e0*/  UISETP.NE.AND UP0, UPT, UR63, 0x1, UPT ;  /* 0x000000013f00788c */ /* 0x000fe4000bf05270 */
[----:B------:R-:W-:Y:S02]  /*54f0*/  UIMAD.WIDE.U32 UR4, UR12, UR64, URZ ;  /* 0x000000400c0472a5 */ /* 0x000fe4000f8e00ff */
[----:B------:R-:W-:Y:S01]  /*5500*/  UIADD3 UR6, UPT, UPT, -UR12, URZ, URZ ;  /* 0x000000ff0c067290 */ /* 0x000fe2000fffe1ff */
[----:B-1----:R-:W-:Y:S03]  /*5510*/  @!P2 IMAD.MOV.U32 R0, RZ, 0x20, RZ ;  /* 0x00000020ff00a824 */ /* 0x002fe600078e00ff */
[----:B------:R-:W-:Y:S01]  /*5520*/  UIMAD UR11, UR60, UR6, UR11 ;  /* 0x000000063c0b72a4 */ /* 0x000fe2000f8e020b */
[----:B------:R-:W-:Y:S01]  /*5530*/  @!P2 IMAD.MOV.U32 R0, RZ, 0x400, R0 ;  /* 0x00000400ff00a824 */ /* 0x000fe200078e0000 */
[----:B------:R-:W-:Y:S02]  /*5540*/  UMOV UR4, UR5 ;  /* 0x0000000500047c82 */ /* 0x000fe40008000000 */
[----:B------:R-:W-:Y:S04]  /*5550*/  USHF.R.U32.HI UR4, URZ, UR65, UR4 ;  /* 0x00000041ff047299 */ /* 0x000fe80008011604 */
[----:B------:R-:W-:Y:S02]  /*5560*/  USEL UR13, UR12, UR4, !UP0 ;  /* 0x000000040c0d7287 */ /* 0x000fe4000c000000 */
[----:B------:R-:W-:Y:S02]  /*5570*/  UISETP.NE.AND UP0, UPT, UR66, 0x1, UPT ;  /* 0x000000014200788c */ /* 0x000fe4000bf05270 */
[----:B------:R-:W-:Y:S07]  /*5580*/  UIMAD.WIDE.U32 UR4, UR13, UR67, URZ ;  /* 0x000000430d0472a5 */ /* 0x000fee000f8e00ff */
[----:B------:R-:W-:Y:S02]  /*5590*/  UMOV UR4, UR5 ;  /* 0x0000000500047c82 */ /* 0x000fe40008000000 */
[----:B------:R-:W-:Y:S04]  /*55a0*/  USHF.R.U32.HI UR4, URZ, UR72, UR4 ;  /* 0x00000048ff047299 */ /* 0x000fe80008011604 */
[----:B------:R-:W-:Y:S02]  /*55b0*/  USEL UR14, UR13, UR4, !UP0 ;  /* 0x000000040d0e7287 */ /* 0x000fe4000c000000 */
[----:B------:R-:W-:Y:S02]  /*55c0*/  UIADD3 UR4, UPT, UPT, -UR13, URZ, URZ ;  /* 0x000000ff0d047290 */ /* 0x000fe4000fffe1ff */
[----:B------:R-:W-:Y:S02]  /*55d0*/  UIADD3 UR5, UPT, UPT, -UR14, URZ, URZ ;  /* 0x000000ff0e057290 */ /* 0x000fe4000fffe1ff */
[----:B------:R-:W-:Y:S02]  /*55e0*/  UIMAD UR12, UR63, UR4, UR12 ;  /* 0x000000043f0c72a4 */ /* 0x000fe4000f8e020c */
[----:B------:R-:W-:Y:S01]  /*55f0*/  UIMAD UR13, UR66, UR5, UR13 ;  /* 0x00000005420d72a4 */ /* 0x000fe2000f8e020d */
[----:B--2---:R-:W-:Y:S11]  /*5600*/  @!P1 BRA `(.L_x_89) ;  /* 0x0000007800449947 */ /* 0x004ff60003800000 */
.L_x_219:
[----:B------:R-:W-:Y:S01]  /*5610*/  @!P2 R2UR UR4, R0 ;  /* 0x000000000004a2ca */ /* 0x000fe200000e0000 */
[----:B------:R-:W-:Y:S01]  /*5620*/  VOTEU.ALL UP0, P2 ;  /* 0x0000000000ff7886 */ /* 0x000fe20001000000 */
[----:B-1----:R-:W-:Y:S04]  /*5630*/  @!P2 IADD3 R2, P1, PT, R12, 0x680, RZ ;  /* 0x000006800c02a810 */ /* 0x002fe80007f3e0ff */
[----:B------:R-:W-:Y:S01]  /*5640*/  @!P2 R2UR UR5, R2 ;  /* 0x000000000205a2ca */ /* 0x000fe200000e0000 */
[----:B------:R-:W-:Y:S01]  /*5650*/  @!P2 IMAD.X R0, RZ, RZ, R13, P1 ;  /* 0x000000ffff00a224 */ /* 0x000fe200008e060d */
[----:B------:R-:W-:Y:S05]  /*5660*/  @!UP0 UIADD3 UR8, UPT, UPT, UR42, 0x200, URZ ;  /* 0x000002002a088890 */ /* 0x000fea000fffe0ff */
[----:B------:R-:W-:Y:S01]  /*5670*/  @!UP0 UPRMT UR6, UR4, 0x5410, URZ ;  /* 0x0000541004068896 */ /* 0x000fe200080000ff */
[----:B------:R-:W-:Y:S01]  /*5680*/  @!P2 R2UR UR4, R0 ;  /* 0x000000000004a2ca */ /* 0x000fe200000e0000 */
[----:B------:R-:W-:Y:S01]  /*5690*/  VOTEU.ALL UP0, P2 ;  /* 0x0000000000ff7886 */ /* 0x000fe20001000000 */
[----:B------:R-:W-:Y:S03]  /*56a0*/  @!P2 IMAD.MOV.U32 R0, RZ, RZ, 0x2000 ;  /* 0x00002000ff00a424 */ /* 0x000fe600078e00ff */
[----:B------:R-:W-:Y:S01]  /*56b0*/  IMAD.U32 R14, RZ, RZ, UR5 ;  /* 0x00000005ff0e7e24 */ /* 0x000fe2000f8e00ff */
[----:B------:R-:W-:Y:S01]  /*56c0*/  @!UP0 UMOV UR9, UR44 ;  /* 0x0000002c00098c82 */ /* 0x000fe20008000000 */
[----:B------:R-:W-:Y:S06]  /*56d0*/  @!UP0 UMOV UR10, UR43 ;  /* 0x0000002b000a8c82 */ /* 0x000fec0008000000 */
[----:B------:R-:W-:Y:S01]  /*56e0*/  IMAD.U32 R15, RZ, RZ, UR4 ;  /* 0x00000004ff0f7e24 */ /* 0x000fe2000f8e00ff */
[----:B------:R-:W-:Y:S04]  /*56f0*/  @!P2 R2UR UR4, R14 ;  /* 0x000000000e04a2ca */ /* 0x000fe800000e0000 */
[----:B------:R-:W-:Y:S11]  /*5700*/  @!P2 R2UR UR5, R15 ;  /* 0x000000000f05a2ca */ /* 0x000ff600000e0000 */
[----:B------:R-:W-:Y:S02]  /*5710*/  @!UPT UIADD3 URZ, UPT, UPT, URZ, URZ, URZ ;  /* 0x000000fffffff290 */ /* 0x000fe4000fffe0ff */
[----:B------:R1:W-:Y:S01]  /*5720*/  @!UP0 UTMALDG.5D.IM2COL [UR8], [UR4], UR6 ;  /* 0x00000008040083b4 */ /* 0x0003e20008060006 */
[----:B------:R2:W-:Y:S01]  /*5730*/  @!P2 SYNCS.ARRIVE.TRANS64.RED.A0TR RZ, [UR42+0x80], R0 ;  /* 0x00008000ffffa9a7 */ /* 0x0005e2000830042a */
[----:B------:R-:W-:Y:S01]  /*5740*/  SYNCS.ARRIVE.TRANS64.RED.A1T0 RZ, [UR48], RZ ;  /* 0x000000ffffff79a7 */ /* 0x000fe20008100430 */
[----:B--2---:R-:W-:Y:S01]  /*5750*/  @!P2 IMAD.MOV.U32 R0, RZ, 0x20, RZ ;  /* 0x00000020ff00a824 */ /* 0x004fe200078e00ff */
[----:B------:R-:W2:Y:S03]  /*5760*/  SYNCS.PHASECHK.TRANS64.TRYWAIT P1, [UR42+0xa8], R9 ;  /* 0x0000a809ff0075a7 */ /* 0x000ea6000802112a */
[----:B------:R-:W-:Y:S01]  /*5770*/  @!P2 IMAD.MOV.U32 R0, RZ, 0x400, R0 ;  /* 0x00000400ff00a824 */ /* 0x000fe200078e0000 */
[----:B-12---:R-:W-:Y:S06]  /*5780*/  @!P1 BRA `(.L_x_90) ;  /* 0x0000007400fc9947 */ /* 0x006fec0003800000 */
.L_x_221:
[----:B------:R-:W-:Y:S01]  /*5790*/  @!P2 R2UR UR4, R0 ;  /* 0x000000000004a2ca */ /* 0x000fe200000e0000 */
[----:B------:R-:W-:Y:S01]  /*57a0*/  VOTEU.ALL UP0, P2 ;  /* 0x0000000000ff7886 */ /* 0x000fe20001000000 */
[----:B-1----:R-:W-:Y:S01]  /*57b0*/  @!P2 IADD3 R2, P1, PT, R12, 0x680, RZ ;  /* 0x000006800c02a810 */ /* 0x002fe20007f3e0ff */
[----:B------:R-:W-:Y:S01]  /*57c0*/  UMOV UR35, UR11 ;  /* 0x0000000b00237c82 */ /* 0x000fe20008000000 */
[----:B------:R-:W-:Y:S01]  /*57d0*/  UMOV UR36, UR12 ;  /* 0x0000000c00247c82 */ /* 0x000fe20008000000 */
[----:B------:R-:W-:Y:S01]  /*57e0*/  UMOV UR37, UR13 ;  /* 0x0000000d00257c82 */ /* 0x000fe20008000000 */
[----:B------:R-:W-:Y:S01]  /*57f0*/  @!P2 R2UR UR5, R2 ;  /* 0x000000000205a2ca */ /* 0x000fe200000e0000 */
[----:B------:R-:W-:Y:S01]  /*5800*/  @!P2 IMAD.X R0, RZ, RZ, R13, P1 ;  /* 0x000000ffff00a224 */ /* 0x000fe200008e060d */
[----:B------:R-:W-:Y:S02]  /*5810*/  @!UP0 UIADD3 UR34, UPT, UPT, UR43, 0x10, URZ ;  /* 0x000000102b228890 */ /* 0x000fe4000fffe0ff */
[----:B------:R-:W-:Y:S01]  /*5820*/  @!UP0 UIADD3 UR32, UPT, UPT, UR42, 0x2200, URZ ;  /* 0x000022002a208890 */ /* 0x000fe2000fffe0ff */
[----:B------:R-:W-:Y:S02]  /*5830*/  UMOV UR38, UR14 ;  /* 0x0000000e00267c82 */ /* 0x000fe40008000000 */
[----:B------:R-:W-:Y:S01]  /*5840*/  @!UP0 UPRMT UR6, UR4, 0x5410, URZ ;  /* 0x0000541004068896 */ /* 0x000fe200080000ff */
[----:B------:R-:W-:Y:S01]  /*5850*/  @!P2 R2UR UR4, R0 ;  /* 0x000000000004a2ca */ /* 0x000fe200000e0000 */
[----:B------:R-:W-:Y:S01]  /*5860*/  VOTEU.ALL UP0, P2 ;  /* 0x0000000000ff7886 */ /* 0x000fe20001000000 */
[----:B------:R-:W-:Y:S03]  /*5870*/  @!P2 IMAD.MOV.U32 R0, RZ, RZ, 0x2000 ;  /* 0x00002000ff00a424 */ /* 0x000fe600078e00ff */
[----:B------:R-:W-:Y:S08]  /*5880*/  IMAD.U32 R14, RZ, RZ, UR5 ;  /* 0x00000005ff0e7e24 */ /* 0x000ff0000f8e00ff */
        /* <DEDUP_REMOVED lines=11> */
.L_x_223:
        /* <DEDUP_REMOVED lines=27> */
.L_x_225:
        /* <DEDUP_REMOVED lines=8> */
[----:B------:R-:W-:Y:S01]  /*5b70*/  @!UP0 UIADD3 UR18, UPT, UPT, UR43, 0x30, URZ ;  /* 0x000000302b128890 */ /* 0x000fe2000fffe0ff */
[----:B------:R-:W-:Y:S01]  /*5b80*/  SHF.L.U32 R8, RZ, 0x1f, RZ ;  /* 0x0000001fff087819 */ /* 0x000fe200000006ff */
        /* <DEDUP_REMOVED lines=18> */
.L_x_227:
[----:B------:R-:W-:Y:S01]  /*5cb0*/  @!P2 R2UR UR4, R0 ;  /* 0x000000000004a2ca */ /* 0x000fe200000e0000 */
[----:B------:R-:W-:Y:S01]  /*5cc0*/  VOTEU.ALL UP0, P2 ;  /* 0x0000000000ff7886 */ /* 0x000fe20001000000 */
[----:B-1----:R-:W-:Y:S04]  /*5cd0*/  @!P2 IADD3 R2, P1, PT, R12, 0x680, RZ ;  /* 0x000006800c02a810 */ /* 0x002fe80007f3e0ff */
[----:B------:R-:W-:Y:S01]  /*5ce0*/  @!P2 R2UR UR5, R2 ;  /* 0x000000000205a2ca */ /* 0x000fe200000e0000 */
[----:B------:R-:W-:Y:S01]  /*5cf0*/  @!P2 IMAD.X R0, RZ, RZ, R13, P1 ;  /* 0x000000ffff00a224 */ /* 0x000fe200008e060d */
[----:B------:R-:W-:Y:S02]  /*5d00*/  @!UP0 UIADD3 UR10, UPT, UPT, UR43, 0x40, URZ ;  /* 0x000000402b0a8890 */ /* 0x000fe4000fffe0ff */
[----:B------:R-:W-:Y:S03]  /*5d10*/  @!UP0 UIADD3 UR8, UPT, UPT, UR42, 0x200, URZ ;  /* 0x000002002a088890 */ /* 0x000fe6000fffe0ff */
[----:B------:R-:W-:Y:S01]  /*5d20*/  @!UP0 UPRMT UR6, UR4, 0x5410, URZ ;  /* 0x0000541004068896 */ /* 0x000fe200080000ff */
[----:B------:R-:W-:Y:S01]  /*5d30*/  @!P2 R2UR UR4, R0 ;  /* 0x000000000004a2ca */ /* 0x000fe200000e0000 */
[----:B------:R-:W-:Y:S01]  /*5d40*/  VOTEU.ALL UP0, P2 ;  /* 0x0000000000ff7886 */ /* 0x000fe20001000000 */
[----:B------:R-:W-:Y:S03]  /*5d50*/  @!P2 IMAD.MOV.U32 R0, RZ, RZ, 0x2000 ;  /* 0x00002000ff00a424 */ /* 0x000fe600078e00ff */
[----:B------:R-:W-:Y:S01]  /*5d60*/  IMAD.U32 R14, RZ, RZ, UR5 ;  /* 0x00000005ff0e7e24 */ /* 0x000fe2000f8e00ff */
[----:B------:R-:W-:Y:S07]  /*5d70*/  @!UP0 UMOV UR9, UR44 ;  /* 0x0000002c00098c82 */ /* 0x000fee0008000000 */
        /* <DEDUP_REMOVED lines=11> */
.L_x_229:
[----:B------:R-:W-:Y:S01]  /*5e30*/  @!P2 R2UR UR4, R0 ;  /* 0x000000000004a2ca */ /* 0x000fe200000e0000 */
[----:B------:R-:W-:Y:S01]  /*5e40*/  VOTEU.ALL UP0, P2 ;  /* 0x0000000000ff7886 */ /* 0x000fe20001000000 */
[----:B-1----:R-:W-:Y:S01]  /*5e50*/  @!P2 IADD3 R2, P1, PT, R12, 0x680, RZ ;  /* 0x000006800c02a810 */ /* 0x002fe20007f3e0ff */
[----:B------:R-:W-:Y:S03]  /*5e60*/  UMOV UR9, UR33 ;  /* 0x0000002100097c82 */ /* 0x000fe60008000000 */
        /* <DEDUP_REMOVED lines=20> */
.L_x_231:
[----:B------:R-:W-:Y:S01]  /*5fb0*/  @!P2 R2UR UR4, R0 ;  /* 0x000000000004a2ca */ /* 0x000fe200000e0000 */
[----:B------:R-:W-:Y:S01]  /*5fc0*/  VOTEU.ALL UP0, P2 ;  /* 0x0000000000ff7886 */ /* 0x000fe20001000000 */
[----:B-1----:R-:W-:Y:S01]  /*5fd0*/  @!P2 IADD3 R2, P1, PT, R12, 0x680, RZ ;  /* 0x000006800c02a810 */ /* 0x002fe20007f3e0ff */
[----:B------:R-:W-:Y:S01]  /*5fe0*/  UMOV UR9, UR25 ;  /* 0x0000001900097c82 */ /* 0x000fe20008000000 */
[----:B------:R-:W-:Y:S02]  /*5ff0*/  @P0 SHF.R.U32.HI R4, RZ, 0x10, R5 ;  /* 0x00000010ff040819 */ /* 0x000fe40000011605 */
[----:B------:R-:W-:Y:S01]  /*6000*/  @!P2 R2UR UR5, R2 ;  /* 0x000000000205a2ca */ /* 0x000fe200000e0000 */
[----:B------:R-:W-:Y:S01]  /*6010*/  @!P2 IMAD.X R0, RZ, RZ, R13, P1 ;  /* 0x000000ffff00a224 */ /* 0x000fe200008e060d */
[----:B------:R-:W-:Y:S01]  /*6020*/  @!UP0 UIADD3 UR10, UPT, UPT, UR43, 0x60, URZ ;  /* 0x000000602b0a8890 */ /* 0x000fe2000fffe0ff */
[----:B------:R-:W-:Y:S01]  /*6030*/  @P0 R2UR UR52, R4 ;  /* 0x00000000043402ca */ /* 0x000fe200000e0000 */
        /* <DEDUP_REMOVED lines=13> */
[----:B------:R-:W2:Y:S02]  /*6110*/  SYNCS.PHASECHK.TRANS64.TRYWAIT P1, [UR42+0xb8], R8 ;  /* 0x0000b808ff0075a7 */ /* 0x000ea4000802112a */
[----:B-12---:R-:W-:Y:S05]  /*6120*/  @!P1 BRA `(.L_x_96) ;  /* 0x0000007000249947 */ /* 0x006fea0003800000 */
.L_x_233:
[----:B-1----:R-:W-:Y:S01]  /*6130*/  @!P2 IMAD.MOV.U32 R0, RZ, 0x20, RZ ;  /* 0x00000020ff00a824 */ /* 0x002fe200078e00ff */
[----:B------:R-:W-:Y:S01]  /*6140*/  @!P2 IADD3 R2, P0, PT, R12, 0x680, RZ ;  /* 0x000006800c02a810 */ /* 0x000fe20007f1e0ff */
[----:B------:R-:W-:Y:S01]  /*6150*/  VOTEU.ALL UP0, P2 ;  /* 0x0000000000ff7886 */ /* 0x000fe20001000000 */
[----:B------:R-:W-:Y:S01]  /*6160*/  UMOV UR9, UR17 ;  /* 0x0000001100097c82 */ /* 0x000fe20008000000 */
[----:B------:R-:W-:Y:S01]  /*6170*/  @!P2 IMAD.MOV.U32 R0, RZ, 0x400, R0 ;  /* 0x00000400ff00a824 */ /* 0x000fe200078e0000 */
[----:B------:R-:W-:Y:S01]  /*6180*/  @!P2 R2UR UR5, R2 ;  /* 0x000000000205a2ca */ /* 0x000fe200000e0000 */
[----:B------:R-:W-:Y:S01]  /*6190*/  UPLOP3.LUT UP2, UPT, UPT, UPT, UPT, 0x80, 0x8 ;  /* 0x000000000008789c */ /* 0x000fe20003f4f070 */
[----:B------:R-:W-:Y:S01]  /*61a0*/  R2UR UR16, R67 ;  /* 0x00000000431072ca */ /* 0x000fe200000e0000 */
[----:B------:R-:W-:Y:S01]  /*61b0*/  @!UP0 UIADD3 UR10, UPT, UPT, UR43, 0x70, URZ ;  /* 0x000000702b0a8890 */ /* 0x000fe2000fffe0ff */
[----:B------:R-:W-:Y:S01]  /*61c0*/  @!P2 R2UR UR4, R0 ;  /* 0x000000000004a2ca */ /* 0x000fe200000e0000 */
[----:B------:R-:W-:Y:S01]  /*61d0*/  @!P2 IMAD.X R0, RZ, RZ, R13, P0 ;  /* 0x000000ffff00a224 */ /* 0x000fe200000e060d */
[----:B------:R-:W-:Y:S01]  /*61e0*/  @!UP0 UIADD3 UR8, UPT, UPT, UR42, 0x6200, URZ ;  /* 0x000062002a088890 */ /* 0x000fe2000fffe0ff */
[----:B------:R-:W-:Y:S02]  /*61f0*/  R2UR UR7, R68 ;  /* 0x00000000440772ca */ /* 0x000fe400000e0000 */
[----:B------:R-:W-:Y:S04]  /*6200*/  LOP3.LUT R10, R10, 0x1, RZ, 0x3c, !PT ;  /* 0x000000010a0a7812 */ /* 0x000fe800078e3cff */
[----:B------:R-:W-:Y:S02]  /*6210*/  IMAD.U32 R4, RZ, RZ, UR5 ;  /* 0x00000005ff047e24 */ /* 0x000fe4000f8e00ff */
[----:B------:R-:W-:Y:S02]  /*6220*/  UIADD3 UR20, UPT, UPT, UR15, UR16, URZ ;  /* 0x000000100f147290 */ /* 0x000fe4000fffe0ff */
[----:B------:R-:W-:Y:S01]  /*6230*/  @!UP0 UPRMT UR6, UR4, 0x5410, URZ ;  /* 0x0000541004068896 */ /* 0x000fe200080000ff */
[----:B------:R-:W-:Y:S01]  /*6240*/  @!P2 R2UR UR4, R0 ;  /* 0x000000000004a2ca */ /* 0x000fe200000e0000 */
[----:B------:R-:W-:Y:S01]  /*6250*/  VOTEU.ALL UP0, P2 ;  /* 0x0000000000ff7886 */ /* 0x000fe20001000000 */
[----:B------:R-:W-:Y:S11]  /*6260*/  UIADD3 UR54, UPT, UPT, UR23, UR7, URZ ;  /* 0x0000000717367290 */ /* 0x000ff6000fffe0ff */
[----:B------:R-:W-:Y:S01]  /*6270*/  IMAD.U32 R5, RZ, RZ, UR4 ;  /* 0x00000004ff057e24 */ /* 0x000fe2000f8e00ff */
[----:B------:R-:W-:Y:S04]  /*6280*/  @!P2 R2UR UR4, R4 ;  /* 0x000000000404a2ca */ /* 0x000fe800000e0000 */
[----:B------:R-:W-:Y:S11]  /*6290*/  @!P2 R2UR UR5, R5 ;  /* 0x000000000505a2ca */ /* 0x000ff600000e0000 */
[----:B------:R-:W-:Y:S02]  /*62a0*/  @!UPT UIADD3 URZ, UPT, UPT, URZ, URZ, URZ ;  /* 0x000000fffffff290 */ /* 0x000fe4000fffe0ff */
[----:B------:R1:W-:Y:S01]  /*62b0*/  @!UP0 UTMALDG.5D.IM2COL [UR8], [UR4], UR6 ;  /* 0x00000008040083b4 */ /* 0x0003e20008060006 */
[----:B------:R1:W-:Y:S01]  /*62c0*/  @!P2 SYNCS.ARRIVE.TRANS64.RED.A0TR RZ, [UR42+0x98], R3 ;  /* 0x00009803ffffa9a7 */ /* 0x0003e2000830042a */
[----:B------:R-:W-:Y:S01]  /*62d0*/  SYNCS.ARRIVE.TRANS64.RED.A1T0 RZ, [UR45], RZ ;  /* 0x000000ffffff79a7 */ /* 0x000fe2000810042d */
[----:B------:R-:W-:Y:S05]  /*62e0*/  BRA.U UP3, `(.L_x_97) ;  /* 0xffffffe903747547 */ /* 0x000fea000b83ffff */
[----:B------:R-:W2:Y:S02]  /*62f0*/  SYNCS.PHASECHK.TRANS64.TRYWAIT P0, [UR42+0xa0], R9 ;  /* 0x0000a009ff0075a7 */ /* 0x000ea4000800112a */
[----:B--2---:R-:W-:Y:S05]  /*6300*/  @!P0 BRA `(.L_x_98) ;  /* 0x0000006c00c48947 */ /* 0x004fea0003800000 */
.L_x_235:
[----:B------:R-:W3:Y:S02]  /*6310*/  SYNCS.PHASECHK.TRANS64.TRYWAIT P0, [UR42+0xa8], R9 ;  /* 0x0000a809ff0075a7 */ /* 0x000ee4000800112a */
[----:B---3--:R-:W-:Y:S05]  /*6320*/  @!P0 BRA `(.L_x_99) ;  /* 0x0000006c00d48947 */ /* 0x008fea0003800000 */
.L_x_237:
[----:B------:R-:W3:Y:S01]  /*6330*/  SYNCS.PHASECHK.TRANS64.TRYWAIT P0, [UR42+0xb0], R9 ;  /* 0x0000b009ff0075a7 */ /* 0x000ee2000800112a */
[----:B--2---:R-:W-:Y:S01]  /*6340*/  HFMA2 R0, -RZ, RZ, 0, 5.9604644775390625e-08 ;  /* 0x00000001ff007431 */ /* 0x004fe200000001ff */
[----:B---3--:R-:W-:Y:S06]  /*6350*/  @!P0 BRA `(.L_x_100) ;  /* 0x0000006c00e08947 */ /* 0x008fec0003800000 */
.L_x_239:
[----:B--2---:R-:W-:Y:S02]  /*6360*/  MOV R2, UR42 ;  /* 0x0000002a00027c02 */ /* 0x004fe40008000f00 */
[----:B------:R-:W-:-:S07]  /*6370*/  SHF.L.U32 R0, R0, 0x1f, RZ ;  /* 0x0000001f00007819 */ /* 0x000fce00000006ff */
.L_x_101:
[----:B--2---:R2:W3:Y:S02]  /*6380*/  SYNCS.PHASECHK.TRANS64.TRYWAIT P0, [R2+URZ+0xb8], R0 ;  /* 0x0000b800020075a7 */ /* 0x0044e400080011ff */
[----:B---3--:R-:W-:Y:S05]  /*6390*/  @!P0 NANOSLEEP.SYNCS 0x989680 ;  /* 0x009896800000895d */ /* 0x008fea0003900000 */
[----:B------:R-:W3:Y:S02]  /*63a0*/  @!P0 SYNCS.PHASECHK.TRANS64 P0, [R2+URZ+0xb8], R0 ;  /* 0x0000b800020085a7 */ /* 0x000ee400080010ff */
[----:B-1-3--:R-:W-:Y:S05]  /*63b0*/  @P0 EXIT ;  /* 0x000000000000094d */ /* 0x00afea0003800000 */
[----:B------:R-:W-:Y:S05]  /*63c0*/  BRA `(.L_x_101) ;  /* 0xfffffffc00ec7947 */ /* 0x000fea000383ffff */
.L_x_82:
[----:B------:R-:W-:-:S06]  /*63d0*/  UISETP.GE.AND UP0, UPT, UR18, 0x4, UPT ;  /* 0x000000041200788c */ /* 0x000fcc000bf06270 */
[----:B------:R-:W-:-:S13]  /*63e0*/  PLOP3.LUT P0, PT, PT, PT, UP0, 0x80, 0x8 ;  /* 0x000000000008781c */ /* 0x000fda0003f0f008 */
[----:B-1----:R-:W-:Y:S05]  /*63f0*/  @!P0 EXIT ;  /* 0x000000000000894d */ /* 0x002fea0003800000 */
[----:B------:R-:W1:Y:S08]  /*6400*/  S2UR UR4, SR_CgaCtaId ;  /* 0x00000000000479c3 */ /* 0x000e700000008800 */
[----:B------:R-:W-:Y:S01]  /*6410*/  BAR.SYNC.DEFER_BLOCKING 0x6, 0xa0 ;  /* 0x0182800000007b1d */ /* 0x000fe20000010000 */
[C---:B------:R-:W-:Y:S01]  /*6420*/  IMAD.SHL.U32 R0, R56.reuse, 0x10, RZ ;  /* 0x0000001038007824 */ /* 0x040fe200078e00ff */
[C---:B------:R-:W-:Y:S01]  /*6430*/  SHF.L.U32 R55, R56.reuse, 0x1, RZ ;  /* 0x0000000138377819 */ /* 0x040fe200000006ff */
[C---:B------:R-:W-:Y:S01]  /*6440*/  IMAD.U32 R23, R56.reuse, 0x10000, RZ ;  /* 0x0001000038177824 */ /* 0x040fe200078e00ff */
[----:B------:R-:W-:Y:S01]  /*6450*/  LOP3.LUT R57, R56, 0x60, RZ, 0xc0, !PT ;  /* 0x0000006038397812 */ /* 0x000fe200078ec0ff */
[----:B------:R-:W-:Y:S01]  /*6460*/  HFMA2 R53, -RZ, RZ, 0, 0 ;  /* 0x00000000ff357431 */ /* 0x000fe200000001ff */
[----:B------:R-:W-:-:S02]  /*6470*/  UMOV UR50, 0x400 ;  /* 0x0000040000327882 */ /* 0x000fc40000000000 */
[----:B------:R-:W2:Y:S01]  /*6480*/  LDC.64 R50, c[0x0][0x9b0] ;  /* 0x00026c00ff327b82 */ /* 0x000ea20000000a00 */
[----:B------:R-:W3:Y:S01]  /*6490*/  LDCU.128 UR8, c[0x0][0xb80] ;  /* 0x00017000ff0877ac */ /* 0x000ee20008000c00 */
[----:B------:R-:W-:Y:S01]  /*64a0*/  LOP3.LUT R4, R0, 0x60, RZ, 0xc0, !PT ;  /* 0x0000006000047812 */ /* 0x000fe200078ec0ff */
[----:B------:R-:W-:Y:S01]  /*64b0*/  IMAD.MOV.U32 R54, RZ, RZ, RZ ;  /* 0x000000ffff367224 */ /* 0x000fe200078e00ff */
[----:B------:R-:W-:Y:S01]  /*64c0*/  LOP3.LUT R71, R56, 0x2, RZ, 0xc0, !PT ;  /* 0x0000000238477812 */ /* 0x000fe200078ec0ff */
[----:B------:R-:W4:Y:S01]  /*64d0*/  LDCU.64 UR56, c[0x0][0x348] ;  /* 0x00006900ff3877ac */ /* 0x000f220008000a00 */
[----:B------:R-:W-:Y:S02]  /*64e0*/  LOP3.LUT R55, R4, 0xc, R55, 0xf8, !PT ;  /* 0x0000000c04377812 */ /* 0x000fe400078ef837 */
[----:B------:R-:W2:Y:S01]  /*64f0*/  LDC.64 R48, c[0x0][0x9a8] ;  /* 0x00026a00ff307b82 */ /* 0x000ea20000000a00 */
[----:B------:R-:W-:Y:S01]  /*6500*/  LOP3.LUT R56, R56, 0x4, RZ, 0xc0, !PT ;  /* 0x0000000438387812 */ /* 0x000fe200078ec0ff */
[----:B------:R-:W2:Y:S01]  /*6510*/  LDCU UR48, c[0x0][0xc0c] ;  /* 0x00018180ff3077ac */ /* 0x000ea20008000800 */
[----:B------:R-:W-:-:S02]  /*6520*/  LOP3.LUT R55, R55, 0x790, R0, 0xf8, !PT ;  /* 0x0000079037377812 */ /* 0x000fc400078ef800 */
[----:B------:R-:W-:Y:S01]  /*6530*/  MOV R22, RZ ;  /* 0x000000ff00167202 */ /* 0x000fe20000000f00 */
[----:B------:R-:W2:Y:S01]  /*6540*/  LDCU UR38, c[0x0][0xc30] ;  /* 0x00018600ff2677ac */ /* 0x000ea20008000800 */
[----:B------:R-:W-:Y:S01]  /*6550*/  LOP3.LUT R23, R23, 0x600000, RZ, 0xc0, !PT ;  /* 0x0060000017177812 */ /* 0x000fe200078ec0ff */
[----:B-1----:R-:W-:Y:S01]  /*6560*/  ULEA UR50, UR4, UR50, 0x18 ;  /* 0x0000003204327291 */ /* 0x002fe2000f8ec0ff */
[----:B---3--:R-:W-:Y:S01]  /*6570*/  IMAD.U32 R65, RZ, RZ, UR8 ;  /* 0x00000008ff417e24 */ /* 0x008fe2000f8e00ff */
[----:B------:R-:W1:Y:S01]  /*6580*/  LDCU UR4, c[0x0][0x370] ;  /* 0x00006e00ff0477ac */ /* 0x000e620008000800 */
[----:B------:R-:W-:Y:S01]  /*6590*/  IMAD.U32 R64, RZ, RZ, UR9 ;  /* 0x00000009ff407e24 */ /* 0x000fe2000f8e00ff */
[----:B------:R-:W-:Y:S01]  /*65a0*/  MOV R63, UR10 ;  /* 0x0000000a003f7c02 */ /* 0x000fe20008000f00 */
[----:B------:R-:W-:Y:S01]  /*65b0*/  IMAD.U32 R62, RZ, RZ, UR11 ;  /* 0x0000000bff3e7e24 */ /* 0x000fe2000f8e00ff */
[----:B------:R-:W3:Y:S03]  /*65c0*/  LDCU.64 UR58, c[0x0][0x988] ;  /* 0x00013100ff3a77ac */ /* 0x000ee60008000a00 */
[----:B------:R-:W4:Y:S01]  /*65d0*/  LDS R2, [UR50+0x120] ;  /* 0x00012032ff027984 */ /* 0x000f220008000800 */
[----:B------:R-:W2:Y:S01]  /*65e0*/  LDCU.64 UR46, c[0x0][0xc28] ;  /* 0x00018500ff2e77ac */ /* 0x000ea20008000a00 */
[----:B------:R-:W2:Y:S01]  /*65f0*/  LDCU.128 UR60, c[0x0][0xc10] ;  /* 0x00018200ff3c77ac */ /* 0x000ea20008000c00 */
[----:B------:R-:W2:Y:S01]  /*6600*/  LDCU UR55, c[0x0][0x374] ;  /* 0x00006e80ff3777ac */ /* 0x000ea20008000800 */
[----:B-1----:R-:W-:Y:S01]  /*6610*/  IMAD.U32 R66, RZ, RZ, UR4 ;  /* 0x00000004ff427e24 */ /* 0x002fe2000f8e00ff */
[----:B------:R-:W1:Y:S01]  /*6620*/  LDCU.64 UR4, c[0x0][0x990] ;  /* 0x00013200ff0477ac */ /* 0x000e620008000a00 */
[----:B------:R-:W-:Y:S01]  /*6630*/  UMOV UR53, URZ ;  /* 0x000000ff00357c82 */ /* 0x000fe20008000000 */
[----:B------:R-:W-:Y:S01]  /*6640*/  UMOV UR51, URZ ;  /* 0x000000ff00337c82 */ /* 0x000fe20008000000 */
[----:B-1----:R-:W-:Y:S01]  /*6650*/  IMAD.U32 R61, RZ, RZ, UR4 ;  /* 0x00000004ff3d7e24 */ /* 0x002fe2000f8e00ff */
[----:B------:R-:W-:Y:S01]  /*6660*/  UIADD3 UR4, UPT, UPT, UR50, 0x200, URZ ;  /* 0x0000020032047890 */ /* 0x000fe2000fffe0ff */
[----:B------:R-:W-:-:S05]  /*6670*/  MOV R60, UR5 ;  /* 0x00000005003c7c02 */ /* 0x000fca0008000f00 */
[----:B------:R-:W-:Y:S01]  /*6680*/  MOV R52, UR4 ;  /* 0x0000000400347c02 */ /* 0x000fe20008000f00 */
[C---:B----4-:R-:W-:Y:S01]  /*6690*/  VIADD R3, R2.reuse, 0x80 ;  /* 0x0000008002037836 */ /* 0x050fe20000000000 */
[----:B------:R-:W-:-:S03]  /*66a0*/  LOP3.LUT R2, R2, 0xffff, RZ, 0xc0, !PT ;  /* 0x0000ffff02027812 */ /* 0x000fc600078ec0ff */
[----:B------:R-:W-:Y:S01]  /*66b0*/  IMAD R55, R55, 0x4, R52 ;  /* 0x0000000437377824 */ /* 0x000fe200078e0234 */
[----:B------:R-:W-:-:S03]  /*66c0*/  LOP3.LUT R3, R3, 0xffff, RZ, 0xc0, !PT ;  /* 0x0000ffff03037812 */ /* 0x000fc600078ec0ff */
[--C-:B------:R-:W-:Y:S02]  /*66d0*/  IMAD R71, R71, -0x10, R55.reuse ;  /* 0xfffffff047477824 */ /* 0x100fe400078e0237 */
[----:B------:R-:W-:Y:S01]  /*66e0*/  IMAD R70, R56, -0x10, R55 ;  /* 0xfffffff038467824 */ /* 0x000fe200078e0237 */
[----:B--23--:R1:W-:Y:S06]  /*66f0*/  STL.64 [R1], R2 ;  /* 0x0000000201007387 */ /* 0x00c3ec0000100a00 */
.L_x_177:
[----:B-1----:R-:W-:Y:S04]  /*6700*/  SHF.L.U32 R2, R53, 0x1f, RZ ;  /* 0x0000001f35027819 */ /* 0x002fe800000006ff */
[----:B------:R-:W1:Y:S02]  /*6710*/  SYNCS.PHASECHK.TRANS64.TRYWAIT P0, [UR50+0xd0], R2 ;  /* 0x0000d002ff0075a7 */ /* 0x000e640008001132 */
[----:B-12---:R-:W-:Y:S05]  /*6720*/  @!P0 BRA `(.L_x_102) ;  /* 0x0000006c00048947 */ /* 0x006fea0003800000 */
.L_x_241:
[----:B-1----:R-:W-:Y:S01]  /*6730*/  LEA R2, R22, UR49, 0x2 ;  /* 0x0000003116027c11 */ /* 0x002fe2000f8e10ff */
[----:B------:R-:W1:Y:S01]  /*6740*/  LDS.128 R4, [UR50+0x110] ;  /* 0x00011032ff047984 */ /* 0x000e620008000c00 */
[----:B------:R-:W-:Y:S02]  /*6750*/  UIADD3 UR4, UPT, UPT, UR50, 0xd8, URZ ;  /* 0x000000d832047890 */ /* 0x000fe4000fffe0ff */
[----:B------:R-:W-:Y:S01]  /*6760*/  UISETP.GE.AND UP0, UPT, UR39, 0x1, UPT ;  /* 0x000000012700788c */ /* 0x000fe2000bf06270 */
[----:B------:R-:W-:Y:S01]  /*6770*/  @!PT LDS RZ, [RZ] ;  /* 0x00000000fffff984 */ /* 0x000fe20000000800 */
[----:B------:R-:W-:Y:S01]  /*6780*/  @!PT LDS RZ, [RZ] ;  /* 0x00000000fffff984 */ /* 0x000fe20000000800 */
[----:B------:R-:W-:Y:S01]  /*6790*/  @!PT LDS RZ, [RZ] ;  /* 0x00000000fffff984 */ /* 0x000fe20000000800 */
[----:B------:R-:W-:Y:S01]  /*67a0*/  @!PT LDS RZ, [RZ] ;  /* 0x00000000fffff984 */ /* 0x000fe20000000800 */
[----:B------:R2:W-:Y:S06]  /*67b0*/  MEMBAR.ALL.CTA ;  /* 0x0000000000007992 */ /* 0x0005ec0000008000 */
[----:B--2---:R-:W2:Y:S01]  /*67c0*/  FENCE.VIEW.ASYNC.S ;  /* 0x00000000000073c6 */ /* 0x004ea20000000000 */
[----:B------:R-:W-:Y:S09]  /*67d0*/  UPRMT UR4, URZ, 0x654, UR4 ;  /* 0x00000654ff047896 */ /* 0x000ff20008000004 */
[----:B--2---:R-:W-:Y:S01]  /*67e0*/  SYNCS.ARRIVE.TRANS64.RED.A1T0 RZ, [UR4], RZ ;  /* 0x000000ffffff79a7 */ /* 0x004fe20008100404 */
[----:B------:R-:W5:Y:S01]  /*67f0*/  LDL R2, [R2] ;  /* 0x0000000002027983 */ /* 0x000f620000100800 */
[----:B-1----:R-:W-:Y:S11]  /*6800*/  LOP3.LUT P0, RZ, R6, 0x1, RZ, 0xc0, !PT ;  /* 0x0000000106ff7812 */ /* 0x002ff6000780c0ff */
[----:B------:R-:W-:Y:S02]  /*6810*/  @!UPT UIADD3 URZ, UPT, UPT, URZ, URZ, URZ ;  /* 0x000000fffffff290 */ /* 0x000fe4000fffe0ff */
[----:B------:R-:W-:Y:S01]  /*6820*/  VOTEU.ANY UP1, P0 ;  /* 0x0000000000ff7886 */ /* 0x000fe20000020100 */
[----:B------:R-:W-:Y:S01]  /*6830*/  PLOP3.LUT P0, PT, PT, PT, UP1, 0x80, 0x8 ;  /* 0x000000000008781c */ /* 0x000fe20003f0f018 */
[----:B------:R-:W-:Y:S06]  /*6840*/  UP2UR UR4, UPR, URZ, 0x2 ;  /* 0x00000002ff047883 */ /* 0x000fec0008000000 */
[----:B------:R-:W-:Y:S06]  /*6850*/  IMAD.U32 R78, RZ, RZ, UR4 ;  /* 0x00000004ff4e7e24 */ /* 0x000fec000f8e00ff */
[----:B------:R-:W-:Y:S02]  /*6860*/  @P0 MOV R3, R4 ;  /* 0x0000000400030202 */ /* 0x000fe40000000f00 */
[----:B------:R-:W-:Y:S02]  /*6870*/  @P0 LOP3.LUT R0, R5, 0xffff, RZ, 0xc0, !PT ;  /* 0x0000ffff05000812 */ /* 0x000fe400078ec0ff */
[----:B------:R-:W-:Y:S02]  /*6880*/  @P0 R2UR UR5, R3 ;  /* 0x00000000030502ca */ /* 0x000fe400000e0000 */
[----:B------:R-:W-:Y:S11]  /*6890*/  @P0 R2UR UR4, R0 ;  /* 0x00000000000402ca */ /* 0x000ff600000e0000 */
[----:B------:R-:W-:Y:S02]  /*68a0*/  @UP1 UMOV UR37, UR5 ;  /* 0x0000000500251c82 */ /* 0x000fe40008000000 */
[----:B------:R-:W-:Y:S01]  /*68b0*/  @UP1 UMOV UR36, UR4 ;  /* 0x0000000400241c82 */ /* 0x000fe20008000000 */
[----:B------:R-:W-:Y:S05]  /*68c0*/  BRA.U !UP0, `(.L_x_103) ;  /* 0x0000000108d07547 */ /* 0x000fea000b800000 */
[----:B------:R-:W1:Y:S01]  /*68d0*/  LDCU UR14, c[0x0][0xc20] ;  /* 0x00018400ff0e77ac */ /* 0x000e620008000800 */
[----:B------:R-:W-:Y:S01]  /*68e0*/  R2UR UR9, R66 ;  /* 0x00000000420972ca */ /* 0x000fe200000e0000 */
[----:B------:R-:W-:Y:S02]  /*68f0*/  UIMAD.WIDE.U32 UR4, UR55, UR63, URZ ;  /* 0x0000003f370472a5 */ /* 0x000fe4000f8e00ff */
[----:B------:R-:W-:Y:S02]  /*6900*/  UIMAD.WIDE.U32 UR10, UR36, UR63, URZ ;  /* 0x0000003f240a72a5 */ /* 0x000fe4000f8e00ff */
[----:B------:R-:W-:Y:S02]  /*6910*/  UISETP.NE.AND UP0, UPT, UR62, 0x1, UPT ;  /* 0x000000013e00788c */ /* 0x000fe4000bf05270 */
[----:B------:R-:W-:Y:S02]  /*6920*/  UISETP.NE.AND UP1, UPT, UR48, 0x1, UPT ;  /* 0x000000013000788c */ /* 0x000fe4000bf25270 */
[----:B------:R-:W-:Y:S04]  /*6930*/  UISETP.NE.AND UP2, UPT, UR39, 0x1, UPT ;  /* 0x000000012700788c */ /* 0x000fe8000bf45270 */
[----:B------:R-:W-:Y:S02]  /*6940*/  UIMAD.WIDE.U32 UR6, UR9, UR60, URZ ;  /* 0x0000003c090672a5 */ /* 0x000fe4000f8e00ff */
[----:B------:R-:W-:Y:S01]  /*6950*/  UIMAD.WIDE.U32 UR12, UR37, UR60, URZ ;  /* 0x0000003c250c72a5 */ /* 0x000fe2000f8e00ff */
[----:B------:R-:W-:Y:S02]  /*6960*/  UMOV UR4, UR5 ;  /* 0x0000000500047c82 */ /* 0x000fe40008000000 */
[----:B-1----:R-:W-:Y:S02]  /*6970*/  USHF.R.U32.HI UR8, URZ, UR14, UR4 ;  /* 0x0000000eff087299 */ /* 0x002fe40008011604 */
[----:B------:R-:W-:Y:S01]  /*6980*/  UMOV UR6, UR11 ;  /* 0x0000000b00067c82 */ /* 0x000fe20008000000 */
[----:B------:R-:W-:Y:S02]  /*6990*/  UMOV UR4, UR7 ;  /* 0x0000000700047c82 */ /* 0x000fe40008000000 */
[----:B------:R-:W-:Y:S02]  /*69a0*/  USHF.R.U32.HI UR5, URZ, UR61, UR4 ;  /* 0x0000003dff057299 */ /* 0x000fe40008011604 */
[----:B------:R-:W-:Y:S02]  /*69b0*/  USEL UR4, UR55, UR8, !UP0 ;  /* 0x0000000837047287 */ /* 0x000fe4000c000000 */
[----:B------:R-:W-:Y:S02]  /*69c0*/  USHF.R.U32.HI UR8, URZ, UR14, UR6 ;  /* 0x0000000eff087299 */ /* 0x000fe40008011606 */
[----:B------:R-:W-:Y:S02]  /*69d0*/  UIMAD.WIDE.U32 UR6, UR4, UR46, URZ ;  /* 0x0000002e040672a5 */ /* 0x000fe4000f8e00ff */
[----:B------:R-:W-:Y:S02]  /*69e0*/  USEL UR9, UR9, UR5, !UP1 ;  /* 0x0000000509097287 */ /* 0x000fe4000c800000 */
[----:B------:R-:W-:Y:S02]  /*69f0*/  USEL UR8, UR36, UR8, !UP0 ;  /* 0x0000000824087287 */ /* 0x000fe4000c000000 */
[----:B------:R-:W-:Y:S01]  /*6a00*/  UIMAD.WIDE.U32 UR10, UR9, UR46, URZ ;  /* 0x0000002e090a72a5 */ /* 0x000fe2000f8e00ff */
[----:B------:R-:W-:Y:S01]  /*6a10*/  UMOV UR6, UR7 ;  /* 0x0000000700067c82 */ /* 0x000fe20008000000 */
[----:B------:R-:W-:Y:S01]  /*6a20*/  UMOV UR5, UR13 ;  /* 0x0000000d00057c82 */ /* 0x000fe20008000000 */
[----:B------:R-:W-:Y:S02]  /*6a30*/  @UP2 USHF.R.U32.HI UR4, URZ, UR47, UR6 ;  /* 0x0000002fff042299 */ /* 0x000fe40008011606 */
[----:B------:R-:W-:Y:S02]  /*6a40*/  USHF.R.U32.HI UR5, URZ, UR61, UR5 ;  /* 0x0000003dff057299 */ /* 0x000fe40008011605 */
[----:B------:R-:W-:Y:S02]  /*6a50*/  UIMAD UR4, UR39, UR4, URZ ;  /* 0x00000004270472a4 */ /* 0x000fe4000f8e02ff */
[----:B------:R-:W-:Y:S02]  /*6a60*/  USEL UR5, UR37, UR5, !UP1 ;  /* 0x0000000525057287 */ /* 0x000fe4000c800000 */
[----:B------:R-:W-:Y:S01]  /*6a70*/  UISETP.GE.AND UP0, UPT, UR8, UR4, UPT ;  /* 0x000000040800728c */ /* 0x000fe2000bf06270 */
[----:B------:R-:W-:Y:S01]  /*6a80*/  UMOV UR6, UR11 ;  /* 0x0000000b00067c82 */ /* 0x000fe20008000000 */
[----:B------:R-:W-:Y:S02]  /*6a90*/  UIMAD.WIDE.U32 UR10, UR8, UR46, URZ ;  /* 0x0000002e080a72a5 */ /* 0x000fe4000f8e00ff */
[----:B------:R-:W-:Y:S04]  /*6aa0*/  @UP2 USHF.R.U32.HI UR9, URZ, UR47, UR6 ;  /* 0x0000002fff092299 */ /* 0x000fe80008011606 */
[----:B------:R-:W-:Y:S01]  /*6ab0*/  UIMAD UR6, UR39, UR9, URZ ;  /* 0x00000009270672a4 */ /* 0x000fe2000f8e02ff */
[----:B------:R-:W-:Y:S03]  /*6ac0*/  UMOV UR4, UR11 ;  /* 0x0000000b00047c82 */ /* 0x000fe60008000000 */
[----:B------:R-:W-:Y:S02]  /*6ad0*/  UISETP.GE.OR UP0, UPT, UR5, UR6, UP0 ;  /* 0x000000060500728c */ /* 0x000fe40008706670 */
[----:B------:R-:W-:Y:S02]  /*6ae0*/  USHF.R.U32.HI UR4, URZ, UR47, UR4 ;  /* 0x0000002fff047299 */ /* 0x000fe40008011604 */
[----:B------:R-:W-:Y:S02]  /*6af0*/  UIMAD.WIDE.U32 UR6, UR5, UR46, URZ ;  /* 0x0000002e050672a5 */ /* 0x000fe4000f8e00ff */
[----:B------:R-:W-:Y:S02]  /*6b00*/  USEL UR11, UR8, UR4, !UP2 ;  /* 0x00000004080b7287 */ /* 0x000fe4000d000000 */
[----:B------:R-:W-:Y:S02]  /*6b10*/  UIADD3 UR6, UPT, UPT, -UR5, URZ, URZ ;  /* 0x000000ff05067290 */ /* 0x000fe4000fffe1ff */
[----:B------:R-:W-:Y:S02]  /*6b20*/  UIADD3 UR10, UPT, UPT, -UR11, URZ, URZ ;  /* 0x000000ff0b0a7290 */ /* 0x000fe4000fffe1ff */
[----:B------:R-:W-:Y:S02]  /*6b30*/  UIMAD UR6, UR48, UR6, UR37 ;  /* 0x00000006300672a4 */ /* 0x000fe4000f8e0225 */
[----:B------:R-:W-:Y:S01]  /*6b40*/  UIMAD UR10, UR39, UR10, UR8 ;  /* 0x0000000a270a72a4 */ /* 0x000fe2000f8e0208 */
[----:B------:R-:W-:Y:S01]  /*6b50*/  @!UP0 UMOV UR4, UR7 ;  /* 0x0000000700048c82 */ /* 0x000fe20008000000 */
[----:B------:R-:W-:Y:S02]  /*6b60*/  UIADD3 UR7, UPT, UPT, -UR8, URZ, URZ ;  /* 0x000000ff08077290 */ /* 0x000fe4000fffe1ff */
[----:B------:R-:W-:Y:S04]  /*6b70*/  @!UP0 USHF.R.U32.HI UR4, URZ, UR47, UR4 ;  /* 0x0000002fff048299 */ /* 0x000fe80008011604 */
[----:B------:R-:W-:Y:S04]  /*6b80*/  @!UP0 USEL UR4, UR5, UR4, !UP2 ;  /* 0x0000000405048287 */ /* 0x000fe8000d000000 */
[----:B------:R-:W-:Y:S02]  /*6b90*/  @!UP0 UIMAD UR9, UR9, UR10, UR4 ;  /* 0x0000000a090982a4 */ /* 0x000fe4000f8e0204 */
[----:B------:R-:W-:Y:S02]  /*6ba0*/  @!UP0 UIADD3 UR10, UPT, UPT, UR11, -UR4, URZ ;  /* 0x800000040b0a8290 */ /* 0x000fe4000fffe0ff */
[----:B------:R-:W-:Y:S02]  /*6bb0*/  UIMAD UR4, UR62, UR7, UR36 ;  /* 0x000000073e0472a4 */ /* 0x000fe4000f8e0224 */
[----:B------:R-:W-:Y:S03]  /*6bc0*/  @!UP0 UIMAD UR8, UR10, UR39, UR5 ;  /* 0x000000270a0882a4 */ /* 0x000fe6000f8e0205 */
[----:B------:R-:W-:Y:S02]  /*6bd0*/  @!UP0 UMOV UR5, UR9 ;  /* 0x0000000900058c82 */ /* 0x000fe40008000000 */
[----:B------:R-:W-:Y:S02]  /*6be0*/  UIMAD UR37, UR5, UR48, UR6 ;  /* 0x00000030052572a4 */ /* 0x000fe4000f8e0206 */
[----:B------:R-:W-:Y:S11]  /*6bf0*/  UIMAD UR36, UR8, UR62, UR4 ;  /* 0x0000003e082472a4 */ /* 0x000ff6000f8e0204 */
[----:B------:R-:W-:Y:S01]  /*6c00*/  @!UPT UIADD3 URZ, UPT, UPT, URZ, URZ, URZ ;  /* 0x000000fffffff290 */ /* 0x000fe2000fffe0ff */
.L_x_103:
[----:B------:R-:W-:Y:S01]  /*6c10*/  UISETP.NE.AND UP0, UPT, UR38, 0x1, UPT ;  /* 0x000000012600788c */ /* 0x000fe2000bf05270 */
[----:B------:R-:W-:Y:S01]  /*6c20*/  @P0 SHF.R.U32.HI R4, RZ, 0x10, R5 ;  /* 0x00000010ff040819 */ /* 0x000fe20000011605 */
[----:B------:R-:W-:Y:S01]  /*6c30*/  USHF.L.U32 UR41, UR20, 0x7, URZ ;  /* 0x0000000714297899 */ /* 0x000fe200080006ff */
[----:B------:R-:W-:Y:S01]  /*6c40*/  R2UR UR11, R72 ;  /* 0x00000000480b72ca */ /* 0x000fe200000e0000 */
[----:B------:R-:W-:Y:S01]  /*6c50*/  BSSY.RECONVERGENT B6, `(.L_x_104) ;  /* 0x0000035000067945 */ /* 0x000fe20003800200 */
[----:B------:R-:W-:Y:S02]  /*6c60*/  @P0 R2UR UR11, R4 ;  /* 0x00000000040b02ca */ /* 0x000fe400000e0000 */
[----:B------:R-:W-:Y:S04]  /*6c70*/  LOP3.LUT P0, RZ, R52, 0x1b0, RZ, 0xc0, !PT ;  /* 0x000001b034ff7812 */ /* 0x000fe8000780c0ff */
[----:B------:R-:W1:Y:S07]  /*6c80*/  @!UP0 LDCU.128 UR12, c[0x0][0xc10] ;  /* 0x00018200ff0c87ac */ /* 0x000e6e0008000c00 */
[----:B------:R-:W-:Y:S01]  /*6c90*/  IMAD.U32 R72, RZ, RZ, UR11 ;  /* 0x0000000bff487e24 */ /* 0x000fe2000f8e00ff */
[----:B------:R-:W2:Y:S01]  /*6ca0*/  @!UP0 LDCU UR5, c[0x0][0xc0c] ;  /* 0x00018180ff0587ac */ /* 0x000ea20008000800 */
[----:B------:R-:W3:Y:S01]  /*6cb0*/  @!UP0 LDCU UR10, c[0x0][0xc20] ;  /* 0x00018400ff0a87ac */ /* 0x000ee20008000800 */
[----:B-1----:R-:W-:Y:S02]  /*6cc0*/  UIMAD.WIDE.U32 UR8, UR37, UR12, URZ ;  /* 0x0000000c250872a5 */ /* 0x002fe4000f8e00ff */
[----:B------:R-:W-:Y:S02]  /*6cd0*/  UIMAD.WIDE.U32 UR6, UR36, UR15, URZ ;  /* 0x0000000f240672a5 */ /* 0x000fe4000f8e00ff */
[----:B------:R-:W-:Y:S03]  /*6ce0*/  @!UP0 UISETP.NE.AND UP1, UPT, UR14, 0x1, UPT ;  /* 0x000000010e00888c */ /* 0x000fe6000bf25270 */
[----:B------:R-:W-:Y:S01]  /*6cf0*/  @!UP0 UMOV UR4, UR9 ;  /* 0x0000000900048c82 */ /* 0x000fe20008000000 */
[----:B--2---:R-:W-:Y:S02]  /*6d00*/  @!UP0 UISETP.NE.AND UP2, UPT, UR5, 0x1, UPT ;  /* 0x000000010500888c */ /* 0x004fe4000bf45270 */
[----:B------:R-:W-:Y:S01]  /*6d10*/  @!UP0 USHF.R.U32.HI UR4, URZ, UR13, UR4 ;  /* 0x0000000dff048299 */ /* 0x000fe20008011604 */
[----:B------:R-:W-:Y:S02]  /*6d20*/  @!UP0 UMOV UR6, UR7 ;  /* 0x0000000700068c82 */ /* 0x000fe40008000000 */
[----:B---3--:R-:W-:Y:S02]  /*6d30*/  @!UP0 USHF.R.U32.HI UR6, URZ, UR10, UR6 ;  /* 0x0000000aff068299 */ /* 0x008fe40008011606 */
[----:B------:R-:W-:Y:S02]  /*6d40*/  @!UP0 USEL UR7, UR37, UR4, !UP2 ;  /* 0x0000000425078287 */ /* 0x000fe4000d000000 */
[----:B------:R-:W-:Y:S04]  /*6d50*/  @!UP0 USEL UR6, UR36, UR6, !UP1 ;  /* 0x0000000624068287 */ /* 0x000fe8000c800000 */
[----:B------:R-:W-:Y:S02]  /*6d60*/  @!UP0 UIADD3 UR4, UPT, UPT, -UR7, UR6, URZ ;  /* 0x0000000607048290 */ /* 0x000fe4000fffe1ff */
[----:B------:R-:W-:Y:S02]  /*6d70*/  @!UP0 UIADD3 UR6, UPT, UPT, UR7, -UR6, URZ ;  /* 0x8000000607068290 */ /* 0x000fe4000fffe0ff */
[----:B------:R-:W-:Y:S02]  /*6d80*/  @!UP0 UIMAD UR37, UR4, UR5, UR37 ;  /* 0x00000005042582a4 */ /* 0x000fe4000f8e0225 */
[----:B------:R-:W-:Y:S01]  /*6d90*/  @!UP0 UIMAD UR36, UR6, UR14, UR36 ;  /* 0x0000000e062482a4 */ /* 0x000fe2000f8e0224 */
[----:B------:R-:W-:Y:S11]  /*6da0*/  @!P0 BRA `(.L_x_105) ;  /* 0x00000000007c8947 */ /* 0x000ff60003800000 */
[----:B------:R-:W1:Y:S01]  /*6db0*/  LDCU.64 UR8, c[0x4][0x80] ;  /* 0x01001000ff0877ac */ /* 0x000e620008000a00 */
[----:B------:R-:W-:Y:S01]  /*6dc0*/  MOV R16, 0x0 ;  /* 0x0000000000107802 */ /* 0x000fe20000000f00 */
[----:B------:R-:W-:Y:S02]  /*6dd0*/  HFMA2 R12, -RZ, RZ, 0, 5.9604644775390625e-08 ;  /* 0x00000001ff0c7431 */ /* 0x000fe400000001ff */
[----:B------:R-:W-:Y:S01]  /*6de0*/  IMAD.MOV.U32 R8, RZ, RZ, 0x70 ;  /* 0x00000070ff087424 */ /* 0x000fe200078e00ff */
[----:B------:R2:W3:Y:S01]  /*6df0*/  LDC.64 R14, c[0x4][R16] ;  /* 0x01000000100e7b82 */ /* 0x0004e20000000a00 */
[----:B------:R-:W4:Y:S01]  /*6e00*/  LDCU.64 UR6, c[0x4][0x88] ;  /* 0x01001100ff0677ac */ /* 0x000f220008000a00 */
[----:B------:R-:W-:Y:S01]  /*6e10*/  IMAD.MOV.U32 R13, RZ, RZ, RZ ;  /* 0x000000ffff0d7224 */ /* 0x000fe200078e00ff */
[----:B------:R-:W2:Y:S01]  /*6e20*/  LDCU.64 UR4, c[0x4][0x8] ;  /* 0x01000100ff0477ac */ /* 0x000ea20008000a00 */
[----:B-1----:R-:W-:Y:S01]  /*6e30*/  MOV R5, UR9 ;  /* 0x0000000900057c02 */ /* 0x002fe20008000f00 */
[----:B------:R-:W-:Y:S01]  /*6e40*/  IMAD.U32 R4, RZ, RZ, UR8 ;  /* 0x00000008ff047e24 */ /* 0x000fe2000f8e00ff */
[----:B----4-:R-:W-:Y:S01]  /*6e50*/  MOV R7, UR7 ;  /* 0x0000000700077c02 */ /* 0x010fe20008000f00 */
[----:B------:R-:W-:Y:S01]  /*6e60*/  IMAD.U32 R6, RZ, RZ, UR6 ;  /* 0x00000006ff067e24 */ /* 0x000fe2000f8e00ff */
[----:B--2---:R-:W-:Y:S01]  /*6e70*/  MOV R11, UR5 ;  /* 0x00000005000b7c02 */ /* 0x004fe20008000f00 */
[----:B------:R-:W-:Y:S02]  /*6e80*/  IMAD.U32 R10, RZ, RZ, UR4 ;  /* 0x00000004ff0a7e24 */ /* 0x000fe4000f8e00ff */
[----:B------:R-:W-:Y:S07]  /*6e90*/  LEPC R20, `(.L_x_106) ;  /* 0x000000001014794e */ /* 0x000fee0000000000 */
[----:B---3-5:R-:W-:Y:S05]  /*6ea0*/  CALL.ABS.NOINC R14 ;  /* 0x000000000e007343 */ /* 0x028fea0003c00000 */
.L_x_106:
[----:B------:R-:W1:Y:S01]  /*6eb0*/  LDCU.64 UR8, c[0x4][0x80] ;  /* 0x01001000ff0877ac */ /* 0x000e620008000a00 */
[----:B------:R-:W2:Y:S01]  /*6ec0*/  LDC.64 R16, c[0x4][R16] ;  /* 0x0100000010107b82 */ /* 0x000ea20000000a00 */
[----:B------:R-:W-:Y:S02]  /*6ed0*/  HFMA2 R12, -RZ, RZ, 0, 5.9604644775390625e-08 ;  /* 0x00000001ff0c7431 */ /* 0x000fe400000001ff */
[----:B------:R-:W-:Y:S02]  /*6ee0*/  IMAD.MOV.U32 R8, RZ, RZ, 0x70 ;  /* 0x00000070ff087424 */ /* 0x000fe400078e00ff */
[----:B------:R-:W-:Y:S01]  /*6ef0*/  IMAD.MOV.U32 R13, RZ, RZ, RZ ;  /* 0x000000ffff0d7224 */ /* 0x000fe200078e00ff */
[----:B------:R-:W3:Y:S01]  /*6f00*/  LDCU.64 UR6, c[0x4][0x88] ;  /* 0x01001100ff0677ac */ /* 0x000ee20008000a00 */
[----:B------:R-:W4:Y:S01]  /*6f10*/  LDCU.64 UR4, c[0x4][0x8] ;  /* 0x01000100ff0477ac */ /* 0x000f220008000a00 */
[----:B-1----:R-:W-:Y:S02]  /*6f20*/  MOV R4, UR8 ;  /* 0x0000000800047c02 */ /* 0x002fe40008000f00 */
[----:B------:R-:W-:Y:S02]  /*6f30*/  MOV R5, UR9 ;  /* 0x0000000900057c02 */ /* 0x000fe40008000f00 */
[----:B---3--:R-:W-:Y:S01]  /*6f40*/  MOV R7, UR7 ;  /* 0x0000000700077c02 */ /* 0x008fe20008000f00 */
[----:B------:R-:W-:Y:S01]  /*6f50*/  IMAD.U32 R6, RZ, RZ, UR6 ;  /* 0x00000006ff067e24 */ /* 0x000fe2000f8e00ff */
[----:B----4-:R-:W-:Y:S01]  /*6f60*/  MOV R11, UR5 ;  /* 0x00000005000b7c02 */ /* 0x010fe20008000f00 */
[----:B------:R-:W-:Y:S02]  /*6f70*/  IMAD.U32 R10, RZ, RZ, UR4 ;  /* 0x00000004ff0a7e24 */ /* 0x000fe4000f8e00ff */
[----:B------:R-:W-:Y:S07]  /*6f80*/  LEPC R20, `(.L_x_105) ;  /* 0x000000001014794e */ /* 0x000fee0000000000 */
[----:B--2---:R-:W-:Y:S05]  /*6f90*/  CALL.ABS.NOINC R16 ;  /* 0x0000000010007343 */ /* 0x004fea0003c00000 */
.L_x_105:
[----:B------:R-:W-:Y:S05]  /*6fa0*/  BSYNC.RECONVERGENT B6 ;  /* 0x0000000000067941 */ /* 0x000fea0003800200 */
.L_x_104:
[----:B------:R-:W-:Y:S02]  /*6fb0*/  R2UR UR6, R69 ;  /* 0x00000000450672ca */ /* 0x000fe400000e0000 */
[----:B------:R-:W-:Y:S02]  /*6fc0*/  R2UR UR5, R61 ;  /* 0x000000003d0572ca */ /* 0x000fe400000e0000 */
[----:B------:R-:W-:Y:S02]  /*6fd0*/  R2UR UR4, R60 ;  /* 0x000000003c0472ca */ /* 0x000fe400000e0000 */
[----:B------:R-:W-:Y:S02]  /*6fe0*/  ISETP.NE.U32.AND P4, PT, R50, RZ, PT ;  /* 0x000000ff3200720c */ /* 0x000fe40003f85070 */
[----:B------:R-:W-:Y:S02]  /*6ff0*/  ISETP.NE.U32.AND P2, PT, RZ, UR58, PT ;  /* 0x0000003aff007c0c */ /* 0x000fe4000bf45070 */
[----:B------:R-:W-:Y:S02]  /*7000*/  ISETP.NE.AND.EX P4, PT, R51, RZ, PT, P4 ;  /* 0x000000ff3300720c */ /* 0x000fe40003f85340 */
[----:B------:R-:W-:Y:S01]  /*7010*/  ISETP.NE.AND.EX P2, PT, RZ, UR59, PT, P2 ;  /* 0x0000003bff007c0c */ /* 0x000fe2000bf45320 */
[----:B------:R-:W-:Y:S02]  /*7020*/  UISETP.NE.AND UP2, UPT, UR6, URZ, UPT ;  /* 0x000000ff0600728c */ /* 0x000fe4000bf45270 */
[----:B------:R-:W-:Y:S04]  /*7030*/  UISETP.NE.U32.AND UP0, UPT, UR5, URZ, UPT ;  /* 0x000000ff0500728c */ /* 0x000fe8000bf05070 */
[----:B------:R-:W-:Y:S01]  /*7040*/  UISETP.NE.AND.EX UP1, UPT, UR4, URZ, UPT, UP0 ;  /* 0x000000ff0400728c */ /* 0x000fe2000bf25300 */
[----:B------:R-:W-:Y:S01]  /*7050*/  PLOP3.LUT P1, PT, PT, PT, UP2, 0x80, 0x8 ;  /* 0x000000000008781c */ /* 0x000fe20003f2f028 */
[----:B------:R-:W-:Y:S03]  /*7060*/  UPLOP3.LUT UP0, UPT, UPT, UPT, UPT, 0x40, 0x4 ;  /* 0x000000000004789c */ /* 0x000fe60003f0e870 */
[----:B------:R-:W-:Y:S06]  /*7070*/  @UP2 UPLOP3.LUT UP0, UPT, UPT, UPT, UP1, 0x80, 0x8 ;  /* 0x000000000008289c */ /* 0x000fec0003f0f010 */
[----:B------:R-:W-:Y:S01]  /*7080*/  PLOP3.LUT P0, PT, PT, PT, UP0, 0x80, 0x8 ;  /* 0x000000000008781c */ /* 0x000fe20003f0f008 */
[----:B------:R-:W-:Y:S01]  /*7090*/  @!UPT UIADD3 URZ, UPT, UPT, URZ, URZ, URZ ;  /* 0x000000fffffff290 */ /* 0x000fe2000fffe0ff */
[----:B------:R-:W-:Y:S11]  /*70a0*/  BRA.U !UP1, `(.L_x_107) ;  /* 0x0000000109407547 */ /* 0x000ff6000b800000 */
[----:B------:R-:W-:Y:S01]  /*70b0*/  UISETP.NE.U32.AND UP0, UPT, UR58, URZ, UPT ;  /* 0x000000ff3a00728c */ /* 0x000fe2000bf05070 */
[----:B------:R-:W-:Y:S01]  /*70c0*/  R2UR UR6, R61 ;  /* 0x000000003d0672ca */ /* 0x000fe200000e0000 */
[----:B------:R-:W1:Y:S01]  /*70d0*/  LDCU.64 UR8, c[0x0][0x358] ;  /* 0x00006b00ff0877ac */ /* 0x000e620008000a00 */
[----:B------:R-:W-:Y:S02]  /*70e0*/  HFMA2 R58, -RZ, RZ, 0, 5.9604644775390625e-08 ;  /* 0x00000001ff3a7431 */ /* 0x000fe400000001ff */
[----:B------:R-:W-:Y:S01]  /*70f0*/  IMAD.MOV.U32 R0, RZ, RZ, 0x1 ;  /* 0x00000001ff007424 */ /* 0x000fe200078e00ff */
[----:B------:R-:W-:Y:S06]  /*7100*/  UISETP.NE.AND.EX UP0, UPT, UR59, URZ, UPT, UP0 ;  /* 0x000000ff3b00728c */ /* 0x000fec000bf05300 */
[----:B------:R-:W-:Y:S05]  /*7110*/  PLOP3.LUT P3, PT, PT, PT, UP0, 0x80, 0x8 ;  /* 0x000000000008781c */ /* 0x000fea0003f6f008 */
[----:B------:R-:W2:Y:S01]  /*7120*/  @UP0 LDCU.64 UR4, c[0x0][0x988] ;  /* 0x00013100ff0407ac */ /* 0x000ea20008000a00 */
[----:B------:R-:W-:Y:S07]  /*7130*/  @UP0 UIMAD UR6, UR52, UR6, URZ ;  /* 0x00000006340602a4 */ /* 0x000fee000f8e02ff */
[----:B------:R-:W-:Y:S01]  /*7140*/  @!P3 PRMT R58, R0, 0x7610, R58 ;  /* 0x00007610003ab816 */ /* 0x000fe2000000003a */
[----:B--2---:R-:W-:Y:S06]  /*7150*/  @UP0 UIMAD.WIDE UR4, UR6, 0x4, UR4 ;  /* 0x00000004060408a5 */ /* 0x004fec000f8e0204 */
[----:B------:R-:W-:Y:S02]  /*7160*/  IMAD.U32 R4, RZ, RZ, UR4 ;  /* 0x00000004ff047e24 */ /* 0x000fe4000f8e00ff */
[----:B------:R-:W-:Y:S03]  /*7170*/  IMAD.U32 R5, RZ, RZ, UR5 ;  /* 0x00000005ff057e24 */ /* 0x000fe6000f8e00ff */
[----:B------:R-:W2:Y:S02]  /*7180*/  @!UP0 LDCU UR4, c[0x0][0x980] ;  /* 0x00013000ff0487ac */ /* 0x000ea40008000800 */
[----:B-1---5:R1:W5:Y:S02]  /*7190*/  @P3 LDG.E R27, desc[UR8][R4.64] ;  /* 0x00000008041b3981 */ /* 0x022364000c1e1900 */
[----:B-12---:R-:W-:Y:S02]  /*71a0*/  @!P3 MOV R27, UR4 ;  /* 0x00000004001bbc02 */ /* 0x006fe40008000f00 */
.L_x_107:
[----:B------:R-:W-:Y:S05]  /*71b0*/  @!P4 BRA `(.L_x_108) ;  /* 0x000000000024c947 */ /* 0x000fea0003800000 */
[----:B------:R-:W-:Y:S01]  /*71c0*/  ISETP.NE.U32.AND P3, PT, R48, RZ, PT ;  /* 0x000000ff3000720c */ /* 0x000fe20003f65070 */
[----:B------:R-:W1:Y:S03]  /*71d0*/  LDCU.64 UR4, c[0x0][0x358] ;  /* 0x00006b00ff0477ac */ /* 0x000e660008000a00 */
[----:B------:R-:W-:Y:S11]  /*71e0*/  ISETP.NE.AND.EX P3, PT, R49, RZ, PT, P3 ;  /* 0x000000ff3100720c */ /* 0x000ff60003f65330 */
[----:B------:R-:W-:Y:S02]  /*71f0*/  @!UPT UIADD3 URZ, UPT, UPT, URZ, URZ, URZ ;  /* 0x000000fffffff290 */ /* 0x000fe4000fffe0ff */
[----:B------:R-:W2:Y:S01]  /*7200*/  @P3 LDC.64 R4, c[0x0][0x9a8] ;  /* 0x00026a00ff043b82 */ /* 0x000ea20000000a00 */
[----:B------:R-:W-:Y:S04]  /*7210*/  @P3 IMAD R0, R50, UR52, RZ ;  /* 0x0000003432003c24 */ /* 0x000fe8000f8e02ff */
[----:B--2---:R-:W-:Y:S05]  /*7220*/  @P3 IMAD.WIDE R4, R0, 0x4, R4 ;  /* 0x0000000400043825 */ /* 0x004fea00078e0204 */
[----:B-1---5:R1:W5:Y:S02]  /*7230*/  @P3 LDG.E R24, desc[UR4][R4.64] ;  /* 0x0000000404183981 */ /* 0x022364000c1e1900 */
[----:B-1----:R-:W2:Y:S02]  /*7240*/  @!P3 LDC R24, c[0x0][0x9a0] ;  /* 0x00026800ff18bb82 */ /* 0x002ea40000000800 */
.L_x_108:
[----:B-----5:R-:W-:Y:S01]  /*7250*/  FSETP.NEU.AND P3, PT, R27, RZ, PT ;  /* 0x000000ff1b00720b */ /* 0x020fe20003f6d000 */
[----:B------:R-:W1:Y:S01]  /*7260*/  LDCU.128 UR12, c[0x0][0xb90] ;  /* 0x00017200ff0c77ac */ /* 0x000e620008000c00 */
[----:B------:R-:W-:Y:S01]  /*7270*/  SEL R3, RZ, 0xffffffff, P2 ;  /* 0xffffffffff037807 */ /* 0x000fe20001000000 */
[----:B------:R-:W-:Y:S01]  /*7280*/  BSSY B1, `(.L_x_109) ;  /* 0x0000056000017945 */ /* 0x000fe20003800000 */
[----:B------:R-:W-:Y:S01]  /*7290*/  @P1 LOP3.LUT P2, RZ, R58, 0xff, RZ, 0xc0, !PT ;  /* 0x000000ff3aff1812 */ /* 0x000fe2000784c0ff */
[----:B------:R-:W-:Y:S01]  /*72a0*/  IMAD.MOV.U32 R83, RZ, RZ, 0x1 ;  /* 0x00000001ff537424 */ /* 0x000fe200078e00ff */
[----:B------:R-:W-:Y:S01]  /*72b0*/  @P1 SEL R0, RZ, 0xffffffff, P3 ;  /* 0xffffffffff001807 */ /* 0x000fe20001800000 */
[----:B------:R-:W-:Y:S01]  /*72c0*/  IMAD.IADD R25, R23, 0x1, R2 ;  /* 0x0000000117197824 */ /* 0x000fe200078e0202 */
[----:B------:R-:W-:Y:S01]  /*72d0*/  LEA R81, R22, UR50, 0x3 ;  /* 0x0000003216517c11 */ /* 0x000fe2000f8e18ff */
[----:B------:R-:W3:Y:S01]  /*72e0*/  LDCU UR11, c[0x0][0xba0] ;  /* 0x00017400ff0b77ac */ /* 0x000ee20008000800 */
[----:B------:R-:W-:Y:S01]  /*72f0*/  @P0 SEL R0, R3, R0, !P2 ;  /* 0x0000000003000207 */ /* 0x000fe20005000000 */
[----:B------:R-:W-:Y:S01]  /*7300*/  IMAD R80, R56, -0x10, R71 ;  /* 0xfffffff038507824 */ /* 0x000fe200078e0247 */
[----:B------:R-:W-:Y:S01]  /*7310*/  R2UR UR4, R64 ;  /* 0x00000000400472ca */ /* 0x000fe200000e0000 */
[----:B------:R-:W-:Y:S01]  /*7320*/  USHF.L.U32 UR8, UR54, 0x7, URZ ;  /* 0x0000000736087899 */ /* 0x000fe200080006ff */
[----:B------:R-:W-:Y:S01]  /*7330*/  @P1 LOP3.LUT R0, R0, 0x1, RZ, 0xc0, !PT ;  /* 0x0000000100001812 */ /* 0x000fe200078ec0ff */
[----:B------:R-:W-:Y:S01]  /*7340*/  IMAD.MOV.U32 R82, RZ, RZ, RZ ;  /* 0x000000ffff527224 */ /* 0x000fe200078e00ff */
[----:B------:R-:W-:Y:S02]  /*7350*/  R2UR UR6, R63 ;  /* 0x000000003f0672ca */ /* 0x000fe400000e0000 */
[----:B------:R-:W-:Y:S02]  /*7360*/  CS2R R38, SRZ ;  /* 0x0000000000267805 */ /* 0x000fe4000001ff00 */
[----:B------:R-:W-:Y:S01]  /*7370*/  ISETP.NE.U32.OR P5, PT, R0, 0x1, !P1 ;  /* 0x000000010000780c */ /* 0x000fe20004fa5470 */
[----:B------:R-:W-:Y:S01]  /*7380*/  IMAD.U32 R76, RZ, RZ, UR8 ;  /* 0x00000008ff4c7e24 */ /* 0x000fe2000f8e00ff */
[----:B------:R-:W-:Y:S02]  /*7390*/  R2UR UR10, R65 ;  /* 0x00000000410a72ca */ /* 0x000fe400000e0000 */
[----:B------:R-:W-:Y:S02]  /*73a0*/  CS2R R36, SRZ ;  /* 0x0000000000247805 */ /* 0x000fe4000001ff00 */
[----:B------:R-:W-:Y:S02]  /*73b0*/  R2UR UR9, R62 ;  /* 0x000000003e0972ca */ /* 0x000fe400000e0000 */
[----:B------:R-:W-:Y:S02]  /*73c0*/  CS2R R34, SRZ ;  /* 0x0000000000227805 */ /* 0x000fe4000001ff00 */
[----:B------:R-:W-:Y:S01]  /*73d0*/  PLOP3.LUT P2, PT, PT, PT, UP1, 0x80, 0x8 ;  /* 0x000000000008781c */ /* 0x000fe20003f4f018 */
[----:B------:R-:W-:Y:S01]  /*73e0*/  UIMAD.WIDE.U32 UR4, UR8, UR4, URZ ;  /* 0x00000004080472a5 */ /* 0x000fe2000f8e00ff */
[----:B------:R-:W-:Y:S02]  /*73f0*/  LOP3.LUT P4, R77, R58, 0xff, RZ, 0xc0, !PT ;  /* 0x000000ff3a4d7812 */ /* 0x000fe4000788c0ff */
[----:B------:R-:W-:Y:S02]  /*7400*/  CS2R R32, SRZ ;  /* 0x0000000000207805 */ /* 0x000fe4000001ff00 */
[----:B------:R-:W-:Y:S01]  /*7410*/  SEL R4, RZ, 0xffffffff, P3 ;  /* 0xffffffffff047807 */ /* 0x000fe20001800000 */
[----:B------:R-:W-:Y:S01]  /*7420*/  USHF.R.U32.HI UR5, URZ, UR6, UR5 ;  /* 0x00000006ff057299 */ /* 0x000fe20008011605 */
[----:B------:R-:W-:Y:S02]  /*7430*/  P2R R79, PR, RZ, 0x20 ;  /* 0x00000020ff4f7803 */ /* 0x000fe40000000000 */
[----:B------:R-:W-:Y:S02]  /*7440*/  CS2R R42, SRZ ;  /* 0x00000000002a7805 */ /* 0x000fe4000001ff00 */
[----:B------:R-:W-:Y:S01]  /*7450*/  @P5 SHF.L.U32 R0, RZ, 0x1f, RZ ;  /* 0x0000001fff005819 */ /* 0x000fe200000006ff */
[----:B------:R-:W-:Y:S01]  /*7460*/  UISETP.NE.AND UP0, UPT, UR10, 0x1, UPT ;  /* 0x000000010a00788c */ /* 0x000fe2000bf05270 */
[----:B------:R-:W-:Y:S02]  /*7470*/  CS2R R40, SRZ ;  /* 0x0000000000287805 */ /* 0x000fe4000001ff00 */
[----:B------:R-:W-:Y:S01]  /*7480*/  CS2R R46, SRZ ;  /* 0x00000000002e7805 */ /* 0x000fe2000001ff00 */
[----:B------:R4:W2:Y:S01]  /*7490*/  @P5 SYNCS.PHASECHK.TRANS64.TRYWAIT P1, [UR50+0x80], R0 ;  /* 0x00008000ff0055a7 */ /* 0x0008a20008021132 */
[----:B------:R-:W-:Y:S01]  /*74a0*/  USEL UR5, UR8, UR5, !UP0 ;  /* 0x0000000508057287 */ /* 0x000fe2000c000000 */
[----:B------:R-:W-:Y:S01]  /*74b0*/  @P2 SEL R4, R3, R4, !P4 ;  /* 0x0000000403042207 */ /* 0x000fe20006000000 */
[----:B------:R-:W-:Y:S01]  /*74c0*/  UISETP.NE.AND UP0, UPT, UR9, 0x1, UPT ;  /* 0x000000010900788c */ /* 0x000fe2000bf05270 */
[----:B------:R-:W-:Y:S02]  /*74d0*/  CS2R R44, SRZ ;  /* 0x00000000002c7805 */ /* 0x000fe4000001ff00 */
[----:B------:R-:W-:Y:S01]  /*74e0*/  LOP3.LUT R4, R4, 0x1, RZ, 0xc0, !PT ;  /* 0x0000000104047812 */ /* 0x000fe200078ec0ff */
[----:B------:R-:W-:Y:S02]  /*74f0*/  IMAD R6, RZ, RZ, -UR5 ;  /* 0x80000005ff067e24 */ /* 0x000fe4000f8e02ff */
[----:B------:R-:W-:Y:S02]  /*7500*/  IMAD.U32 R75, RZ, RZ, UR5 ;  /* 0x00000005ff4b7e24 */ /* 0x000fe4000f8e00ff */
[----:B------:R-:W-:Y:S01]  /*7510*/  IMAD R76, R6, UR10, R76 ;  /* 0x0000000a064c7c24 */ /* 0x000fe2000f8e024c */
[----:B----4-:R-:W-:Y:S04]  /*7520*/  SHF.L.U32 R0, R54, 0x1f, RZ ;  /* 0x0000001f36007819 */ /* 0x010fe800000006ff */
[----:B------:R4:W4:Y:S01]  /*7530*/  SYNCS.PHASECHK.TRANS64.TRYWAIT P0, [R81+URZ+0xe0], R0 ;  /* 0x0000e000510075a7 */ /* 0x00092200080011ff */
[----:B-1----:R-:W-:Y:S07]  /*7540*/  UIMAD.WIDE.U32 UR6, UR5, UR12, URZ ;  /* 0x0000000c050672a5 */ /* 0x002fee000f8e00ff */
[----:B------:R-:W-:Y:S02]  /*7550*/  UMOV UR4, UR7 ;  /* 0x0000000700047c82 */ /* 0x000fe40008000000 */
[----:B------:R-:W-:Y:S04]  /*7560*/  USHF.R.U32.HI UR4, URZ, UR13, UR4 ;  /* 0x0000000dff047299 */ /* 0x000fe80008011604 */
[----:B------:R-:W-:Y:S02]  /*7570*/  USEL UR4, UR5, UR4, !UP0 ;  /* 0x0000000405047287 */ /* 0x000fe4000c000000 */
[----:B------:R-:W-:Y:S02]  /*7580*/  UISETP.NE.AND UP0, UPT, UR14, 0x1, UPT ;  /* 0x000000010e00788c */ /* 0x000fe4000bf05270 */
[----:B------:R-:W-:Y:S02]  /*7590*/  UIMAD.WIDE.U32 UR6, UR4, UR15, URZ ;  /* 0x0000000f040672a5 */ /* 0x000fe4000f8e00ff */
[----:B------:R-:W-:Y:S02]  /*75a0*/  IMAD.U32 R74, RZ, RZ, UR4 ;  /* 0x00000004ff4a7e24 */ /* 0x000fe4000f8e00ff */
[----:B------:R-:W-:Y:S01]  /*75b0*/  PLOP3.LUT P2, PT, PT, PT, UP0, 0x80, 0x8 ;  /* 0x000000000008781c */ /* 0x000fe20003f4f008 */
[----:B------:R-:W-:Y:S02]  /*75c0*/  IMAD R5, RZ, RZ, -UR4 ;  /* 0x80000004ff057e24 */ /* 0x000fe4000f8e02ff */
[----:B------:R-:W-:Y:S01]  /*75d0*/  UMOV UR6, UR7 ;  /* 0x0000000700067c82 */ /* 0x000fe20008000000 */
[----:B------:R-:W-:Y:S01]  /*75e0*/  IMAD.U32 R73, RZ, RZ, UR4 ;  /* 0x00000004ff497e24 */ /* 0x000fe2000f8e00ff */
[----:B---3--:R-:W-:Y:S01]  /*75f0*/  USHF.R.U32.HI UR6, URZ, UR11, UR6 ;  /* 0x0000000bff067299 */ /* 0x008fe20008011606 */
[----:B------:R-:W-:Y:S05]  /*7600*/  IMAD R75, R5, UR9, R75 ;  /* 0x00000009054b7c24 */ /* 0x000fea000f8e024b */
[----:B------:R-:W-:Y:S02]  /*7610*/  SEL R74, R74, UR6, !P2 ;  /* 0x000000064a4a7c07 */ /* 0x000fe4000d000000 */
[----:B------:R-:W-:Y:S03]  /*7620*/  ISETP.NE.U32.AND P2, PT, R4, 0x1, PT ;  /* 0x000000010400780c */ /* 0x000fe60003f45070 */
[----:B------:R-:W-:Y:S01]  /*7630*/  IMAD.MOV R3, RZ, RZ, -R74 ;  /* 0x000000ffff037224 */ /* 0x000fe200078e0a4a */
[----:B------:R-:W-:Y:S03]  /*7640*/  P2R R84, PR, RZ, 0x4 ;  /* 0x00000004ff547803 */ /* 0x000fe60000000000 */
[----:B------:R-:W-:Y:S01]  /*7650*/  IMAD R73, R3, UR14, R73 ;  /* 0x0000000e03497c24 */ /* 0x000fe2000f8e0249 */
[----:B--2---:R-:W-:Y:S01]  /*7660*/  @P5 SEL R83, RZ, 0x1, !P1 ;  /* 0x00000001ff535807 */ /* 0x004fe20004800000 */
[----:B------:R-:W-:Y:S06]  /*7670*/  @!P5 BRA `(.L_x_110) ;  /* 0x000000000058d947 */ /* 0x000fec0003800000 */
[----:B------:R-:W-:Y:S01]  /*7680*/  IMAD.MOV.U32 R39, RZ, RZ, RZ ;  /* 0x000000ffff277224 */ /* 0x000fe200078e00ff */
[----:B------:R-:W-:Y:S01]  /*7690*/  ISETP.NE.AND P1, PT, R83, RZ, PT ;  /* 0x000000ff5300720c */ /* 0x000fe20003f25270 */
[----:B------:R-:W-:Y:S01]  /*76a0*/  BSSY B0, `(.L_x_111) ;  /* 0x000000c000007945 */ /* 0x000fe20003800000 */
[----:B------:R-:W-:Y:S02]  /*76b0*/  CS2R R46, SRZ ;  /* 0x00000000002e7805 */ /* 0x000fe4000001ff00 */
[----:B------:R-:W-:Y:S02]  /*76c0*/  CS2R R44, SRZ ;  /* 0x00000000002c7805 */ /* 0x000fe4000001ff00 */
[----:B------:R-:W-:Y:S02]  /*76d0*/  CS2R R42, SRZ ;  /* 0x00000000002a7805 */ /* 0x000fe4000001ff00 */
[----:B------:R-:W-:Y:S02]  /*76e0*/  CS2R R40, SRZ ;  /* 0x0000000000287805 */ /* 0x000fe4000001ff00 */
[----:B------:R-:W-:Y:S02]  /*76f0*/  CS2R R34, SRZ ;  /* 0x0000000000227805 */ /* 0x000fe4000001ff00 */
[----:B------:R-:W-:Y:S02]  /*7700*/  CS2R R32, SRZ ;  /* 0x0000000000207805 */ /* 0x000fe4000001ff00 */
[----:B------:R-:W-:Y:S01]  /*7710*/  CS2R R36, SRZ ;  /* 0x0000000000247805 */ /* 0x000fe2000001ff00 */
[----:B------:R-:W-:Y:S06]  /*7720*/  @P1 BRA `(.L_x_112) ;  /* 0x00000000000c1947 */ /* 0x000fec0003800000 */
[----:B------:R-:W-:Y:S04]  /*7730*/  SHF.L.U32 R3, RZ, 0x1f, RZ ;  /* 0x0000001fff037819 */ /* 0x000fe800000006ff */
[----:B------:R-:W1:Y:S02]  /*7740*/  SYNCS.PHASECHK.TRANS64.TRYWAIT P1, [UR50+0x80], R3 ;  /* 0x00008003ff0075a7 */ /* 0x000e640008021132 */
[----:B-1----:R-:W-:Y:S05]  /*7750*/  @!P1 BRA `(.L_x_113) ;  /* 0x0000005c00109947 */ /* 0x002fea0003800000 */
.L_x_112:
[----:B------:R-:W-:Y:S05]  /*7760*/  BSYNC B0 ;  /* 0x0000000000007941 */ /* 0x000fea0003800000 */
.L_x_111:
[----:B------:R-:W-:Y:S01]  /*7770*/  ISETP.NE.AND P1, PT, R84, RZ, PT ;  /* 0x000000ff5400720c */ /* 0x000fe20003f25270 */
[----:B------:R-:W-:Y:S11]  /*7780*/  HFMA2 R82, -RZ, RZ, 0, 5.9604644775390625e-08 ;  /* 0x00000001ff527431 */ /* 0x000ff600000001ff */
[----:B------:R-:W-:Y:S01]  /*7790*/  @!UPT UIADD3 URZ, UPT, UPT, URZ, URZ, URZ ;  /* 0x000000fffffff290 */ /* 0x000fe2000fffe0ff */
[----:B------:R2:W3:Y:S04]  /*77a0*/  @P1 LDS.128 R44, [R55] ;  /* 0x00000000372c1984 */ /* 0x0004e80000000c00 */
[----:B------:R2:W1:Y:S04]  /*77b0*/  @P1 LDS.128 R40, [R71+0x10] ;  /* 0x0000100047281984 */ /* 0x0004680000000c00 */
[----:B------:R2:W1:Y:S04]  /*77c0*/  @P1 LDS.128 R32, [R70+0x20] ;  /* 0x0000200046201984 */ /* 0x0004680000000c00 */
[----:B------:R2:W1:Y:S02]  /*77d0*/  @P1 LDS.128 R36, [R80+0x30] ;  /* 0x0000300050241984 */ /* 0x0004640000000c00 */
.L_x_110:
[----:B------:R-:W-:Y:S05]  /*77e0*/  BSYNC B1 ;  /* 0x0000000000017941 */ /* 0x000fea0003800000 */
.L_x_109:
[----:B-1----:R-:W-:Y:S04]  /*77f0*/  SHF.R.U32.HI R2, RZ, 0x15, R25 ;  /* 0x00000015ff027819 */ /* 0x002fe80000011619 */
[----:B------:R-:W-:Y:S01]  /*7800*/  LOP3.LUT P1, RZ, R2, 0x3, R59, 0x48, !PT ;  /* 0x0000000302ff7812 */ /* 0x000fe2000782483b */
[----:B------:R-:W-:Y:S01]  /*7810*/  @!UPT UIADD3 URZ, UPT, UPT, URZ, URZ, URZ ;  /* 0x000000fffffff290 */ /* 0x000fe2000fffe0ff */
[----:B----4-:R-:W-:Y:S11]  /*7820*/  @P0 BRA `(.L_x_114) ;  /* 0x0000000000080947 */ /* 0x010ff60003800000 */
[----:B------:R-:W1:Y:S02]  /*7830*/  SYNCS.PHASECHK.TRANS64.TRYWAIT P0, [R81+URZ+0xe0], R0 ;  /* 0x0000e000510075a7 */ /* 0x000e6400080011ff */
[----:B-1----:R-:W-:Y:S05]  /*7840*/  @!P0 BRA `(.L_x_115) ;  /* 0x0000005800ec8947 */ /* 0x002fea0003800000 */
.L_x_114:
[----:B------:R-:W-:Y:S05]  /*7850*/  @!P1 BRA `(.L_x_116) ;  /* 0x0000000000409947 */ /* 0x000fea0003800000 */
[----:B------:R-:W4:Y:S01]  /*7860*/  LDCU.64 UR8, c[0x4][0x70] ;  /* 0x01000e00ff0877ac */ /* 0x000f220008000a00 */
[----:B------:R-:W-:Y:S01]  /*7870*/  MOV R3, 0x0 ;  /* 0x0000000000037802 */ /* 0x000fe20000000f00 */
[----:B------:R-:W-:Y:S02]  /*7880*/  HFMA2 R12, -RZ, RZ, 0, 5.9604644775390625e-08 ;  /* 0x00000001ff0c7431 */ /* 0x000fe400000001ff */
[----:B------:R-:W-:Y:S02]  /*7890*/  IMAD.MOV.U32 R8, RZ, RZ, 0x192 ;  /* 0x00000192ff087424 */ /* 0x000fe400078e00ff */
[----:B------:R-:W-:Y:S01]  /*78a0*/  IMAD.MOV.U32 R13, RZ, RZ, RZ ;  /* 0x000000ffff0d7224 */ /* 0x000fe200078e00ff */
[----:B------:R-:W5:Y:S01]  /*78b0*/  LDCU.64 UR6, c[0x4][0x78] ;  /* 0x01000f00ff0677ac */ /* 0x000f620008000a00 */
[----:B------:R-:W1:Y:S01]  /*78c0*/  LDC.64 R2, c[0x4][R3] ;  /* 0x0100000003027b82 */ /* 0x000e620000000a00 */
[----:B------:R-:W2:Y:S01]  /*78d0*/  LDCU.64 UR4, c[0x4][0x10] ;  /* 0x01000200ff0477ac */ /* 0x000ea20008000a00 */
[----:B----4-:R-:W-:Y:S01]  /*78e0*/  MOV R5, UR9 ;  /* 0x0000000900057c02 */ /* 0x010fe20008000f00 */
[----:B------:R-:W-:Y:S01]  /*78f0*/  IMAD.U32 R4, RZ, RZ, UR8 ;  /* 0x00000008ff047e24 */ /* 0x000fe2000f8e00ff */
[----:B-----5:R-:W-:Y:S01]  /*7900*/  MOV R7, UR7 ;  /* 0x0000000700077c02 */ /* 0x020fe20008000f00 */
[----:B------:R-:W-:Y:S01]  /*7910*/  IMAD.U32 R6, RZ, RZ, UR6 ;  /* 0x00000006ff067e24 */ /* 0x000fe2000f8e00ff */
[----:B--2---:R-:W-:Y:S01]  /*7920*/  MOV R11, UR5 ;  /* 0x00000005000b7c02 */ /* 0x004fe20008000f00 */
[----:B------:R-:W-:Y:S02]  /*7930*/  IMAD.U32 R10, RZ, RZ, UR4 ;  /* 0x00000004ff0a7e24 */ /* 0x000fe4000f8e00ff */
[----:B------:R-:W-:Y:S07]  /*7940*/  LEPC R20, `(.L_x_116) ;  /* 0x000000001014794e */ /* 0x000fee0000000000 */
[----:B-1-3--:R-:W-:Y:S05]  /*7950*/  CALL.ABS.NOINC R2 ;  /* 0x0000000002007343 */ /* 0x00afea0003c00000 */
.L_x_116:
[----:B---3--:R-:W-:Y:S01]  /*7960*/  LOP3.LUT R20, R44, 0xffffe000, RZ, 0xc0, !PT ;  /* 0xffffe0002c147812 */ /* 0x008fe200078ec0ff */
[----:B------:R-:W-:Y:S05]  /*7970*/  WARPSYNC.ALL ;  /* 0x0000000000007948 */ /* 0x000fea0003800000 */
[----:B------:R-:W-:Y:S01]  /*7980*/  R2UR UR4, R25 ;  /* 0x00000000190472ca */ /* 0x000fe200000e0000 */
[----:B------:R-:W-:Y:S01]  /*7990*/  BSSY.RECONVERGENT B0, `(.L_x_117) ;  /* 0x000005b000007945 */ /* 0x000fe20003800200 */
[----:B------:R-:W-:Y:S11]  /*79a0*/  ISETP.NE.AND P0, PT, R57, RZ, PT ;  /* 0x000000ff3900720c */ /* 0x000ff60003f05270 */
[----:B------:R-:W1:Y:S02]  /*79b0*/  LDTM.x16 R4, tmem[UR4] ;  /* 0x00000004000479ee */ /* 0x000e640008240000 */
[C---:B-1----:R-:W-:Y:S01]  /*79c0*/  FMUL R0, R24.reuse, R4 ;  /* 0x0000000418007220 */ /* 0x042fe20000400000 */
[C---:B------:R-:W-:Y:S01]  /*79d0*/  FMUL R2, R24.reuse, R5 ;  /* 0x0000000518027220 */ /* 0x040fe20000400000 */
[C---:B------:R-:W-:Y:S01]  /*79e0*/  FMUL R4, R24.reuse, R8 ;  /* 0x0000000818047220 */ /* 0x040fe20000400000 */
[C---:B------:R-:W-:Y:S01]  /*79f0*/  FMUL R5, R24.reuse, R9 ;  /* 0x0000000918057220 */ /* 0x040fe20000400000 */
[C---:B------:R-:W-:Y:S01]  /*7a00*/  FMUL R8, R24.reuse, R12 ;  /* 0x0000000c18087220 */ /* 0x040fe20000400000 */
[C---:B------:R-:W-:Y:S01]  /*7a10*/  FMUL R9, R24.reuse, R13 ;  /* 0x0000000d18097220 */ /* 0x040fe20000400000 */
[C---:B------:R-:W-:Y:S01]  /*7a20*/  FMUL R12, R24.reuse, R16 ;  /* 0x00000010180c7220 */ /* 0x040fe20000400000 */
[----:B------:R-:W-:Y:S01]  /*7a30*/  LOP3.LUT R16, R45, 0xffffe000, RZ, 0xc0, !PT ;  /* 0xffffe0002d107812 */ /* 0x000fe200078ec0ff */
[----:B------:R-:W-:Y:S01]  /*7a40*/  FMUL R13, R24, R17 ;  /* 0x00000011180d7220 */ /* 0x000fe20000400000 */
[----:B------:R-:W-:Y:S01]  /*7a50*/  LOP3.LUT R17, R46, 0xffffe000, RZ, 0xc0, !PT ;  /* 0xffffe0002e117812 */ /* 0x000fe200078ec0ff */
[----:B------:R-:W-:Y:S01]  /*7a60*/  FFMA R28, R27, R20, R0 ;  /* 0x000000141b1c7223 */ /* 0x000fe20000000000 */
[----:B------:R-:W-:Y:S01]  /*7a70*/  LOP3.LUT R0, R47, 0xffffe000, RZ, 0xc0, !PT ;  /* 0xffffe0002f007812 */ /* 0x000fe200078ec0ff */
[C---:B------:R-:W-:Y:S01]  /*7a80*/  FMUL R3, R24.reuse, R6 ;  /* 0x0000000618037220 */ /* 0x040fe20000400000 */
[C---:B------:R-:W-:Y:S01]  /*7a90*/  FMUL R6, R24.reuse, R10 ;  /* 0x0000000a18067220 */ /* 0x040fe20000400000 */
[C---:B------:R-:W-:Y:S01]  /*7aa0*/  FMUL R7, R24.reuse, R7 ;  /* 0x0000000718077220 */ /* 0x040fe20000400000 */
[----:B------:R-:W-:Y:S01]  /*7ab0*/  F2FP.TF32.F32.PACK_B R28, R28 ;  /* 0x0000001cff1c723e */ /* 0x000fe200024050ff */
[C---:B------:R-:W-:Y:S01]  /*7ac0*/  FMUL R10, R24.reuse, R14 ;  /* 0x0000000e180a7220 */ /* 0x040fe20000400000 */
[----:B------:R-:W-:Y:S01]  /*7ad0*/  FMUL R14, R24, R18 ;  /* 0x00000012180e7220 */ /* 0x000fe20000400000 */
[----:B------:R-:W-:Y:S01]  /*7ae0*/  LOP3.LUT R18, R40, 0xffffe000, RZ, 0xc0, !PT ;  /* 0xffffe00028127812 */ /* 0x000fe200078ec0ff */
[----:B------:R-:W-:Y:S01]  /*7af0*/  FFMA R29, R27, R16, R2 ;  /* 0x000000101b1d7223 */ /* 0x000fe20000000002 */
[----:B------:R-:W-:Y:S01]  /*7b00*/  LOP3.LUT R2, R41, 0xffffe000, RZ, 0xc0, !PT ;  /* 0xffffe00029027812 */ /* 0x000fe200078ec0ff */
[----:B------:R-:W-:Y:S01]  /*7b10*/  FFMA R30, R27, R17, R3 ;  /* 0x000000111b1e7223 */ /* 0x000fe20000000003 */
[----:B------:R-:W-:Y:S01]  /*7b20*/  LOP3.LUT R3, R43, 0xffffe000, RZ, 0xc0, !PT ;  /* 0xffffe0002b037812 */ /* 0x000fe200078ec0ff */
[C---:B------:R-:W-:Y:S01]  /*7b30*/  FFMA R31, R27.reuse, R0, R7 ;  /* 0x000000001b1f7223 */ /* 0x040fe20000000007 */
[----:B------:R-:W-:Y:S01]  /*7b40*/  LOP3.LUT R0, R42, 0xffffe000, RZ, 0xc0, !PT ;  /* 0xffffe0002a007812 */ /* 0x000fe200078ec0ff */
[C---:B------:R-:W-:Y:S01]  /*7b50*/  FFMA R4, R27.reuse, R18, R4 ;  /* 0x000000121b047223 */ /* 0x040fe20000000004 */
[----:B------:R-:W-:Y:S01]  /*7b60*/  F2FP.TF32.F32.PACK_B R29, R29 ;  /* 0x0000001dff1d723e */ /* 0x000fe200024050ff */
[C---:B------:R-:W-:Y:S01]  /*7b70*/  FFMA R5, R27.reuse, R2, R5 ;  /* 0x000000021b057223 */ /* 0x040fe20000000005 */
[----:B------:R-:W-:Y:S01]  /*7b80*/  FMUL R11, R24, R11 ;  /* 0x0000000b180b7220 */ /* 0x000fe20000400000 */
[----:B------:R-:W-:Y:S01]  /*7b90*/  F2FP.TF32.F32.PACK_B R30, R30 ;  /* 0x0000001eff1e723e */ /* 0x000fe200024050ff */
[C---:B------:R-:W-:Y:S01]  /*7ba0*/  FFMA R6, R27.reuse, R0, R6 ;  /* 0x000000001b067223 */ /* 0x040fe20000000006 */
[----:B------:R-:W-:Y:S01]  /*7bb0*/  F2FP.TF32.F32.PACK_B R31, R31 ;  /* 0x0000001fff1f723e */ /* 0x000fe200024050ff */
[----:B------:R-:W-:Y:S01]  /*7bc0*/  FFMA R7, R27, R3, R11 ;  /* 0x000000031b077223 */ /* 0x000fe2000000000b */
[----:B------:R-:W-:Y:S01]  /*7bd0*/  LOP3.LUT R2, R32, 0xffffe000, RZ, 0xc0, !PT ;  /* 0xffffe00020027812 */ /* 0x000fe200078ec0ff */
[----:B------:R-:W-:Y:S01]  /*7be0*/  FMUL R15, R24, R15 ;  /* 0x0000000f180f7220 */ /* 0x000fe20000400000 */
[----:B------:R-:W-:Y:S01]  /*7bf0*/  LOP3.LUT R16, R33, 0xffffe000, RZ, 0xc0, !PT ;  /* 0xffffe00021107812 */ /* 0x000fe200078ec0ff */
[----:B------:R1:W-:Y:S01]  /*7c00*/  STS.128 [R55], R28 ;  /* 0x0000001c37007388 */ /* 0x0003e20000000c00 */
[----:B------:R-:W-:Y:S01]  /*7c10*/  LOP3.LUT R0, R34, 0xffffe000, RZ, 0xc0, !PT ;  /* 0xffffe00022007812 */ /* 0x000fe200078ec0ff */
[----:B------:R-:W-:Y:S01]  /*7c20*/  FFMA R8, R27, R2, R8 ;  /* 0x000000021b087223 */ /* 0x000fe20000000008 */
[----:B------:R-:W-:Y:S01]  /*7c30*/  LOP3.LUT R2, R35, 0xffffe000, RZ, 0xc0, !PT ;  /* 0xffffe00023027812 */ /* 0x000fe200078ec0ff */
[C---:B------:R-:W-:Y:S01]  /*7c40*/  FFMA R9, R27.reuse, R16, R9 ;  /* 0x000000101b097223 */ /* 0x040fe20000000009 */
[----:B------:R-:W-:Y:S01]  /*7c50*/  F2FP.TF32.F32.PACK_B R4, R4 ;  /* 0x00000004ff04723e */ /* 0x000fe200024050ff */
[C---:B------:R-:W-:Y:S01]  /*7c60*/  FFMA R10, R27.reuse, R0, R10 ;  /* 0x000000001b0a7223 */ /* 0x040fe2000000000a */
[----:B------:R-:W-:Y:S01]  /*7c70*/  F2FP.TF32.F32.PACK_B R5, R5 ;  /* 0x00000005ff05723e */ /* 0x000fe200024050ff */
[----:B------:R-:W-:Y:S01]  /*7c80*/  FFMA R11, R27, R2, R15 ;  /* 0x000000021b0b7223 */ /* 0x000fe2000000000f */
[----:B------:R-:W-:Y:S01]  /*7c90*/  F2FP.TF32.F32.PACK_B R6, R6 ;  /* 0x00000006ff06723e */ /* 0x000fe200024050ff */
[----:B------:R-:W-:Y:S01]  /*7ca0*/  FMUL R19, R24, R19 ;  /* 0x0000001318137220 */ /* 0x000fe20000400000 */
[----:B------:R-:W-:Y:S02]  /*7cb0*/  F2FP.TF32.F32.PACK_B R7, R7 ;  /* 0x00000007ff07723e */ /* 0x000fe400024050ff */
[----:B------:R-:W-:Y:S02]  /*7cc0*/  LOP3.LUT R3, R36, 0xffffe000, RZ, 0xc0, !PT ;  /* 0xffffe00024037812 */ /* 0x000fe400078ec0ff */
[----:B------:R-:W-:Y:S01]  /*7cd0*/  LOP3.LUT R0, R37, 0xffffe000, RZ, 0xc0, !PT ;  /* 0xffffe00025007812 */ /* 0x000fe200078ec0ff */
[----:B------:R1:W-:Y:S01]  /*7ce0*/  STS.128 [R71+0x10], R4 ;  /* 0x0000100447007388 */ /* 0x0003e20000000c00 */
        /* <DEDUP_REMOVED lines=8> */
[----:B------:R-:W-:Y:S02]  /*7d70*/  F2FP.TF32.F32.PACK_B R10, R10 ;  /* 0x0000000aff0a723e */ /* 0x000fe400024050ff */
[----:B------:R-:W-:Y:S02]  /*7d80*/  F2FP.TF32.F32.PACK_B R11, R11 ;  /* 0x0000000bff0b723e */ /* 0x000fe400024050ff */
[----:B------:R-:W-:Y:S02]  /*7d90*/  F2FP.TF32.F32.PACK_B R12, R12 ;  /* 0x0000000cff0c723e */ /* 0x000fe400024050ff */
[----:B------:R-:W-:Y:S01]  /*7da0*/  F2FP.TF32.F32.PACK_B R13, R13 ;  /* 0x0000000dff0d723e */ /* 0x000fe200024050ff */
[----:B------:R1:W-:Y:S01]  /*7db0*/  STS.128 [R70+0x20], R8 ;  /* 0x0000200846007388 */ /* 0x0003e20000000c00 */
[----:B------:R-:W-:Y:S02]  /*7dc0*/  F2FP.TF32.F32.PACK_B R14, R14 ;  /* 0x0000000eff0e723e */ /* 0x000fe400024050ff */
[----:B------:R-:W-:Y:S05]  /*7dd0*/  F2FP.TF32.F32.PACK_B R15, R15 ;  /* 0x0000000fff0f723e */ /* 0x000fea00024050ff */
[----:B------:R1:W-:Y:S01]  /*7de0*/  STS.128 [R80+0x30], R12 ;  /* 0x0000300c50007388 */ /* 0x0003e20000000c00 */
[----:B------:R-:W-:Y:S01]  /*7df0*/  @!PT LDS RZ, [RZ] ;  /* 0x00000000fffff984 */ /* 0x000fe20000000800 */
[----:B------:R-:W-:Y:S01]  /*7e00*/  @!PT LDS RZ, [RZ] ;  /* 0x00000000fffff984 */ /* 0x000fe20000000800 */
[----:B------:R-:W-:Y:S01]  /*7e10*/  @!PT LDS RZ, [RZ] ;  /* 0x00000000fffff984 */ /* 0x000fe20000000800 */
[----:B------:R-:W-:Y:S01]  /*7e20*/  @!PT LDS RZ, [RZ] ;  /* 0x00000000fffff984 */ /* 0x000fe20000000800 */
[----:B------:R3:W-:Y:S07]  /*7e30*/  MEMBAR.ALL.CTA ;  /* 0x0000000000007992 */ /* 0x0007ee0000008000 */
[----:B---3--:R-:W3:Y:S02]  /*7e40*/  FENCE.VIEW.ASYNC.S ;  /* 0x00000000000073c6 */ /* 0x008ee40000000000 */
[----:B---3--:R-:W-:Y:S06]  /*7e50*/  BAR.SYNC.DEFER_BLOCKING 0x1, 0x80 ;  /* 0x0042000000007b1d */ /* 0x008fec0000010000 */
[----:B------:R-:W-:Y:S05]  /*7e60*/  @P0 BRA `(.L_x_118) ;  /* 0x0000000000340947 */ /* 0x000fea0003800000 */
[----:B------:R-:W-:Y:S01]  /*7e70*/  UIADD3 UR4, UPT, UPT, UR50, 0x200, URZ ;  /* 0x0000020032047890 */ /* 0x000fe2000fffe0ff */
[----:B------:R-:W-:Y:S02]  /*7e80*/  R2UR UR42, R76 ;  /* 0x000000004c2a72ca */ /* 0x000fe400000e0000 */
[----:B------:R-:W-:Y:S02]  /*7e90*/  R2UR UR43, R75 ;  /* 0x000000004b2b72ca */ /* 0x000fe400000e0000 */
[----:B------:R-:W-:Y:S01]  /*7ea0*/  R2UR UR44, R73 ;  /* 0x00000000492c72ca */ /* 0x000fe200000e0000 */
[----:B------:R-:W-:Y:S01]  /*7eb0*/  IMAD.U32 R52, RZ, RZ, UR4 ;  /* 0x00000004ff347e24 */ /* 0x000fe2000f8e00ff */
[----:B------:R-:W-:Y:S01]  /*7ec0*/  R2UR UR45, R74 ;  /* 0x000000004a2d72ca */ /* 0x000fe200000e0000 */
[----:B------:R-:W-:Y:S03]  /*7ed0*/  UIADD3 UR4, UP0, UPT, UR56, 0x780, URZ ;  /* 0x0000078038047890 */ /* 0x000fe6000ff1e0ff */
[----:B------:R-:W-:Y:S01]  /*7ee0*/  R2UR UR40, R52 ;  /* 0x00000000342872ca */ /* 0x000fe200000e0000 */
[----:B------:R-:W-:Y:S11]  /*7ef0*/  UIADD3.X UR5, UPT, UPT, URZ, UR57, URZ, UP0, !UPT ;  /* 0x00000039ff057290 */ /* 0x000ff600087fe4ff */
[----:B------:R-:W-:Y:S01]  /*7f00*/  @!UPT UIADD3 URZ, UPT, UPT, URZ, URZ, URZ ;  /* 0x000000fffffff290 */ /* 0x000fe2000fffe0ff */
[----:B------:R3:W-:Y:S01]  /*7f10*/  UTMASTG.5D.IM2COL [UR40], [UR4] ;  /* 0x00000028040073b5 */ /* 0x0007e20008060000 */
[----:B------:R0:W-:Y:S01]  /*7f20*/  UTMACMDFLUSH ;  /* 0x00000000000079b7 */ /* 0x0001e20000000000 */
[----:B---3--:R-:W-:Y:S04]  /*7f30*/  DEPBAR.LE SB0, 0x1 ;  /* 0x000080400000791a */ /* 0x008fe80000000000 */
.L_x_118:
[----:B------:R-:W-:Y:S05]  /*7f40*/  BSYNC.RECONVERGENT B0 ;  /* 0x0000000000007941 */ /* 0x000fea0003800200 */
.L_x_117:
[----:B------:R-:W-:Y:S01]  /*7f50*/  BAR.SYNC.DEFER_BLOCKING 0x1, 0x80 ;  /* 0x0042000000007b1d */ /* 0x000fe20000010000 */
[----:B------:R-:W-:Y:S01]  /*7f60*/  ISETP.NE.AND P1, PT, R79, RZ, PT ;  /* 0x000000ff4f00720c */ /* 0x000fe20003f25270 */
[----:B------:R-:W-:Y:S01]  /*7f70*/  UISETP.NE.AND UP0, UPT, UR53, URZ, UPT ;  /* 0x000000ff3500728c */ /* 0x000fe2000bf05270 */
[----:B------:R-:W-:Y:S11]  /*7f80*/  LEA R2, R82, UR50, 0x3 ;  /* 0x0000003252027c11 */ /* 0x000ff6000f8e18ff */
[----:B-1----:R-:W-:Y:S01]  /*7f90*/  @P1 SHF.L.U32 R4, RZ, 0x1f, RZ ;  /* 0x0000001fff041819 */ /* 0x002fe200000006ff */
[----:B------:R-:W-:Y:S06]  /*7fa0*/  BRA.U !UP0, `(.L_x_119) ;  /* 0x0000000108247547 */ /* 0x000fec000b800000 */
[----:B------:R-:W1:Y:S01]  /*7fb0*/  S2R R0, SR_CgaCtaId ;  /* 0x0000000000007919 */ /* 0x000e620000008800 */
[----:B------:R-:W-:Y:S01]  /*7fc0*/  IMAD.U32 R3, RZ, RZ, UR51 ;  /* 0x00000033ff037e24 */ /* 0x000fe2000f8e00ff */
[----:B------:R-:W-:Y:S04]  /*7fd0*/  UIADD3 UR4, UPT, UPT, UR51, 0x1, URZ ;  /* 0x0000000133047890 */ /* 0x000fe8000fffe0ff */
[----:B------:R-:W-:Y:S01]  /*7fe0*/  @P1 LEA R3, R3, UR50, 0x3 ;  /* 0x0000003203031c11 */ /* 0x000fe2000f8e18ff */
[----:B------:R-:W-:Y:S04]  /*7ff0*/  UISETP.NE.AND UP0, UPT, UR4, 0x4, UPT ;  /* 0x000000040400788c */ /* 0x000fe8000bf05270 */
[----:B------:R-:W-:Y:S01]  /*8000*/  @P1 VIADD R3, R3, 0xa0 ;  /* 0x000000a003031836 */ /* 0x000fe20000000000 */
[----:B------:R-:W-:Y:S04]  /*8010*/  USEL UR51, UR4, URZ, UP0 ;  /* 0x000000ff04337287 */ /* 0x000fe80008000000 */
[----:B-1----:R-:W-:Y:S04]  /*8020*/  @P1 PRMT R0, R0, 0x654, R3 ;  /* 0x0000065400001816 */ /* 0x002fe80000000003 */
[----:B------:R1:W-:Y:S04]  /*8030*/  @P1 SYNCS.ARRIVE.TRANS64.RED.A1T0 RZ, [R0+URZ], RZ ;  /* 0x000000ff00ff19a7 */ /* 0x0003e800081004ff */
.L_x_119:
[----:B------:R-:W3:Y:S01]  /*8040*/  @P1 SYNCS.PHASECHK.TRANS64.TRYWAIT P0, [R2+URZ+0x80], R4 ;  /* 0x00008004020015a7 */ /* 0x000ee200080011ff */
[----:B------:R-:W-:Y:S01]  /*8050*/  BSSY B1, `(.L_x_120) ;  /* 0x0000016000017945 */ /* 0x000fe20003800000 */
[----:B---3--:R-:W-:Y:S03]  /*8060*/  @P1 SEL R83, RZ, 0x1, !P0 ;  /* 0x00000001ff531807 */ /* 0x008fe60004000000 */
[----:B------:R-:W-:Y:S05]  /*8070*/  @!P1 BRA `(.L_x_121) ;  /* 0x00000000004c9947 */ /* 0x000fea0003800000 */
[----:B------:R-:W-:Y:S01]  /*8080*/  ISETP.NE.AND P0, PT, R83, RZ, PT ;  /* 0x000000ff5300720c */ /* 0x000fe20003f05270 */
[----:B------:R-:W-:Y:S01]  /*8090*/  BSSY B0, `(.L_x_122) ;  /* 0x000000b000007945 */ /* 0x000fe20003800000 */
[----:B------:R-:W-:Y:S11]  /*80a0*/  ISETP.NE.AND P1, PT, R84, RZ, PT ;  /* 0x000000ff5400720c */ /* 0x000ff60003f25270 */
[----:B------:R-:W-:Y:S02]  /*80b0*/  @!UPT UIADD3 URZ, UPT, UPT, URZ, URZ, URZ ;  /* 0x000000fffffff290 */ /* 0x000fe4000fffe0ff */
[C---:B------:R-:W-:Y:S01]  /*80c0*/  @P1 IMAD R6, R82.reuse, 0x2000, R55 ;  /* 0x0000200052061824 */ /* 0x040fe200078e0237 */
[C---:B------:R-:W-:Y:S01]  /*80d0*/  @P1 LEA R4, R82.reuse, R70, 0xd ;  /* 0x0000004652041211 */ /* 0x040fe200078e68ff */
[C---:B------:R-:W-:Y:S02]  /*80e0*/  @P1 IMAD R5, R82.reuse, 0x2000, R71 ;  /* 0x0000200052051824 */ /* 0x040fe400078e0247 */
[----:B------:R-:W-:Y:S01]  /*80f0*/  @P1 IMAD R3, R82, 0x2000, R80 ;  /* 0x0000200052031824 */ /* 0x000fe200078e0250 */
[----:B------:R-:W-:Y:S06]  /*8100*/  @P0 BRA `(.L_x_123) ;  /* 0x00000000000c0947 */ /* 0x000fec0003800000 */
[----:B-1----:R-:W-:Y:S04]  /*8110*/  SHF.L.U32 R0, RZ, 0x1f, RZ ;  /* 0x0000001fff007819 */ /* 0x002fe800000006ff */
[----:B------:R-:W1:Y:S02]  /*8120*/  SYNCS.PHASECHK.TRANS64.TRYWAIT P0, [R2+URZ+0x80], R0 ;  /* 0x00008000020075a7 */ /* 0x000e6400080011ff */
[----:B-1----:R-:W-:Y:S05]  /*8130*/  @!P0 BRA `(.L_x_124) ;  /* 0x0000005000c48947 */ /* 0x002fea0003800000 */
.L_x_123:
[----:B------:R-:W-:Y:S05]  /*8140*/  BSYNC B0 ;  /* 0x0000000000007941 */ /* 0x000fea0003800000 */
.L_x_122:
[----:B------:R-:W-:Y:S02]  /*8150*/  ISETP.NE.AND P0, PT, R84, RZ, PT ;  /* 0x000000ff5400720c */ /* 0x000fe40003f05270 */
[----:B------:R-:W-:Y:S11]  /*8160*/  IADD3 R82, PT, PT, R82, 0x1, RZ ;  /* 0x0000000152527810 */ /* 0x000ff60007ffe0ff */
[----:B------:R3:W4:Y:S04]  /*8170*/  @P0 LDS.128 R44, [R6] ;  /* 0x00000000062c0984 */ /* 0x0007280000000c00 */
[----:B------:R3:W1:Y:S04]  /*8180*/  @P0 LDS.128 R40, [R5+0x10] ;  /* 0x0000100005280984 */ /* 0x0006680000000c00 */
[----:B------:R3:W1:Y:S04]  /*8190*/  @P0 LDS.128 R32, [R4+0x20] ;  /* 0x0000200004200984 */ /* 0x0006680000000c00 */
[----:B------:R3:W1:Y:S02]  /*81a0*/  @P0 LDS.128 R36, [R3+0x30] ;  /* 0x0000300003240984 */ /* 0x0006640000000c00 */
.L_x_121:
[----:B------:R-:W-:Y:S05]  /*81b0*/  BSYNC B1 ;  /* 0x0000000000017941 */ /* 0x000fea0003800000 */
.L_x_120:
[----:B-1----:R-:W-:Y:S05]  /*81c0*/  VIADD R0, R25, 0x10 ;  /* 0x0000001019007836 */ /* 0x002fea0000000000 */
[----:B------:R-:W-:Y:S04]  /*81d0*/  SHF.R.U32.HI R0, RZ, 0x15, R0 ;  /* 0x00000015ff007819 */ /* 0x000fe80000011600 */
[----:B------:R-:W-:Y:S11]  /*81e0*/  LOP3.LUT P0, RZ, R0, 0x3, R59, 0x48, !PT ;  /* 0x0000000300ff7812 */ /* 0x000ff6000780483b */
[----:B------:R-:W-:Y:S02]  /*81f0*/  @!UPT UIADD3 URZ, UPT, UPT, URZ, URZ, URZ ;  /* 0x000000fffffff290 */ /* 0x000fe4000fffe0ff */
[----:B------:R-:W-:Y:S05]  /*8200*/  @!P0 BRA `(.L_x_125) ;  /* 0x0000000000408947 */ /* 0x000fea0003800000 */
[----:B------:R-:W1:Y:S01]  /*8210*/  LDCU.64 UR8, c[0x4][0x70] ;  /* 0x01000e00ff0877ac */ /* 0x000e620008000a00 */
[----:B---3--:R-:W-:Y:S01]  /*8220*/  MOV R3, 0x0 ;  /* 0x0000000000037802 */ /* 0x008fe20000000f00 */
[----:B------:R-:W-:Y:S02]  /*8230*/  HFMA2 R12, -RZ, RZ, 0, 5.9604644775390625e-08 ;  /* 0x00000001ff0c7431 */ /* 0x000fe400000001ff */
[----:B------:R-:W-:Y:S02]  /*8240*/  IMAD.MOV.U32 R8, RZ, RZ, 0x192 ;  /* 0x00000192ff087424 */ /* 0x000fe400078e00ff */
[----:B------:R-:W-:Y:S01]  /*8250*/  IMAD.MOV.U32 R13, RZ, RZ, RZ ;  /* 0x000000ffff0d7224 */ /* 0x000fe200078e00ff */
[----:B------:R-:W3:Y:S01]  /*8260*/  LDCU.64 UR6, c[0x4][0x78] ;  /* 0x01000f00ff0677ac */ /* 0x000ee20008000a00 */
[----:B------:R-:W2:Y:S01]  /*8270*/  LDC.64 R2, c[0x4][R3] ;  /* 0x0100000003027b82 */ /* 0x000ea20000000a00 */
[----:B------:R-:W5:Y:S01]  /*8280*/  LDCU.64 UR4, c[0x4][0x10] ;  /* 0x01000200ff0477ac */ /* 0x000f620008000a00 */
[----:B-1----:R-:W-:Y:S01]  /*8290*/  MOV R5, UR9 ;  /* 0x0000000900057c02 */ /* 0x002fe20008000f00 */
[----:B------:R-:W-:Y:S01]  /*82a0*/  IMAD.U32 R4, RZ, RZ, UR8 ;  /* 0x00000008ff047e24 */ /* 0x000fe2000f8e00ff */
[----:B---3--:R-:W-:Y:S01]  /*82b0*/  MOV R7, UR7 ;  /* 0x0000000700077c02 */ /* 0x008fe20008000f00 */
[----:B------:R-:W-:Y:S01]  /*82c0*/  IMAD.U32 R6, RZ, RZ, UR6 ;  /* 0x00000006ff067e24 */ /* 0x000fe2000f8e00ff */
[----:B-----5:R-:W-:Y:S01]  /*82d0*/  MOV R11, UR5 ;  /* 0x00000005000b7c02 */ /* 0x020fe20008000f00 */
[----:B------:R-:W-:Y:S02]  /*82e0*/  IMAD.U32 R10, RZ, RZ, UR4 ;  /* 0x00000004ff0a7e24 */ /* 0x000fe4000f8e00ff */
[----:B------:R-:W-:Y:S07]  /*82f0*/  LEPC R20, `(.L_x_125) ;  /* 0x000000001014794e */ /* 0x000fee0000000000 */
[----:B--2-4-:R-:W-:Y:S05]  /*8300*/  CALL.ABS.NOINC R2 ;  /* 0x0000000002007343 */ /* 0x014fea0003c00000 */
.L_x_125:
[----:B---34-:R-:W-:Y:S01]  /*8310*/  LOP3.LUT R3, R44, 0xffffe000, RZ, 0xc0, !PT ;  /* 0xffffe0002c037812 */ /* 0x018fe200078ec0ff */
[----:B------:R-:W-:Y:S05]  /*8320*/  WARPSYNC.ALL ;  /* 0x0000000000007948 */ /* 0x000fea0003800000 */
[----:B------:R-:W-:Y:S01]  /*8330*/  R2UR UR4, R25 ;  /* 0x00000000190472ca */ /* 0x000fe200000e0000 */
[----:B------:R-:W1:Y:S01]  /*8340*/  S2R R85, SR_CgaCtaId ;  /* 0x0000000000557919 */ /* 0x000e620000008800 */
[----:B------:R-:W-:Y:S01]  /*8350*/  LOP3.LUT R20, R40, 0xffffe000, RZ, 0xc0, !PT ;  /* 0xffffe00028147812 */ /* 0x000fe200078ec0ff */
[----:B------:R-:W-:Y:S01]  /*8360*/  BSSY.RECONVERGENT B0, `(.L_x_126) ;  /* 0x0000060000007945 */ /* 0x000fe20003800200 */
[----:B------:R-:W-:Y:S02]  /*8370*/  ISETP.NE.AND P6, PT, R79, RZ, PT ;  /* 0x000000ff4f00720c */ /* 0x000fe40003fc5270 */
[----:B------:R-:W-:Y:S07]  /*8380*/  ISETP.NE.AND P0, PT, R57, RZ, PT ;  /* 0x000000ff3900720c */ /* 0x000fee0003f05270 */
[----:B------:R-:W3:Y:S02]  /*8390*/  LDTM.x16 R4, tmem[UR4+0x10] ;  /* 0x00001004000479ee */ /* 0x000ee40008240000 */
[C---:B---3--:R-:W-:Y:S01]  /*83a0*/  FMUL R0, R24.reuse, R4 ;  /* 0x0000000418007220 */ /* 0x048fe20000400000 */
[----:B------:R-:W-:Y:S01]  /*83b0*/  LOP3.LUT R4, R45, 0xffffe000, RZ, 0xc0, !PT ;  /* 0xffffe0002d047812 */ /* 0x000fe200078ec0ff */
[C---:B------:R-:W-:Y:S01]  /*83c0*/  FMUL R2, R24.reuse, R5 ;  /* 0x0000000518027220 */ /* 0x040fe20000400000 */
[----:B------:R-:W-:Y:S01]  /*83d0*/  FMUL R5, R24, R12 ;  /* 0x0000000c18057220 */ /* 0x000fe20000400000 */
[C---:B------:R-:W-:Y:S01]  /*83e0*/  FFMA R28, R27.reuse, R3, R0 ;  /* 0x000000031b1c7223 */ /* 0x040fe20000000000 */
[----:B------:R-:W-:Y:S01]  /*83f0*/  LOP3.LUT R3, R46, 0xffffe000, RZ, 0xc0, !PT ;  /* 0xffffe0002e037812 */ /* 0x000fe200078ec0ff */
[----:B------:R-:W-:Y:S01]  /*8400*/  FFMA R29, R27, R4, R2 ;  /* 0x000000041b1d7223 */ /* 0x000fe20000000002 */
[----:B------:R-:W-:Y:S01]  /*8410*/  LOP3.LUT R4, R47, 0xffffe000, RZ, 0xc0, !PT ;  /* 0xffffe0002f047812 */ /* 0x000fe200078ec0ff */
[C---:B------:R-:W-:Y:S01]  /*8420*/  FMUL R0, R24.reuse, R6 ;  /* 0x0000000618007220 */ /* 0x040fe20000400000 */
[----:B------:R-:W-:Y:S01]  /*8430*/  F2FP.TF32.F32.PACK_B R28, R28 ;  /* 0x0000001cff1c723e */ /* 0x000fe200024050ff */
[C---:B------:R-:W-:Y:S01]  /*8440*/  FMUL R2, R24.reuse, R7 ;  /* 0x0000000718027220 */ /* 0x040fe20000400000 */
[----:B------:R-:W-:Y:S01]  /*8450*/  F2FP.TF32.F32.PACK_B R29, R29 ;  /* 0x0000001dff1d723e */ /* 0x000fe200024050ff */
[C---:B------:R-:W-:Y:S01]  /*8460*/  FFMA R30, R27.reuse, R3, R0 ;  /* 0x000000031b1e7223 */ /* 0x040fe20000000000 */
[C---:B------:R-:W-:Y:S01]  /*8470*/  FMUL R0, R24.reuse, R8 ;  /* 0x0000000818007220 */ /* 0x040fe20000400000 */
[----:B------:R-:W-:Y:S01]  /*8480*/  FFMA R31, R27, R4, R2 ;  /* 0x000000041b1f7223 */ /* 0x000fe20000000002 */
[C---:B------:R-:W-:Y:S01]  /*8490*/  FMUL R6, R24.reuse, R13 ;  /* 0x0000000d18067220 */ /* 0x040fe20000400000 */
[----:B------:R-:W-:Y:S01]  /*84a0*/  LOP3.LUT R13, R41, 0xffffe000, RZ, 0xc0, !PT ;  /* 0xffffe000290d7812 */ /* 0x000fe200078ec0ff */
[C---:B------:R-:W-:Y:S01]  /*84b0*/  FMUL R2, R24.reuse, R9 ;  /* 0x0000000918027220 */ /* 0x040fe20000400000 */
[----:B------:R-:W-:Y:S01]  /*84c0*/  F2FP.TF32.F32.PACK_B R30, R30 ;  /* 0x0000001eff1e723e */ /* 0x000fe200024050ff */
[----:B------:R-:W-:Y:S01]  /*84d0*/  FMUL R9, R24, R16 ;  /* 0x0000001018097220 */ /* 0x000fe20000400000 */
[----:B------:R-:W-:Y:S01]  /*84e0*/  F2FP.TF32.F32.PACK_B R31, R31 ;  /* 0x0000001fff1f723e */ /* 0x000fe200024050ff */
[----:B------:R-:W-:Y:S01]  /*84f0*/  FFMA R16, R27, R20, R0 ;  /* 0x000000141b107223 */ /* 0x000fe20000000000 */
[----:B------:R-:W-:Y:S01]  /*8500*/  LOP3.LUT R0, R42, 0xffffe000, RZ, 0xc0, !PT ;  /* 0xffffe0002a007812 */ /* 0x000fe200078ec0ff */
[C---:B------:R-:W-:Y:S01]  /*8510*/  FMUL R3, R24.reuse, R10 ;  /* 0x0000000a18037220 */ /* 0x040fe20000400000 */
[C---:B------:R-:W-:Y:S01]  /*8520*/  FMUL R7, R24.reuse, R14 ;  /* 0x0000000e18077220 */ /* 0x040fe20000400000 */
[----:B------:R-:W-:Y:S01]  /*8530*/  LOP3.LUT R14, R43, 0xffffe000, RZ, 0xc0, !PT ;  /* 0xffffe0002b0e7812 */ /* 0x000fe200078ec0ff */
[----:B------:R-:W-:Y:S01]  /*8540*/  FMUL R10, R24, R17 ;  /* 0x00000011180a7220 */ /* 0x000fe20000400000 */
[----:B------:R-:W-:Y:S01]  /*8550*/  F2FP.TF32.F32.PACK_B R16, R16 ;  /* 0x00000010ff10723e */ /* 0x000fe200024050ff */
[----:B------:R-:W-:Y:S01]  /*8560*/  FFMA R17, R27, R13, R2 ;  /* 0x0000000d1b117223 */ /* 0x000fe20000000002 */
[----:B------:R-:W-:Y:S01]  /*8570*/  LOP3.LUT R2, R32, 0xffffe000, RZ, 0xc0, !PT ;  /* 0xffffe00020027812 */ /* 0x000fe200078ec0ff */
[----:B------:R-:W-:Y:S01]  /*8580*/  STS.128 [R55+0x2000], R28 ;  /* 0x0020001c37007388 */ /* 0x000fe20000000c00 */
[----:B------:R-:W-:Y:S01]  /*8590*/  LOP3.LUT R13, R39, 0xffffe000, RZ, 0xc0, !PT ;  /* 0xffffe000270d7812 */ /* 0x000fe200078ec0ff */
[C---:B------:R-:W-:Y:S01]  /*85a0*/  FMUL R4, R24.reuse, R11 ;  /* 0x0000000b18047220 */ /* 0x040fe20000400000 */
[----:B------:R-:W-:Y:S01]  /*85b0*/  F2FP.TF32.F32.PACK_B R17, R17 ;  /* 0x00000011ff11723e */ /* 0x000fe200024050ff */
[C---:B------:R-:W-:Y:S01]  /*85c0*/  FMUL R11, R24.reuse, R18 ;  /* 0x00000012180b7220 */ /* 0x040fe20000400000 */
[----:B------:R-:W-:Y:S01]  /*85d0*/  FFMA R18, R27, R0, R3 ;  /* 0x000000001b127223 */ /* 0x000fe20000000003 */
[----:B------:R-:W-:Y:S01]  /*85e0*/  LOP3.LUT R0, R33, 0xffffe000, RZ, 0xc0, !PT ;  /* 0xffffe00021007812 */ /* 0x000fe200078ec0ff */
[----:B------:R-:W-:Y:S01]  /*85f0*/  FMUL R12, R24, R19 ;  /* 0x00000013180c7220 */ /* 0x000fe20000400000 */
[----:B------:R-:W-:Y:S01]  /*8600*/  LOP3.LUT R3, R34, 0xffffe000, RZ, 0xc0, !PT ;  /* 0xffffe00022037812 */ /* 0x000fe200078ec0ff */
[C---:B------:R-:W-:Y:S01]  /*8610*/  FFMA R19, R27.reuse, R14, R4 ;  /* 0x0000000e1b137223 */ /* 0x040fe20000000004 */
[----:B------:R-:W-:Y:S01]  /*8620*/  FFMA R4, R27, R2, R5 ;  /* 0x000000021b047223 */ /* 0x000fe20000000005 */
[----:B------:R-:W-:Y:S01]  /*8630*/  LOP3.LUT R2, R35, 0xffffe000, RZ, 0xc0, !PT ;  /* 0xffffe00023027812 */ /* 0x000fe200078ec0ff */
[----:B------:R-:W-:Y:S01]  /*8640*/  FMUL R8, R24, R15 ;  /* 0x0000000f18087220 */ /* 0x000fe20000400000 */
[----:B------:R-:W-:Y:S01]  /*8650*/  F2FP.TF32.F32.PACK_B R18, R18 ;  /* 0x00000012ff12723e */ /* 0x000fe200024050ff */
[C---:B------:R-:W-:Y:S01]  /*8660*/  FFMA R5, R27.reuse, R0, R6 ;  /* 0x000000001b057223 */ /* 0x040fe20000000006 */
[----:B------:R-:W-:Y:S01]  /*8670*/  F2FP.TF32.F32.PACK_B R19, R19 ;  /* 0x00000013ff13723e */ /* 0x000fe200024050ff */
[C---:B------:R-:W-:Y:S01]  /*8680*/  FFMA R6, R27.reuse, R3, R7 ;  /* 0x000000031b067223 */ /* 0x040fe20000000007 */
[----:B------:R-:W-:Y:S01]  /*8690*/  FFMA R7, R27, R2, R8 ;  /* 0x000000021b077223 */ /* 0x000fe20000000008 */
[----:B------:R-:W-:Y:S02]  /*86a0*/  LOP3.LUT R0, R36, 0xffffe000, RZ, 0xc0, !PT ;  /* 0xffffe00024007812 */ /* 0x000fe400078ec0ff */
[----:B------:R-:W-:Y:S01]  /*86b0*/  STS.128 [R71+0x2010], R16 ;  /* 0x0020101047007388 */ /* 0x000fe20000000c00 */
[----:B------:R-:W-:Y:S02]  /*86c0*/  LOP3.LUT R2, R37, 0xffffe000, RZ, 0xc0, !PT ;  /* 0xffffe00025027812 */ /* 0x000fe400078ec0ff */
[----:B------:R-:W-:Y:S01]  /*86d0*/  LOP3.LUT R3, R38, 0xffffe000, RZ, 0xc0, !PT ;  /* 0xffffe00026037812 */ /* 0x000fe200078ec0ff */
[C---:B------:R-:W-:Y:S01]  /*86e0*/  FFMA R8, R27.reuse, R0, R9 ;  /* 0x000000001b087223 */ /* 0x040fe20000000009 */
[----:B------:R-:W-:Y:S01]  /*86f0*/  F2FP.TF32.F32.PACK_B R4, R4 ;  /* 0x00000004ff04723e */ /* 0x000fe200024050ff */
[C---:B------:R-:W-:Y:S01]  /*8700*/  FFMA R9, R27.reuse, R2, R10 ;  /* 0x000000021b097223 */ /* 0x040fe2000000000a */
[----:B------:R-:W-:Y:S01]  /*8710*/  F2FP.TF32.F32.PACK_B R5, R5 ;  /* 0x00000005ff05723e */ /* 0x000fe200024050ff */
[C---:B------:R-:W-:Y:S01]  /*8720*/  FFMA R10, R27.reuse, R3, R11 ;  /* 0x000000031b0a7223 */ /* 0x040fe2000000000b */
[----:B------:R-:W-:Y:S01]  /*8730*/  F2FP.TF32.F32.PACK_B R6, R6 ;  /* 0x00000006ff06723e */ /* 0x000fe200024050ff */
[----:B------:R-:W-:Y:S01]  /*8740*/  FFMA R11, R27, R13, R12 ;  /* 0x0000000d1b0b7223 */ /* 0x000fe2000000000c */
[----:B------:R-:W-:Y:S01]  /*8750*/  F2FP.TF32.F32.PACK_B R7, R7 ;  /* 0x00000007ff07723e */ /* 0x000fe200024050ff */
[----:B------:R-:W-:Y:S01]  /*8760*/  IMAD.U32 R0, RZ, RZ, UR51 ;  /* 0x00000033ff007e24 */ /* 0x000fe2000f8e00ff */
[----:B------:R-:W-:Y:S02]  /*8770*/  F2FP.TF32.F32.PACK_B R8, R8 ;  /* 0x00000008ff08723e */ /* 0x000fe400024050ff */
[----:B------:R-:W-:Y:S01]  /*8780*/  F2FP.TF32.F32.PACK_B R9, R9 ;  /* 0x00000009ff09723e */ /* 0x000fe200024050ff */
[----:B------:R3:W-:Y:S01]  /*8790*/  STS.128 [R70+0x2020], R4 ;  /* 0x0020200446007388 */ /* 0x0007e20000000c00 */
[----:B------:R-:W-:Y:S02]  /*87a0*/  F2FP.TF32.F32.PACK_B R10, R10 ;  /* 0x0000000aff0a723e */ /* 0x000fe400024050ff */
[----:B------:R-:W-:Y:S02]  /*87b0*/  F2FP.TF32.F32.PACK_B R11, R11 ;  /* 0x0000000bff0b723e */ /* 0x000fe400024050ff */
[----:B------:R-:W-:Y:S02]  /*87c0*/  @P6 LEA R0, R0, UR50, 0x3 ;  /* 0x0000003200006c11 */ /* 0x000fe4000f8e18ff */
[----:B------:R-:W-:Y:S01]  /*87d0*/  @P6 SHF.L.U32 R2, RZ, 0x1f, RZ ;  /* 0x0000001fff026819 */ /* 0x000fe200000006ff */
[----:B------:R4:W-:Y:S02]  /*87e0*/  STS.128 [R80+0x2030], R8 ;  /* 0x0020300850007388 */ /* 0x0009e40000000c00 */
[----:B------:R-:W-:Y:S05]  /*87f0*/  @P6 VIADD R0, R0, 0xa0 ;  /* 0x000000a000006836 */ /* 0x000fea0000000000 */
[----:B-1----:R-:W-:Y:S01]  /*8800*/  @P6 PRMT R0, R85, 0x654, R0 ;  /* 0x0000065455006816 */ /* 0x002fe20000000000 */
[----:B------:R-:W-:Y:S01]  /*8810*/  @!PT LDS RZ, [RZ] ;  /* 0x00000000fffff984 */ /* 0x000fe20000000800 */
[----:B------:R-:W-:Y:S01]  /*8820*/  @!PT LDS RZ, [RZ] ;  /* 0x00000000fffff984 */ /* 0x000fe20000000800 */
[----:B------:R-:W-:Y:S01]  /*8830*/  @!PT LDS RZ, [RZ] ;  /* 0x00000000fffff984 */ /* 0x000fe20000000800 */
[----:B------:R-:W-:Y:S01]  /*8840*/  @!PT LDS RZ, [RZ] ;  /* 0x00000000fffff984 */ /* 0x000fe20000000800 */
[----:B------:R1:W-:Y:S06]  /*8850*/  MEMBAR.ALL.CTA ;  /* 0x0000000000007992 */ /* 0x0003ec0000008000 */
[----:B-1----:R-:W1:Y:S01]  /*8860*/  FENCE.VIEW.ASYNC.S ;  /* 0x00000000000073c6 */ /* 0x002e620000000000 */
[----:B---3--:R-:W-:Y:S01]  /*8870*/  LEA R6, R82, UR50, 0x3 ;  /* 0x0000003252067c11 */ /* 0x008fe2000f8e18ff */
[----:B-1----:R-:W-:Y:S06]  /*8880*/  BAR.SYNC.DEFER_BLOCKING 0x1, 0x80 ;  /* 0x0042000000007b1d */ /* 0x002fec0000010000 */
[----:B------:R-:W-:Y:S05]  /*8890*/  @P0 BRA `(.L_x_127) ;  /* 0x0000000000300947 */ /* 0x000fea0003800000 */
[----:B------:R-:W-:Y:S01]  /*88a0*/  R2UR UR10, R76 ;  /* 0x000000004c0a72ca */ /* 0x000fe200000e0000 */
[----:B------:R-:W-:Y:S01]  /*88b0*/  UIADD3 UR4, UP0, UPT, UR56, 0x780, URZ ;  /* 0x0000078038047890 */ /* 0x000fe2000ff1e0ff */
[----:B------:R-:W-:Y:S01]  /*88c0*/  R2UR UR11, R75 ;  /* 0x000000004b0b72ca */ /* 0x000fe200000e0000 */
[----:B------:R-:W-:Y:S01]  /*88d0*/  UIADD3 UR9, UPT, UPT, UR41, 0x10, URZ ;  /* 0x0000001029097890 */ /* 0x000fe2000fffe0ff */
[----:B------:R-:W-:Y:S01]  /*88e0*/  R2UR UR12, R73 ;  /* 0x00000000490c72ca */ /* 0x000fe200000e0000 */
[----:B------:R-:W-:Y:S01]  /*88f0*/  UIADD3 UR8, UPT, UPT, UR50, 0x2200, URZ ;  /* 0x0000220032087890 */ /* 0x000fe2000fffe0ff */
[----:B------:R-:W-:Y:S01]  /*8900*/  R2UR UR13, R74 ;  /* 0x000000004a0d72ca */ /* 0x000fe200000e0000 */
[----:B------:R-:W-:Y:S11]  /*8910*/  UIADD3.X UR5, UPT, UPT, URZ, UR57, URZ, UP0, !UPT ;  /* 0x00000039ff057290 */ /* 0x000ff600087fe4ff */
[----:B------:R-:W-:Y:S01]  /*8920*/  @!UPT UIADD3 URZ, UPT, UPT, URZ, URZ, URZ ;  /* 0x000000fffffff290 */ /* 0x000fe2000fffe0ff */
[----:B------:R1:W-:Y:S01]  /*8930*/  UTMASTG.5D.IM2COL [UR8], [UR4] ;  /* 0x00000008040073b5 */ /* 0x0003e20008060000 */
[----:B------:R0:W-:Y:S01]  /*8940*/  UTMACMDFLUSH ;  /* 0x00000000000079b7 */ /* 0x0001e20000000000 */
[----:B-1----:R-:W-:Y:S04]  /*8950*/  DEPBAR.LE SB0, 0x1 ;  /* 0x000080400000791a */ /* 0x002fe80000000000 */
.L_x_127:
[----:B------:R-:W-:Y:S05]  /*8960*/  BSYNC.RECONVERGENT B0 ;  /* 0x0000000000007941 */ /* 0x000fea0003800200 */
.L_x_126:
[----:B------:R-:W-:Y:S01]  /*8970*/  BAR.SYNC.DEFER_BLOCKING 0x1, 0x80 ;  /* 0x0042000000007b1d */ /* 0x000fe20000010000 */
[----:B------:R-:W-:Y:S04]  /*8980*/  UIADD3 UR4, UPT, UPT, UR51, 0x1, URZ ;  /* 0x0000000133047890 */ /* 0x000fe8000fffe0ff */
[----:B------:R-:W-:Y:S04]  /*8990*/  UISETP.NE.AND UP0, UPT, UR4, 0x4, UPT ;  /* 0x000000040400788c */ /* 0x000fe8000bf05270 */
[----:B------:R-:W-:Y:S01]  /*89a0*/  USEL UR42, UR4, URZ, UP0 ;  /* 0x000000ff042a7287 */ /* 0x000fe20008000000 */
[----:B------:R1:W-:Y:S01]  /*89b0*/  @P6 SYNCS.ARRIVE.TRANS64.RED.A1T0 RZ, [R0+URZ], RZ ;  /* 0x000000ff00ff69a7 */ /* 0x0003e200081004ff */
[----:B------:R-:W-:Y:S01]  /*89c0*/  BSSY B1, `(.L_x_128) ;  /* 0x0000017000017945 */ /* 0x000fe20003800000 */
[----:B------:R-:W3:Y:S02]  /*89d0*/  @P6 SYNCS.PHASECHK.TRANS64.TRYWAIT P0, [R6+URZ+0x80], R2 ;  /* 0x00008002060065a7 */ /* 0x000ee400080011ff */
[----:B---3--:R-:W-:Y:S01]  /*89e0*/  @P6 SEL R83, RZ, 0x1, !P0 ;  /* 0x00000001ff536807 */ /* 0x008fe20004000000 */
[----:B-1----:R-:W-:Y:S06]  /*89f0*/  @!P6 BRA `(.L_x_129) ;  /* 0x00000000004ce947 */ /* 0x002fec0003800000 */
        /* <DEDUP_REMOVED lines=9> */
[----:B------:R-:W-:Y:S04]  /*8a90*/  SHF.L.U32 R5, RZ, 0x1f, RZ ;  /* 0x0000001fff057819 */ /* 0x000fe800000006ff */
[----:B------:R-:W1:Y:S02]  /*8aa0*/  SYNCS.PHASECHK.TRANS64.TRYWAIT P0, [R6+URZ+0x80], R5 ;  /* 0x00008005060075a7 */ /* 0x000e6400080011ff */
[----:B-1----:R-:W-:Y:S05]  /*8ab0*/  @!P0 BRA `(.L_x_132) ;  /* 0x0000004800788947 */ /* 0x002fea0003800000 */
.L_x_131:
[----:B------:R-:W-:Y:S05]  /*8ac0*/  BSYNC B0 ;  /* 0x0000000000007941 */ /* 0x000fea0003800000 */
.L_x_130:
[----:B------:R-:W-:Y:S02]  /*8ad0*/  ISETP.NE.AND P0, PT, R84, RZ, PT ;  /* 0x000000ff5400720c */ /* 0x000fe40003f05270 */
[----:B------:R-:W-:Y:S11]  /*8ae0*/  IADD3 R82, PT, PT, R82, 0x1, RZ ;  /* 0x0000000152527810 */ /* 0x000ff60007ffe0ff */
[----:B------:R3:W1:Y:S04]  /*8af0*/  @P0 LDS.128 R44, [R4] ;  /* 0x00000000042c0984 */ /* 0x0006680000000c00 */
[----:B------:R3:W1:Y:S04]  /*8b00*/  @P0 LDS.128 R40, [R3+0x10] ;  /* 0x0000100003280984 */ /* 0x0006680000000c00 */
[----:B------:R3:W1:Y:S04]  /*8b10*/  @P0 LDS.128 R32, [R2+0x20] ;  /* 0x0000200002200984 */ /* 0x0006680000000c00 */
[----:B------:R3:W1:Y:S02]  /*8b20*/  @P0 LDS.128 R36, [R0+0x30] ;  /* 0x0000300000240984 */ /* 0x0006640000000c00 */
.L_x_129:
[----:B------:R-:W-:Y:S05]  /*8b30*/  BSYNC B1 ;  /* 0x0000000000017941 */ /* 0x000fea0003800000 */
.L_x_128:
[----:B---3--:R-:W-:Y:S05]  /*8b40*/  VIADD R0, R25, 0x20 ;  /* 0x0000002019007836 */ /* 0x008fea0000000000 */
[----:B------:R-:W-:Y:S04]  /*8b50*/  SHF.R.U32.HI R0, RZ, 0x15, R0 ;  /* 0x00000015ff007819 */ /* 0x000fe80000011600 */
[----:B------:R-:W-:Y:S11]  /*8b60*/  LOP3.LUT P0, RZ, R0, 0x3, R59, 0x48, !PT ;  /* 0x0000000300ff7812 */ /* 0x000ff6000780483b */
[----:B------:R-:W-:Y:S02]  /*8b70*/  @!UPT UIADD3 URZ, UPT, UPT, URZ, URZ, URZ ;  /* 0x000000fffffff290 */ /* 0x000fe4000fffe0ff */
[----:B------:R-:W-:Y:S05]  /*8b80*/  @!P0 BRA `(.L_x_133) ;  /* 0x0000000000408947 */ /* 0x000fea0003800000 */
[----:B------:R-:W1:Y:S01]  /*8b90*/  LDCU.64 UR8, c[0x4][0x70] ;  /* 0x01000e00ff0877ac */ /* 0x000e620008000a00 */
[----:B------:R-:W-:Y:S01]  /*8ba0*/  MOV R3, 0x0 ;  /* 0x0000000000037802 */ /* 0x000fe20000000f00 */
[----:B------:R-:W-:Y:S02]  /*8bb0*/  HFMA2 R12, -RZ, RZ, 0, 5.9604644775390625e-08 ;  /* 0x00000001ff0c7431 */ /* 0x000fe400000001ff */
[----:B----4-:R-:W-:Y:S02]  /*8bc0*/  IMAD.MOV.U32 R8, RZ, RZ, 0x192 ;  /* 0x00000192ff087424 */ /* 0x010fe400078e00ff */
[----:B------:R-:W-:Y:S01]  /*8bd0*/  IMAD.MOV.U32 R13, RZ, RZ, RZ ;  /* 0x000000ffff0d7224 */ /* 0x000fe200078e00ff */
[----:B------:R-:W3:Y:S01]  /*8be0*/  LDCU.64 UR6, c[0x4][0x78] ;  /* 0x01000f00ff0677ac */ /* 0x000ee20008000a00 */
[----:B------:R-:W4:Y:S01]  /*8bf0*/  LDC.64 R2, c[0x4][R3] ;  /* 0x0100000003027b82 */ /* 0x000f220000000a00 */
        /* <DEDUP_REMOVED lines=9> */
.L_x_133:
[----:B-1----:R-:W-:Y:S01]  /*8c90*/  LOP3.LUT R3, R44, 0xffffe000, RZ, 0xc0, !PT ;  /* 0xffffe0002c037812 */ /* 0x002fe200078ec0ff */
[----:B------:R-:W-:Y:S05]  /*8ca0*/  WARPSYNC.ALL ;  /* 0x0000000000007948 */ /* 0x000fea0003800000 */
[----:B------:R-:W-:Y:S01]  /*8cb0*/  R2UR UR4, R25 ;  /* 0x00000000190472ca */ /* 0x000fe200000e0000 */
[----:B------:R-:W-:Y:S01]  /*8cc0*/  BSSY.RECONVERGENT B0, `(.L_x_134) ;  /* 0x0000061000007945 */ /* 0x000fe20003800200 */
[----:B------:R-:W-:Y:S02]  /*8cd0*/  LOP3.LUT R20, R40, 0xffffe000, RZ, 0xc0, !PT ;  /* 0xffffe00028147812 */ /* 0x000fe400078ec0ff */
[----:B------:R-:W-:Y:S02]  /*8ce0*/  LOP3.LUT R21, R41, 0xffffe000, RZ, 0xc0, !PT ;  /* 0xffffe00029157812 */ /* 0x000fe400078ec0ff */
[----:B------:R-:W-:Y:S02]  /*8cf0*/  LOP3.LUT R26, R42, 0xffffe000, RZ, 0xc0, !PT ;  /* 0xffffe0002a1a7812 */ /* 0x000fe400078ec0ff */
[----:B------:R-:W-:Y:S02]  /*8d00*/  ISETP.NE.AND P6, PT, R79, RZ, PT ;  /* 0x000000ff4f00720c */ /* 0x000fe40003fc5270 */
[----:B------:R-:W-:Y:S03]  /*8d10*/  ISETP.NE.AND P0, PT, R57, RZ, PT ;  /* 0x000000ff3900720c */ /* 0x000fe60003f05270 */
[----:B----4-:R-:W1:Y:S02]  /*8d20*/  LDTM.x16 R4, tmem[UR4+0x20] ;  /* 0x00002004000479ee */ /* 0x010e640008240000 */
[C---:B-1----:R-:W-:Y:S01]  /*8d30*/  FMUL R0, R24.reuse, R4 ;  /* 0x0000000418007220 */ /* 0x042fe20000400000 */
        /* <DEDUP_REMOVED lines=13> */
[C---:B------:R-:W-:Y:S01]  /*8e10*/  FFMA R31, R27.reuse, R4, R2 ;  /* 0x000000041b1f7223 */ /* 0x040fe20000000002 */
[C---:B------:R-:W-:Y:S01]  /*8e20*/  FMUL R2, R24.reuse, R9 ;  /* 0x0000000918027220 */ /* 0x040fe20000400000 */
[C---:B------:R-:W-:Y:S01]  /*8e30*/  FMUL R9, R24.reuse, R16 ;  /* 0x0000001018097220 */ /* 0x040fe20000400000 */
[----:B------:R-:W-:Y:S01]  /*8e40*/  F2FP.TF32.F32.PACK_B R30, R30 ;  /* 0x0000001eff1e723e */ /* 0x000fe200024050ff */
[----:B------:R-:W-:Y:S01]  /*8e50*/  FFMA R16, R27, R20, R0 ;  /* 0x000000141b107223 */ /* 0x000fe20000000000 */
[----:B------:R-:W-:Y:S01]  /*8e60*/  LOP3.LUT R0, R43, 0xffffe000, RZ, 0xc0, !PT ;  /* 0xffffe0002b007812 */ /* 0x000fe200078ec0ff */
[C---:B------:R-:W-:Y:S01]  /*8e70*/  FMUL R3, R24.reuse, R10 ;  /* 0x0000000a18037220 */ /* 0x040fe20000400000 */
[----:B------:R-:W-:Y:S01]  /*8e80*/  F2FP.TF32.F32.PACK_B R31, R31 ;  /* 0x0000001fff1f723e */ /* 0x000fe200024050ff */
[C---:B------:R-:W-:Y:S01]  /*8e90*/  FMUL R4, R24.reuse, R11 ;  /* 0x0000000b18047220 */ /* 0x040fe20000400000 */
[----:B------:R-:W-:Y:S01]  /*8ea0*/  F2FP.TF32.F32.PACK_B R16, R16 ;  /* 0x00000010ff10723e */ /* 0x000fe200024050ff */
[----:B------:R-:W-:Y:S01]  /*8eb0*/  FMUL R10, R24, R17 ;  /* 0x00000011180a7220 */ /* 0x000fe20000400000 */
[C---:B------:R-:W-:Y:S01]  /*8ec0*/  FFMA R17, R27.reuse, R21, R2 ;  /* 0x000000151b117223 */ /* 0x040fe20000000002 */
[----:B------:R-:W-:Y:S01]  /*8ed0*/  LOP3.LUT R2, R32, 0xffffe000, RZ, 0xc0, !PT ;  /* 0xffffe00020027812 */ /* 0x000fe200078ec0ff */
[----:B------:R1:W-:Y:S01]  /*8ee0*/  STS.128 [R55+0x4000], R28 ;  /* 0x0040001c37007388 */ /* 0x0003e20000000c00 */
[C---:B------:R-:W-:Y:S01]  /*8ef0*/  FMUL R11, R24.reuse, R18 ;  /* 0x00000012180b7220 */ /* 0x040fe20000400000 */
[----:B------:R-:W-:Y:S01]  /*8f00*/  FFMA R18, R27, R26, R3 ;  /* 0x0000001a1b127223 */ /* 0x000fe20000000003 */
[----:B------:R-:W-:Y:S01]  /*8f10*/  LOP3.LUT R3, R33, 0xffffe000, RZ, 0xc0, !PT ;  /* 0xffffe00021037812 */ /* 0x000fe200078ec0ff */
[C---:B------:R-:W-:Y:S01]  /*8f20*/  FMUL R12, R24.reuse, R19 ;  /* 0x00000013180c7220 */ /* 0x040fe20000400000 */
[----:B------:R-:W-:Y:S01]  /*8f30*/  F2FP.TF32.F32.PACK_B R17, R17 ;  /* 0x00000011ff11723e */ /* 0x000fe200024050ff */
[----:B------:R-:W-:Y:S01]  /*8f40*/  FFMA R19, R27, R0, R4 ;  /* 0x000000001b137223 */ /* 0x000fe20000000004 */
[----:B------:R-:W-:Y:S01]  /*8f50*/  F2FP.TF32.F32.PACK_B R18, R18 ;  /* 0x00000012ff12723e */ /* 0x000fe200024050ff */
[----:B------:R-:W-:Y:S01]  /*8f60*/  FMUL R6, R24, R13 ;  /* 0x0000000d18067220 */ /* 0x000fe20000400000 */
[----:B------:R-:W-:Y:S01]  /*8f70*/  LOP3.LUT R13, R34, 0xffffe000, RZ, 0xc0, !PT ;  /* 0xffffe000220d7812 */ /* 0x000fe200078ec0ff */
[C---:B------:R-:W-:Y:S01]  /*8f80*/  FMUL R7, R24.reuse, R14 ;  /* 0x0000000e18077220 */ /* 0x040fe20000400000 */
[----:B------:R-:W-:Y:S01]  /*8f90*/  LOP3.LUT R14, R35, 0xffffe000, RZ, 0xc0, !PT ;  /* 0xffffe000230e7812 */ /* 0x000fe200078ec0ff */
[----:B------:R-:W-:Y:S01]  /*8fa0*/  FMUL R8, R24, R15 ;  /* 0x0000000f18087220 */ /* 0x000fe20000400000 */
[----:B------:R-:W-:Y:S01]  /*8fb0*/  F2FP.TF32.F32.PACK_B R19, R19 ;  /* 0x00000013ff13723e */ /* 0x000fe200024050ff */
[C---:B------:R-:W-:Y:S01]  /*8fc0*/  FFMA R4, R27.reuse, R2, R5 ;  /* 0x000000021b047223 */ /* 0x040fe20000000005 */
[C---:B------:R-:W-:Y:S01]  /*8fd0*/  FFMA R5, R27.reuse, R3, R6 ;  /* 0x000000031b057223 */ /* 0x040fe20000000006 */
[C---:B------:R-:W-:Y:S01]  /*8fe0*/  FFMA R6, R27.reuse, R13, R7 ;  /* 0x0000000d1b067223 */ /* 0x040fe20000000007 */
[----:B------:R-:W-:Y:S01]  /*8ff0*/  FFMA R7, R27, R14, R8 ;  /* 0x0000000e1b077223 */ /* 0x000fe20000000008 */
[----:B------:R1:W-:Y:S01]  /*9000*/  STS.128 [R71+0x4010], R16 ;  /* 0x0040101047007388 */ /* 0x0003e20000000c00 */
[----:B------:R-:W-:Y:S01]  /*9010*/  LOP3.LUT R0, R36, 0xffffe000, RZ, 0xc0, !PT ;  /* 0xffffe00024007812 */ /* 0x000fe200078ec0ff */
[----:B------:R-:W-:Y:S01]  /*9020*/  IMAD.U32 R14, RZ, RZ, UR42 ;  /* 0x0000002aff0e7e24 */ /* 0x000fe2000f8e00ff */
[----:B------:R-:W-:Y:S02]  /*9030*/  LOP3.LUT R2, R37, 0xffffe000, RZ, 0xc0, !PT ;  /* 0xffffe00025027812 */ /* 0x000fe400078ec0ff */
        /* <DEDUP_REMOVED lines=14> */
[----:B------:R-:W-:Y:S02]  /*9120*/  F2FP.TF32.F32.PACK_B R11, R11 ;  /* 0x0000000bff0b723e */ /* 0x000fe400024050ff */
[----:B------:R-:W-:Y:S02]  /*9130*/  @P6 LEA R14, R14, UR50, 0x3 ;  /* 0x000000320e0e6c11 */ /* 0x000fe4000f8e18ff */
[----:B------:R-:W-:Y:S01]  /*9140*/  LEA R0, R82, UR50, 0x3 ;  /* 0x0000003252007c11 */ /* 0x000fe2000f8e18ff */
[----:B------:R1:W-:Y:S01]  /*9150*/  STS.128 [R80+0x4030], R8 ;  /* 0x0040300850007388 */ /* 0x0003e20000000c00 */
[----:B------:R-:W-:Y:S01]  /*9160*/  @P6 SHF.L.U32 R2, RZ, 0x1f, RZ ;  /* 0x0000001fff026819 */ /* 0x000fe200000006ff */
[----:B------:R-:W-:Y:S05]  /*9170*/  @P6 VIADD R14, R14, 0xa0 ;  /* 0x000000a00e0e6836 */ /* 0x000fea0000000000 */
[----:B------:R-:W-:Y:S01]  /*9180*/  @P6 PRMT R14, R85, 0x654, R14 ;  /* 0x00000654550e6816 */ /* 0x000fe2000000000e */
[----:B------:R-:W-:Y:S01]  /*9190*/  @!PT LDS RZ, [RZ] ;  /* 0x00000000fffff984 */ /* 0x000fe20000000800 */
[----:B------:R-:W-:Y:S01]  /*91a0*/  @!PT LDS RZ, [RZ] ;  /* 0x00000000fffff984 */ /* 0x000fe20000000800 */
[----:B------:R-:W-:Y:S01]  /*91b0*/  @!PT LDS RZ, [RZ] ;  /* 0x00000000fffff984 */ /* 0x000fe20000000800 */
[----:B------:R-:W-:Y:S01]  /*91c0*/  @!PT LDS RZ, [RZ] ;  /* 0x00000000fffff984 */ /* 0x000fe20000000800 */
[----:B------:R3:W-:Y:S06]  /*91d0*/  MEMBAR.ALL.CTA ;  /* 0x0000000000007992 */ /* 0x0007ec0000008000 */
[----:B---3--:R-:W3:Y:S02]  /*91e0*/  FENCE.VIEW.ASYNC.S ;  /* 0x00000000000073c6 */ /* 0x008ee40000000000 */
[----:B---3--:R-:W-:Y:S06]  /*91f0*/  BAR.SYNC.DEFER_BLOCKING 0x1, 0x80 ;  /* 0x0042000000007b1d */ /* 0x008fec0000010000 */
        /* <DEDUP_REMOVED lines=12> */
[----:B---3--:R-:W-:Y:S04]  /*92c0*/  DEPBAR.LE SB0, 0x1 ;  /* 0x000080400000791a */ /* 0x008fe80000000000 */
.L_x_135:
[----:B------:R-:W-:Y:S05]  /*92d0*/  BSYNC.RECONVERGENT B0 ;  /* 0x0000000000007941 */ /* 0x000fea0003800200 */
.L_x_134:
[----:B------:R-:W-:Y:S01]  /*92e0*/  BAR.SYNC.DEFER_BLOCKING 0x1, 0x80 ;  /* 0x0042000000007b1d */ /* 0x000fe20000010000 */
[----:B------:R-:W-:Y:S01]  /*92f0*/  UIADD3 UR4, UPT, UPT, UR42, 0x1, URZ ;  /* 0x000000012a047890 */ /* 0x000fe2000fffe0ff */
[----:B------:R-:W-:Y:S03]  /*9300*/  MOV R86, RZ ;  /* 0x000000ff00567202 */ /* 0x000fe60000000f00 */
[----:B------:R-:W-:Y:S04]  /*9310*/  UISETP.NE.AND UP0, UPT, UR4, 0x4, UPT ;  /* 0x000000040400788c */ /* 0x000fe8000bf05270 */
[----:B------:R-:W-:Y:S01]  /*9320*/  USEL UR40, UR4, URZ, UP0 ;  /* 0x000000ff04287287 */ /* 0x000fe20008000000 */
[----:B------:R3:W-:Y:S01]  /*9330*/  @P6 SYNCS.ARRIVE.TRANS64.RED.A1T0 RZ, [R14+URZ], RZ ;  /* 0x000000ff0eff69a7 */ /* 0x0007e200081004ff */
[----:B------:R-:W-:Y:S01]  /*9340*/  BSSY B1, `(.L_x_136) ;  /* 0x000001b000017945 */ /* 0x000fe20003800000 */
[----:B------:R-:W4:Y:S02]  /*9350*/  @P6 SYNCS.PHASECHK.TRANS64.TRYWAIT P0, [R0+URZ+0x80], R2 ;  /* 0x00008002000065a7 */ /* 0x000f2400080011ff */
[----:B----4-:R-:W-:Y:S01]  /*9360*/  @P6 SEL R83, RZ, 0x1, !P0 ;  /* 0x00000001ff536807 */ /* 0x010fe20004000000 */
[----:B---3--:R-:W-:Y:S06]  /*9370*/  @!P6 BRA `(.L_x_137) ;  /* 0x00000000005ce947 */ /* 0x008fec0003800000 */
[----:B------:R-:W-:Y:S01]  /*9380*/  ISETP.NE.AND P0, PT, R83, RZ, PT ;  /* 0x000000ff5300720c */ /* 0x000fe20003f05270 */
[----:B------:R-:W-:Y:S01]  /*9390*/  BSSY B0, `(.L_x_138) ;  /* 0x000000b000007945 */ /* 0x000fe20003800000 */
[----:B------:R-:W-:Y:S11]  /*93a0*/  ISETP.NE.AND P1, PT, R84, RZ, PT ;  /* 0x000000ff5400720c */ /* 0x000ff60003f25270 */
[----:B------:R-:W-:Y:S02]  /*93b0*/  @!UPT UIADD3 URZ, UPT, UPT, URZ, URZ, URZ ;  /* 0x000000fffffff290 */ /* 0x000fe4000fffe0ff */
[C---:B-1----:R-:W-:Y:S01]  /*93c0*/  @P1 IMAD R5, R82.reuse, 0x2000, R55 ;  /* 0x0000200052051824 */ /* 0x042fe200078e0237 */
[C---:B------:R-:W-:Y:S01]  /*93d0*/  @P1 LEA R3, R82.reuse, R70, 0xd ;  /* 0x0000004652031211 */ /* 0x040fe200078e68ff */
[C---:B------:R-:W-:Y:S02]  /*93e0*/  @P1 IMAD R4, R82.reuse, 0x2000, R71 ;  /* 0x0000200052041824 */ /* 0x040fe400078e0247 */
[----:B------:R-:W-:Y:S01]  /*93f0*/  @P1 IMAD R2, R82, 0x2000, R80 ;  /* 0x0000200052021824 */ /* 0x000fe200078e0250 */
[----:B------:R-:W-:Y:S06]  /*9400*/  @P0 BRA `(.L_x_139) ;  /* 0x00000000000c0947 */ /* 0x000fec0003800000 */
[----:B------:R-:W-:Y:S04]  /*9410*/  SHF.L.U32 R6, RZ, 0x1f, RZ ;  /* 0x0000001fff067819 */ /* 0x000fe800000006ff */
[----:B------:R-:W1:Y:S02]  /*9420*/  SYNCS.PHASECHK.TRANS64.TRYWAIT P0, [R0+URZ+0x80], R6 ;  /* 0x00008006000075a7 */ /* 0x000e6400080011ff */
[----:B-1----:R-:W-:Y:S05]  /*9430*/  @!P0 BRA `(.L_x_140) ;  /* 0x00000040002c8947 */ /* 0x002fea0003800000 */
.L_x_139:
[----:B------:R-:W-:Y:S05]  /*9440*/  BSYNC B0 ;  /* 0x0000000000007941 */ /* 0x000fea0003800000 */
.L_x_138:
[----:B------:R-:W-:Y:S01]  /*9450*/  ISETP.NE.AND P0, PT, R84, RZ, PT ;  /* 0x000000ff5400720c */ /* 0x000fe20003f05270 */
[----:B------:R-:W-:Y:S11]  /*9460*/  VIADD R82, R82, 0x1 ;  /* 0x0000000152527836 */ /* 0x000ff60000000000 */
[----:B------:R-:W-:Y:S01]  /*9470*/  @!UPT UIADD3 URZ, UPT, UPT, URZ, URZ, URZ ;  /* 0x000000fffffff290 */ /* 0x000fe2000fffe0ff */
[----:B------:R3:W4:Y:S04]  /*9480*/  @P0 LDS.128 R44, [R5] ;  /* 0x00000000052c0984 */ /* 0x0007280000000c00 */
[----:B------:R3:W1:Y:S04]  /*9490*/  @P0 LDS.128 R40, [R4+0x10] ;  /* 0x0000100004280984 */ /* 0x0006680000000c00 */
[----:B------:R3:W1:Y:S04]  /*94a0*/  @P0 LDS.128 R32, [R3+0x20] ;  /* 0x0000200003200984 */ /* 0x0006680000000c00 */
[----:B------:R3:W1:Y:S01]  /*94b0*/  @P0 LDS.128 R36, [R2+0x30] ;  /* 0x0000300002240984 */ /* 0x0006620000000c00 */
[C---:B------:R-:W-:Y:S04]  /*94c0*/  ISETP.NE.AND P0, PT, R82.reuse, 0x4, PT ;  /* 0x000000045200780c */ /* 0x040fe80003f05270 */
[----:B------:R-:W-:Y:S02]  /*94d0*/  SEL R82, R82, RZ, P0 ;  /* 0x000000ff52527207 */ /* 0x000fe40000000000 */
[----:B------:R-:W-:Y:S02]  /*94e0*/  SEL R86, RZ, 0x1, P0 ;  /* 0x00000001ff567807 */ /* 0x000fe40000000000 */
.L_x_137:
[----:B------:R-:W-:Y:S05]  /*94f0*/  BSYNC B1 ;  /* 0x0000000000017941 */ /* 0x000fea0003800000 */
.L_x_136:
        /* <DEDUP_REMOVED lines=21> */
.L_x_141:
[----:B---34-:R-:W-:Y:S01]  /*9650*/  LOP3.LUT R3, R44, 0xffffe000, RZ, 0xc0, !PT ;  /* 0xffffe0002c037812 */ /* 0x018fe200078ec0ff */
        /* <DEDUP_REMOVED lines=8> */
[----:B------:R-:W1:Y:S02]  /*96e0*/  LDTM.x16 R4, tmem[UR4+0x30] ;  /* 0x00003004000479ee */ /* 0x000e640008240000 */
        /* <DEDUP_REMOVED lines=27> */
[----:B------:R-:W-:Y:S01]  /*98a0*/  STS.128 [R55+0x6000], R28 ;  /* 0x0060001c37007388 */ /* 0x000fe20000000c00 */
        /* <DEDUP_REMOVED lines=17> */
[----:B------:R-:W-:Y:S01]  /*99c0*/  STS.128 [R71+0x6010], R16 ;  /* 0x0060101047007388 */ /* 0x000fe20000000c00 */
        /* <DEDUP_REMOVED lines=19> */
[----:B------:R-:W-:Y:S01]  /*9b00*/  @P6 SHF.L.U32 R0, R86, 0x1f, RZ ;  /* 0x0000001f56006819 */ /* 0x000fe200000006ff */
[----:B------:R3:W-:Y:S02]  /*9b10*/  STS.128 [R80+0x6030], R8 ;  /* 0x0060300850007388 */ /* 0x0007e40000000c00 */
[----:B------:R-:W-:Y:S05]  /*9b20*/  @P6 VIADD R14, R14, 0xa0 ;  /* 0x000000a00e0e6836 */ /* 0x000fea0000000000 */
[----:B------:R-:W-:Y:S01]  /*9b30*/  @P6 PRMT R14, R85, 0x654, R14 ;  /* 0x00000654550e6816 */ /* 0x000fe2000000000e */
[----:B------:R-:W-:Y:S01]  /*9b40*/  @!PT LDS RZ, [RZ] ;  /* 0x00000000fffff984 */ /* 0x000fe20000000800 */
[----:B------:R-:W-:Y:S01]  /*9b50*/  @!PT LDS RZ, [RZ] ;  /* 0x00000000fffff984 */ /* 0x000fe20000000800 */
[----:B------:R-:W-:Y:S01]  /*9b60*/  @!PT LDS RZ, [RZ] ;  /* 0x00000000fffff984 */ /* 0x000fe20000000800 */
[----:B------:R-:W-:Y:S01]  /*9b70*/  @!PT LDS RZ, [RZ] ;  /* 0x00000000fffff984 */ /* 0x000fe20000000800 */
[----:B------:R4:W-:Y:S06]  /*9b80*/  MEMBAR.ALL.CTA ;  /* 0x0000000000007992 */ /* 0x0009ec0000008000 */
[----:B----4-:R-:W4:Y:S01]  /*9b90*/  FENCE.VIEW.ASYNC.S ;  /* 0x00000000000073c6 */ /* 0x010f220000000000 */
[----:B-1----:R-:W-:Y:S01]  /*9ba0*/  LEA R6, R82, UR50, 0x3 ;  /* 0x0000003252067c11 */ /* 0x002fe2000f8e18ff */
[----:B----4-:R-:W-:Y:S06]  /*9bb0*/  BAR.SYNC.DEFER_BLOCKING 0x1, 0x80 ;  /* 0x0042000000007b1d */ /* 0x010fec0000010000 */
        /* <DEDUP_REMOVED lines=13> */
.L_x_143:
[----:B------:R-:W-:Y:S05]  /*9c90*/  BSYNC.RECONVERGENT B0 ;  /* 0x0000000000007941 */ /* 0x000fea0003800200 */
.L_x_142:
[----:B------:R-:W-:Y:S01]  /*9ca0*/  BAR.SYNC.DEFER_BLOCKING 0x1, 0x80 ;  /* 0x0042000000007b1d */ /* 0x000fe20000010000 */
[----:B------:R-:W-:Y:S04]  /*9cb0*/  UIADD3 UR4, UPT, UPT, UR40, 0x1, URZ ;  /* 0x0000000128047890 */ /* 0x000fe8000fffe0ff */
[----:B------:R-:W-:Y:S04]  /*9cc0*/  UISETP.NE.AND UP0, UPT, UR4, 0x4, UPT ;  /* 0x000000040400788c */ /* 0x000fe8000bf05270 */
[----:B------:R-:W-:Y:S01]  /*9cd0*/  USEL UR43, UR4, URZ, UP0 ;  /* 0x000000ff042b7287 */ /* 0x000fe20008000000 */
[----:B------:R1:W-:Y:S01]  /*9ce0*/  @P6 SYNCS.ARRIVE.TRANS64.RED.A1T0 RZ, [R14+URZ], RZ ;  /* 0x000000ff0eff69a7 */ /* 0x0003e200081004ff */
[----:B------:R-:W-:Y:S01]  /*9cf0*/  BSSY B1, `(.L_x_144) ;  /* 0x000001c000017945 */ /* 0x000fe20003800000 */
[----:B------:R-:W4:Y:S02]  /*9d00*/  @P6 SYNCS.PHASECHK.TRANS64.TRYWAIT P0, [R6+URZ+0x80], R0 ;  /* 0x00008000060065a7 */ /* 0x000f2400080011ff */
[----:B----4-:R-:W-:Y:S01]  /*9d10*/  @P6 SEL R83, RZ, 0x1, !P0 ;  /* 0x00000001ff536807 */ /* 0x010fe20004000000 */
        /* <DEDUP_REMOVED lines=10> */
[----:B------:R-:W-:Y:S04]  /*9dc0*/  SHF.L.U32 R5, R86, 0x1f, RZ ;  /* 0x0000001f56057819 */ /* 0x000fe800000006ff */
[----:B------:R-:W1:Y:S02]  /*9dd0*/  SYNCS.PHASECHK.TRANS64.TRYWAIT P0, [R6+URZ+0x80], R5 ;  /* 0x00008005060075a7 */ /* 0x000e6400080011ff */
[----:B-1----:R-:W-:Y:S05]  /*9de0*/  @!P0 BRA `(.L_x_148) ;  /* 0x0000003400d48947 */ /* 0x002fea0003800000 */
.L_x_147:
[----:B------:R-:W-:Y:S05]  /*9df0*/  BSYNC B0 ;  /* 0x0000000000007941 */ /* 0x000fea0003800000 */
.L_x_146:
[----:B------:R-:W-:Y:S01]  /*9e00*/  ISETP.NE.AND P0, PT, R84, RZ, PT ;  /* 0x000000ff5400720c */ /* 0x000fe20003f05270 */
[----:B------:R-:W-:Y:S11]  /*9e10*/  VIADD R82, R82, 0x1 ;  /* 0x0000000152527836 */ /* 0x000ff60000000000 */
[----:B------:R-:W-:Y:S01]  /*9e20*/  @!UPT UIADD3 URZ, UPT, UPT, URZ, URZ, URZ ;  /* 0x000000fffffff290 */ /* 0x000fe2000fffe0ff */
[----:B------:R-:W4:Y:S04]  /*9e30*/  @P0 LDS.128 R44, [R4] ;  /* 0x00000000042c0984 */ /* 0x000f280000000c00 */
[----:B------:R-:W1:Y:S04]  /*9e40*/  @P0 LDS.128 R40, [R3+0x10] ;  /* 0x0000100003280984 */ /* 0x000e680000000c00 */
[----:B------:R-:W1:Y:S04]  /*9e50*/  @P0 LDS.128 R32, [R2+0x20] ;  /* 0x0000200002200984 */ /* 0x000e680000000c00 */
[----:B------:R5:W1:Y:S01]  /*9e60*/  @P0 LDS.128 R36, [R0+0x30] ;  /* 0x0000300000240984 */ /* 0x000a620000000c00 */
[C---:B------:R-:W-:Y:S04]  /*9e70*/  ISETP.NE.AND P0, PT, R82.reuse, 0x4, PT ;  /* 0x000000045200780c */ /* 0x040fe80003f05270 */
[----:B------:R-:W-:Y:S02]  /*9e80*/  SEL R82, R82, RZ, P0 ;  /* 0x000000ff52527207 */ /* 0x000fe40000000000 */
[----:B-----5:R-:W-:Y:S04]  /*9e90*/  SEL R0, RZ, 0x1, P0 ;  /* 0x00000001ff007807 */ /* 0x020fe80000000000 */
[----:B------:R-:W-:Y:S02]  /*9ea0*/  LOP3.LUT R86, R86, R0, RZ, 0x3c, !PT ;  /* 0x0000000056567212 */ /* 0x000fe400078e3cff */
.L_x_145:
[----:B------:R-:W-:Y:S05]  /*9eb0*/  BSYNC B1 ;  /* 0x0000000000017941 */ /* 0x000fea0003800000 */
.L_x_144:
[----:B------:R-:W-:Y:S05]  /*9ec0*/  VIADD R0, R25, 0x40 ;  /* 0x0000004019007836 */ /* 0x000fea0000000000 */
[----:B------:R-:W-:Y:S04]  /*9ed0*/  SHF.R.U32.HI R0, RZ, 0x15, R0 ;  /* 0x00000015ff007819 */ /* 0x000fe80000011600 */
[----:B------:R-:W-:Y:S11]  /*9ee0*/  LOP3.LUT P0, RZ, R0, 0x3, R59, 0x48, !PT ;  /* 0x0000000300ff7812 */ /* 0x000ff6000780483b */
[----:B------:R-:W-:Y:S02]  /*9ef0*/  @!UPT UIADD3 URZ, UPT, UPT, URZ, URZ, URZ ;  /* 0x000000fffffff290 */ /* 0x000fe4000fffe0ff */
[----:B------:R-:W-:Y:S05]  /*9f00*/  @!P0 BRA `(.L_x_149) ;  /* 0x0000000000408947 */ /* 0x000fea0003800000 */
[----:B------:R-:W1:Y:S01]  /*9f10*/  LDCU.64 UR8, c[0x4][0x70] ;  /* 0x01000e00ff0877ac */ /* 0x000e620008000a00 */
[----:B------:R-:W-:Y:S01]  /*9f20*/  MOV R3, 0x0 ;  /* 0x0000000000037802 */ /* 0x000fe20000000f00 */
[----:B------:R-:W-:Y:S02]  /*9f30*/  HFMA2 R12, -RZ, RZ, 0, 5.9604644775390625e-08 ;  /* 0x00000001ff0c7431 */ /* 0x000fe400000001ff */
[----:B---3--:R-:W-:Y:S02]  /*9f40*/  IMAD.MOV.U32 R8, RZ, RZ, 0x192 ;  /* 0x00000192ff087424 */ /* 0x008fe400078e00ff */
        /* <DEDUP_REMOVED lines=12> */
.L_x_149:
[----:B----4-:R-:W-:Y:S01]  /*a010*/  LOP3.LUT R3, R44, 0xffffe000, RZ, 0xc0, !PT ;  /* 0xffffe0002c037812 */ /* 0x010fe200078ec0ff */
[----:B------:R-:W-:Y:S05]  /*a020*/  WARPSYNC.ALL ;  /* 0x0000000000007948 */ /* 0x000fea0003800000 */
[----:B------:R-:W-:Y:S01]  /*a030*/  R2UR UR4, R25 ;  /* 0x00000000190472ca */ /* 0x000fe200000e0000 */
[----:B------:R-:W-:Y:S01]  /*a040*/  BSSY.RECONVERGENT B0, `(.L_x_150) ;  /* 0x0000063000007945 */ /* 0x000fe20003800200 */
[----:B-1----:R-:W-:Y:S02]  /*a050*/  LOP3.LUT R20, R40, 0xffffe000, RZ, 0xc0, !PT ;  /* 0xffffe00028147812 */ /* 0x002fe400078ec0ff */
[----:B------:R-:W-:Y:S02]  /*a060*/  LOP3.LUT R21, R41, 0xffffe000, RZ, 0xc0, !PT ;  /* 0xffffe00029157812 */ /* 0x000fe400078ec0ff */
[----:B------:R-:W-:Y:S02]  /*a070*/  LOP3.LUT R26, R42, 0xffffe000, RZ, 0xc0, !PT ;  /* 0xffffe0002a1a7812 */ /* 0x000fe400078ec0ff */
[----:B------:R-:W-:Y:S02]  /*a080*/  ISETP.NE.AND P6, PT, R79, RZ, PT ;  /* 0x000000ff4f00720c */ /* 0x000fe40003fc5270 */
[----:B------:R-:W-:Y:S03]  /*a090*/  ISETP.NE.AND P0, PT, R57, RZ, PT ;  /* 0x000000ff3900720c */ /* 0x000fe60003f05270 */
[----:B---3--:R-:W1:Y:S02]  /*a0a0*/  LDTM.x16 R4, tmem[UR4+0x40] ;  /* 0x00004004000479ee */ /* 0x008e640008240000 */
        /* <DEDUP_REMOVED lines=27> */
[----:B------:R-:W-:Y:S01]  /*a260*/  STS.128 [R55], R28 ;  /* 0x0000001c37007388 */ /* 0x000fe20000000c00 */
        /* <DEDUP_REMOVED lines=50> */
[----:B------:R-:W-:Y:S01]  /*a590*/  UIADD3 UR4, UPT, UPT, UR50, 0x200, URZ ;  /* 0x0000020032047890 */ /* 0x000fe2000fffe0ff */
[----:B------:R-:W-:Y:S01]  /*a5a0*/  R2UR UR10, R76 ;  /* 0x000000004c0a72ca */ /* 0x000fe200000e0000 */
[----:B------:R-:W-:Y:S01]  /*a5b0*/  UIADD3 UR9, UPT, UPT, UR41, 0x40, URZ ;  /* 0x0000004029097890 */ /* 0x000fe2000fffe0ff */
        /* <DEDUP_REMOVED lines=10> */
[----:B-1----:R-:W-:Y:S04]  /*a660*/  DEPBAR.LE SB0, 0x1 ;  /* 0x000080400000791a */ /* 0x002fe80000000000 */
.L_x_151:
[----:B------:R-:W-:Y:S05]  /*a670*/  BSYNC.RECONVERGENT B0 ;  /* 0x0000000000007941 */ /* 0x000fea0003800200 */
.L_x_150:
        /* <DEDUP_REMOVED lines=21> */
.L_x_155:
[----:B------:R-:W-:Y:S05]  /*a7d0*/  BSYNC B0 ;  /* 0x0000000000007941 */ /* 0x000fea0003800000 */
.L_x_154:
        /* <DEDUP_REMOVED lines=11> */
.L_x_153:
[----:B------:R-:W-:Y:S05]  /*a890*/  BSYNC B1 ;  /* 0x0000000000017941 */ /* 0x000fea0003800000 */
.L_x_152:
        /* <DEDUP_REMOVED lines=21> */
.L_x_157:
        /* <DEDUP_REMOVED lines=100> */
.L_x_159:
[----:B------:R-:W-:Y:S05]  /*b030*/  BSYNC.RECONVERGENT B0 ;  /* 0x0000000000007941 */ /* 0x000fea0003800200 */
.L_x_158:
        /* <DEDUP_REMOVED lines=21> */
.L_x_163:
[----:B------:R-:W-:Y:S05]  /*b190*/  BSYNC B0 ;  /* 0x0000000000007941 */ /* 0x000fea0003800000 */
.L_x_162:
        /* <DEDUP_REMOVED lines=11> */
.L_x_161:
[----:B------:R-:W-:Y:S05]  /*b250*/  BSYNC B1 ;  /* 0x0000000000017941 */ /* 0x000fea0003800000 */
.L_x_160:
        /* <DEDUP_REMOVED lines=21> */
.L_x_165:
        /* <DEDUP_REMOVED lines=77> */
[----:B------:R-:W-:Y:S01]  /*b880*/  @P6 SHF.L.U32 R2, R86, 0x1f, RZ ;  /* 0x0000001f56026819 */ /* 0x000fe200000006ff */
        /* <DEDUP_REMOVED lines=22> */
.L_x_167:
[----:B------:R-:W-:Y:S05]  /*b9f0*/  BSYNC.RECONVERGENT B0 ;  /* 0x0000000000007941 */ /* 0x000fea0003800200 */
.L_x_166:
        /* <DEDUP_REMOVED lines=18> */
[----:B------:R-:W-:Y:S04]  /*bb20*/  SHF.L.U32 R86, R86, 0x1f, RZ ;  /* 0x0000001f56567819 */ /* 0x000fe800000006ff */
[----:B------:R-:W1:Y:S02]  /*bb30*/  SYNCS.PHASECHK.TRANS64.TRYWAIT P0, [R0+URZ+0x80], R86 ;  /* 0x00008056000075a7 */ /* 0x000e6400080011ff */
[----:B-1----:R-:W-:Y:S05]  /*bb40*/  @!P0 BRA `(.L_x_172) ;  /* 0x0000001800b88947 */ /* 0x002fea0003800000 */
.L_x_171:
[----:B------:R-:W-:Y:S05]  /*bb50*/  BSYNC B0 ;  /* 0x0000000000007941 */ /* 0x000fea0003800000 */
.L_x_170:
[----:B------:R-:W-:Y:S11]  /*bb60*/  ISETP.NE.AND P0, PT, R84, RZ, PT ;  /* 0x000000ff5400720c */ /* 0x000ff60003f05270 */
[----:B------:R-:W-:Y:S02]  /*bb70*/  @!UPT UIADD3 URZ, UPT, UPT, URZ, URZ, URZ ;  /* 0x000000fffffff290 */ /* 0x000fe4000fffe0ff */
[----:B------:R3:W4:Y:S04]  /*bb80*/  @P0 LDS.128 R44, [R4] ;  /* 0x00000000042c0984 */ /* 0x0007280000000c00 */
[----:B------:R3:W1:Y:S04]  /*bb90*/  @P0 LDS.128 R40, [R3+0x10] ;  /* 0x0000100003280984 */ /* 0x0006680000000c00 */
[----:B------:R3:W1:Y:S04]  /*bba0*/  @P0 LDS.128 R32, [R2+0x20] ;  /* 0x0000200002200984 */ /* 0x0006680000000c00 */
[----:B------:R3:W1:Y:S02]  /*bbb0*/  @P0 LDS.128 R36, [R82+0x30] ;  /* 0x0000300052240984 */ /* 0x0006640000000c00 */
.L_x_169:
[----:B------:R-:W-:Y:S05]  /*bbc0*/  BSYNC B1 ;  /* 0x0000000000017941 */ /* 0x000fea0003800000 */
.L_x_168:
        /* <DEDUP_REMOVED lines=21> */
.L_x_173:
[----:B------:R-:W-:Y:S01]  /*bd20*/  ISETP.NE.AND P0, PT, R57, RZ, PT ;  /* 0x000000ff3900720c */ /* 0x000fe20003f05270 */
[----:B------:R-:W-:Y:S05]  /*bd30*/  WARPSYNC.ALL ;  /* 0x0000000000007948 */ /* 0x000fea0003800000 */
[----:B------:R-:W-:Y:S01]  /*bd40*/  R2UR UR4, R25 ;  /* 0x00000000190472ca */ /* 0x000fe200000e0000 */
[----:B------:R-:W-:Y:S01]  /*bd50*/  VIADD R81, R81, 0xf0 ;  /* 0x000000f051517836 */ /* 0x000fe20000000000 */
[----:B----4-:R-:W-:Y:S01]  /*bd60*/  LOP3.LUT R0, R44, 0xffffe000, RZ, 0xc0, !PT ;  /* 0xffffe0002c007812 */ /* 0x010fe200078ec0ff */
[----:B------:R-:W-:Y:S01]  /*bd70*/  BSSY.RECONVERGENT B0, `(.L_x_174) ;  /* 0x000005c000007945 */ /* 0x000fe20003800200 */
[----:B---3--:R-:W-:Y:S02]  /*bd80*/  LOP3.LUT R2, R45, 0xffffe000, RZ, 0xc0, !PT ;  /* 0xffffe0002d027812 */ /* 0x008fe400078ec0ff */
[----:B------:R-:W-:Y:S02]  /*bd90*/  LOP3.LUT R3, R46, 0xffffe000, RZ, 0xc0, !PT ;  /* 0xffffe0002e037812 */ /* 0x000fe400078ec0ff */
[----:B------:R-:W-:Y:S02]  /*bda0*/  LOP3.LUT R20, R47, 0xffffe000, RZ, 0xc0, !PT ;  /* 0xffffe0002f147812 */ /* 0x000fe400078ec0ff */
[----:B------:R-:W-:Y:S02]  /*bdb0*/  LOP3.LUT R21, R40, 0xffffe000, RZ, 0xc0, !PT ;  /* 0xffffe00028157812 */ /* 0x000fe400078ec0ff */
[----:B------:R-:W-:Y:S01]  /*bdc0*/  LOP3.LUT R25, R41, 0xffffe000, RZ, 0xc0, !PT ;  /* 0xffffe00029197812 */ /* 0x000fe200078ec0ff */
[----:B------:R-:W1:Y:S01]  /*bdd0*/  LDTM.x16 R4, tmem[UR4+0x70] ;  /* 0x00007004000479ee */ /* 0x000e620008240000 */
[----:B------:R-:W-:Y:S01]  /*bde0*/  LOP3.LUT R26, R42, 0xffffe000, RZ, 0xc0, !PT ;  /* 0xffffe0002a1a7812 */ /* 0x000fe200078ec0ff */
[----:B------:R-:W-:Y:S01]  /*bdf0*/  NOP ;  /* 0x0000000000007918 */ /* 0x000fe20000000000 */
[----:B------:R-:W-:Y:S02]  /*be00*/  LOP3.LUT R28, R43, 0xffffe000, RZ, 0xc0, !PT ;  /* 0xffffe0002b1c7812 */ /* 0x000fe400078ec0ff */
[----:B------:R-:W-:Y:S02]  /*be10*/  LOP3.LUT R81, R81, 0xfefffff8, RZ, 0xc0, !PT ;  /* 0xfefffff851517812 */ /* 0x000fe400078ec0ff */
[----:B------:R-:W-:Y:S02]  /*be20*/  LOP3.LUT R29, R32, 0xffffe000, RZ, 0xc0, !PT ;  /* 0xffffe000201d7812 */ /* 0x000fe400078ec0ff */
[----:B------:R-:W-:Y:S01]  /*be30*/  LOP3.LUT R30, R33, 0xffffe000, RZ, 0xc0, !PT ;  /* 0xffffe000211e7812 */ /* 0x000fe200078ec0ff */
[----:B-1----:R1:W-:Y:S01]  /*be40*/  SYNCS.ARRIVE.TRANS64.RED.A1T0 RZ, [R81+URZ], RZ ;  /* 0x000000ff51ff79a7 */ /* 0x0023e200081004ff */
[----:B------:R-:W-:Y:S02]  /*be50*/  LOP3.LUT R31, R34, 0xffffe000, RZ, 0xc0, !PT ;  /* 0xffffe000221f7812 */ /* 0x000fe400078ec0ff */
[----:B------:R-:W-:Y:S02]  /*be60*/  LOP3.LUT R32, R35, 0xffffe000, RZ, 0xc0, !PT ;  /* 0xffffe00023207812 */ /* 0x000fe400078ec0ff */
[----:B------:R-:W-:Y:S02]  /*be70*/  LOP3.LUT R33, R36, 0xffffe000, RZ, 0xc0, !PT ;  /* 0xffffe00024217812 */ /* 0x000fe400078ec0ff */
[----:B------:R-:W-:Y:S02]  /*be80*/  LOP3.LUT R34, R37, 0xffffe000, RZ, 0xc0, !PT ;  /* 0xffffe00025227812 */ /* 0x000fe400078ec0ff */
[----:B------:R-:W-:Y:S02]  /*be90*/  LOP3.LUT R35, R38, 0xffffe000, RZ, 0xc0, !PT ;  /* 0xffffe00026237812 */ /* 0x000fe400078ec0ff */
[----:B------:R-:W-:Y:S01]  /*bea0*/  LOP3.LUT R36, R39, 0xffffe000, RZ, 0xc0, !PT ;  /* 0xffffe00027247812 */ /* 0x000fe200078ec0ff */
[C---:B------:R-:W-:Y:S01]  /*beb0*/  FMUL R4, R24.reuse, R4 ;  /* 0x0000000418047220 */ /* 0x040fe20000400000 */
[C---:B------:R-:W-:Y:S01]  /*bec0*/  FMUL R5, R24.reuse, R5 ;  /* 0x0000000518057220 */ /* 0x040fe20000400000 */
[C---:B------:R-:W-:Y:S01]  /*bed0*/  FMUL R6, R24.reuse, R6 ;  /* 0x0000000618067220 */ /* 0x040fe20000400000 */
[C---:B------:R-:W-:Y:S01]  /*bee0*/  FMUL R7, R24.reuse, R7 ;  /* 0x0000000718077220 */ /* 0x040fe20000400000 */
[C---:B------:R-:W-:Y:S01]  /*bef0*/  FFMA R4, R27.reuse, R0, R4 ;  /* 0x000000001b047223 */ /* 0x040fe20000000004 */
[C---:B------:R-:W-:Y:S01]  /*bf00*/  FFMA R5, R27.reuse, R2, R5 ;  /* 0x000000021b057223 */ /* 0x040fe20000000005 */
[C---:B------:R-:W-:Y:S01]  /*bf10*/  FFMA R6, R27.reuse, R3, R6 ;  /* 0x000000031b067223 */ /* 0x040fe20000000006 */
[C---:B------:R-:W-:Y:S01]  /*bf20*/  FFMA R7, R27.reuse, R20, R7 ;  /* 0x000000141b077223 */ /* 0x040fe20000000007 */
[C---:B------:R-:W-:Y:S01]  /*bf30*/  FMUL R8, R24.reuse, R8 ;  /* 0x0000000818087220 */ /* 0x040fe20000400000 */
[C---:B------:R-:W-:Y:S01]  /*bf40*/  FMUL R9, R24.reuse, R9 ;  /* 0x0000000918097220 */ /* 0x040fe20000400000 */
[C---:B------:R-:W-:Y:S01]  /*bf50*/  FMUL R10, R24.reuse, R10 ;  /* 0x0000000a180a7220 */ /* 0x040fe20000400000 */
[C---:B------:R-:W-:Y:S01]  /*bf60*/  FMUL R11, R24.reuse, R11 ;  /* 0x0000000b180b7220 */ /* 0x040fe20000400000 */
[----:B------:R-:W-:Y:S01]  /*bf70*/  F2FP.TF32.F32.PACK_B R4, R4 ;  /* 0x00000004ff04723e */ /* 0x000fe200024050ff */
[C---:B------:R-:W-:Y:S01]  /*bf80*/  FFMA R8, R27.reuse, R21, R8 ;  /* 0x000000151b087223 */ /* 0x040fe20000000008 */
[----:B------:R-:W-:Y:S01]  /*bf90*/  F2FP.TF32.F32.PACK_B R5, R5 ;  /* 0x00000005ff05723e */ /* 0x000fe200024050ff */
[C---:B------:R-:W-:Y:S01]  /*bfa0*/  FFMA R9, R27.reuse, R25, R9 ;  /* 0x000000191b097223 */ /* 0x040fe20000000009 */
[----:B------:R-:W-:Y:S01]  /*bfb0*/  F2FP.TF32.F32.PACK_B R6, R6 ;  /* 0x00000006ff06723e */ /* 0x000fe200024050ff */
[C---:B------:R-:W-:Y:S01]  /*bfc0*/  FFMA R10, R27.reuse, R26, R10 ;  /* 0x0000001a1b0a7223 */ /* 0x040fe2000000000a */
[----:B------:R-:W-:Y:S01]  /*bfd0*/  F2FP.TF32.F32.PACK_B R7, R7 ;  /* 0x00000007ff07723e */ /* 0x000fe200024050ff */
[C---:B------:R-:W-:Y:S01]  /*bfe0*/  FFMA R11, R27.reuse, R28, R11 ;  /* 0x0000001c1b0b7223 */ /* 0x040fe2000000000b */
[C---:B------:R-:W-:Y:S01]  /*bff0*/  FMUL R12, R24.reuse, R12 ;  /* 0x0000000c180c7220 */ /* 0x040fe20000400000 */
[----:B------:R-:W-:Y:S01]  /*c000*/  F2FP.TF32.F32.PACK_B R8, R8 ;  /* 0x00000008ff08723e */ /* 0x000fe200024050ff */
[C---:B------:R-:W-:Y:S01]  /*c010*/  FMUL R13, R24.reuse, R13 ;  /* 0x0000000d180d7220 */ /* 0x040fe20000400000 */
[----:B------:R1:W-:Y:S01]  /*c020*/  STS.128 [R55+0x6000], R4 ;  /* 0x0060000437007388 */ /* 0x0003e20000000c00 */
        /* <DEDUP_REMOVED lines=8> */
[C---:B------:R-:W-:Y:S01]  /*c0b0*/  FFMA R15, R27.reuse, R32, R15 ;  /* 0x000000201b0f7223 */ /* 0x040fe2000000000f */
[C---:B------:R-:W-:Y:S01]  /*c0c0*/  FMUL R16, R24.reuse, R16 ;  /* 0x0000001018107220 */ /* 0x040fe20000400000 */
[----:B------:R-:W-:Y:S01]  /*c0d0*/  F2FP.TF32.F32.PACK_B R12, R12 ;  /* 0x0000000cff0c723e */ /* 0x000fe200024050ff */
[----:B------:R1:W-:Y:S01]  /*c0e0*/  STS.128 [R71+0x6010], R8 ;  /* 0x0060100847007388 */ /* 0x0003e20000000c00 */
[C---:B------:R-:W-:Y:S01]  /*c0f0*/  FMUL R17, R24.reuse, R17 ;  /* 0x0000001118117220 */ /* 0x040fe20000400000 */
[C---:B------:R-:W-:Y:S01]  /*c100*/  FMUL R18, R24.reuse, R18 ;  /* 0x0000001218127220 */ /* 0x040fe20000400000 */
[----:B------:R-:W-:Y:S01]  /*c110*/  FMUL R19, R24, R19 ;  /* 0x0000001318137220 */ /* 0x000fe20000400000 */
[----:B------:R-:W-:Y:S01]  /*c120*/  F2FP.TF32.F32.PACK_B R13, R13 ;  /* 0x0000000dff0d723e */ /* 0x000fe200024050ff */
[C---:B------:R-:W-:Y:S01]  /*c130*/  FFMA R16, R27.reuse, R33, R16 ;  /* 0x000000211b107223 */ /* 0x040fe20000000010 */
[----:B------:R-:W-:Y:S01]  /*c140*/  F2FP.TF32.F32.PACK_B R14, R14 ;  /* 0x0000000eff0e723e */ /* 0x000fe200024050ff */
[C---:B------:R-:W-:Y:S01]  /*c150*/  FFMA R17, R27.reuse, R34, R17 ;  /* 0x000000221b117223 */ /* 0x040fe20000000011 */
[----:B------:R-:W-:Y:S01]  /*c160*/  F2FP.TF32.F32.PACK_B R15, R15 ;  /* 0x0000000fff0f723e */ /* 0x000fe200024050ff */
[C---:B------:R-:W-:Y:S01]  /*c170*/  FFMA R18, R27.reuse, R35, R18 ;  /* 0x000000231b127223 */ /* 0x040fe20000000012 */
[----:B------:R-:W-:Y:S01]  /*c180*/  FFMA R19, R27, R36, R19 ;  /* 0x000000241b137223 */ /* 0x000fe20000000013 */
[----:B------:R-:W-:Y:S02]  /*c190*/  F2FP.TF32.F32.PACK_B R16, R16 ;  /* 0x00000010ff10723e */ /* 0x000fe400024050ff */
[----:B------:R1:W-:Y:S01]  /*c1a0*/  STS.128 [R70+0x6020], R12 ;  /* 0x0060200c46007388 */ /* 0x0003e20000000c00 */
[----:B------:R-:W-:Y:S02]  /*c1b0*/  F2FP.TF32.F32.PACK_B R17, R17 ;  /* 0x00000011ff11723e */ /* 0x000fe400024050ff */
        /* <DEDUP_REMOVED lines=23> */
.L_x_175:
[----:B------:R-:W-:Y:S05]  /*c330*/  BSYNC.RECONVERGENT B0 ;  /* 0x0000000000007941 */ /* 0x000fea0003800200 */
.L_x_174:
[----:B------:R-:W-:Y:S01]  /*c340*/  BAR.SYNC.DEFER_BLOCKING 0x1, 0x80 ;  /* 0x0042000000007b1d */ /* 0x000fe20000010000 */
[----:B------:R-:W-:Y:S01]  /*c350*/  UISETP.NE.AND UP0, UPT, UR53, -0x8, UPT ;  /* 0xfffffff83500788c */ /* 0x000fe2000bf05270 */
[----:B------:R-:W-:Y:S08]  /*c360*/  IADD3 R22, PT, PT, R22, 0x1, RZ ;  /* 0x0000000116167810 */ /* 0x000ff00007ffe0ff */
[----:B------:R-:W-:Y:S05]  /*c370*/  BRA.U !UP0, `(.L_x_176) ;  /* 0x0000000108247547 */ /* 0x000fea000b800000 */
[----:B------:R-:W-:Y:S01]  /*c380*/  ISETP.NE.AND P0, PT, R79, RZ, PT ;  /* 0x000000ff4f00720c */ /* 0x000fe20003f05270 */
[----:B------:R-:W-:Y:S01]  /*c390*/  IMAD.U32 R0, RZ, RZ, UR51 ;  /* 0x00000033ff007e24 */ /* 0x000fe2000f8e00ff */
[----:B------:R-:W-:Y:S04]  /*c3a0*/  UIADD3 UR4, UPT, UPT, UR51, 0x1, URZ ;  /* 0x0000000133047890 */ /* 0x000fe8000fffe0ff */
[----:B------:R-:W-:Y:S04]  /*c3b0*/  UISETP.NE.AND UP0, UPT, UR4, 0x4, UPT ;  /* 0x000000040400788c */ /* 0x000fe8000bf05270 */
[----:B------:R-:W-:Y:S03]  /*c3c0*/  USEL UR51, UR4, URZ, UP0 ;  /* 0x000000ff04337287 */ /* 0x000fe60008000000 */
[----:B------:R-:W-:Y:S05]  /*c3d0*/  @P0 LEA R0, R0, UR50, 0x3 ;  /* 0x0000003200000c11 */ /* 0x000fea000f8e18ff */
[----:B------:R-:W-:Y:S05]  /*c3e0*/  @P0 VIADD R0, R0, 0xa0 ;  /* 0x000000a000000836 */ /* 0x000fea0000000000 */
[----:B------:R-:W-:Y:S04]  /*c3f0*/  @P0 PRMT R0, R85, 0x654, R0 ;  /* 0x0000065455000816 */ /* 0x000fe80000000000 */
[----:B------:R3:W-:Y:S03]  /*c400*/  @P0 SYNCS.ARRIVE.TRANS64.RED.A1T0 RZ, [R0+URZ], RZ ;  /* 0x000000ff00ff09a7 */ /* 0x0007e600081004ff */
.L_x_176:
[----:B------:R-:W-:Y:S01]  /*c410*/  R2UR UR6, R78 ;  /* 0x000000004e0672ca */ /* 0x000fe200000e0000 */
[----:B------:R-:W-:Y:S01]  /*c420*/  UIADD3 UR53, UPT, UPT, UR53, 0x8, URZ ;  /* 0x0000000835357890 */ /* 0x000fe2000fffe0ff */
[----:B------:R-:W-:Y:S02]  /*c430*/  R2UR UR5, R67 ;  /* 0x00000000430572ca */ /* 0x000fe400000e0000 */
[----:B------:R-:W-:Y:S02]  /*c440*/  R2UR UR4, R68 ;  /* 0x00000000440472ca */ /* 0x000fe400000e0000 */
[----:B------:R-:W-:Y:S02]  /*c450*/  R2UR UR52, R72 ;  /* 0x00000000483472ca */ /* 0x000fe400000e0000 */
[C---:B------:R-:W-:Y:S02]  /*c460*/  ISETP.NE.AND P0, PT, R22.reuse, 0x2, PT ;  /* 0x000000021600780c */ /* 0x040fe40003f05270 */
[----:B------:R-:W-:Y:S02]  /*c470*/  LOP3.LUT R53, R53, 0x1, RZ, 0x3c, !PT ;  /* 0x0000000135357812 */ /* 0x000fe400078e3cff */
[----:B---3--:R-:W-:Y:S01]  /*c480*/  SEL R0, RZ, 0x1, P0 ;  /* 0x00000001ff007807 */ /* 0x008fe20000000000 */
[----:B------:R-:W-:Y:S01]  /*c490*/  UISETP.NE.AND UP0, UPT, UR6, URZ, UPT ;  /* 0x000000ff0600728c */ /* 0x000fe2000bf05270 */
[----:B------:R-:W-:Y:S01]  /*c4a0*/  SEL R22, R22, RZ, P0 ;  /* 0x000000ff16167207 */ /* 0x000fe20000000000 */
[----:B------:R-:W-:Y:S01]  /*c4b0*/  UIADD3 UR20, UPT, UPT, UR36, UR5, URZ ;  /* 0x0000000524147290 */ /* 0x000fe2000fffe0ff */
[----:B------:R-:W-:Y:S01]  /*c4c0*/  LOP3.LUT R54, R54, R0, RZ, 0x3c, !PT ;  /* 0x0000000036367212 */ /* 0x000fe200078e3cff */
[----:B------:R-:W-:Y:S05]  /*c4d0*/  UIADD3 UR54, UPT, UPT, UR37, UR4, URZ ;  /* 0x0000000425367290 */ /* 0x000fea000fffe0ff */
[----:B------:R-:W-:Y:S07]  /*c4e0*/  BRA.U UP0, `(.L_x_177) ;  /* 0xffffffa100847547 */ /* 0x000fee000b83ffff */
[----:B------:R-:W-:-:S13]  /*c4f0*/  R2UR UR4, R69 ;  /* 0x00000000450472ca */ /* 0x000fda00000e0000 */
[----:B------:R-:W-:-:S09]  /*c500*/  UISETP.NE.AND UP0, UPT, UR4, URZ, UPT ;  /* 0x000000ff0400728c */ /* 0x000fd2000bf05270 */
[----:B------:R-:W-:Y:S05]  /*c510*/  BRA.U !UP0, `(.L_x_178) ;  /* 0x0000000108487547 */ /* 0x000fea000b800000 */
[----:B------:R-:W3:Y:S02]  /*c520*/  LDCU.64 UR4, c[0x0][0x990] ;  /* 0x00013200ff0477ac */ /* 0x000ee40008000a00 */
[----:B---3--:R-:W-:-:S04]  /*c530*/  UISETP.NE.U32.AND UP0, UPT, UR4, URZ, UPT ;  /* 0x000000ff0400728c */ /* 0x008fc8000bf05070 */
[----:B------:R-:W-:-:S09]  /*c540*/  UISETP.NE.AND.EX UP0, UPT, UR5, URZ, UPT, UP0 ;  /* 0x000000ff0500728c */ /* 0x000fd2000bf05300 */
[----:B------:R-:W-:Y:S05]  /*c550*/  BRA.U UP0, `(.L_x_179) ;  /* 0x00000001000c7547 */ /* 0x000fea000b800000 */
[----:B------:R-:W-:-:S13]  /*c560*/  FSETP.NEU.AND P0, PT, R27, RZ, PT ;  /* 0x000000ff1b00720b */ /* 0x000fda0003f0d000 */
[----:B------:R-:W-:Y:S05]  /*c570*/  @!P0 EXIT ;  /* 0x000000000000894d */ /* 0x000fea0003800000 */
[----:B------:R-:W-:Y:S05]  /*c580*/  BRA `(.L_x_178) ;  /* 0x00000000002c7947 */ /* 0x000fea0003800000 */
.L_x_179:
[----:B------:R-:W-:Y:S01]  /*c590*/  ISETP.NE.AND P0, PT, R77, RZ, PT ;  /* 0x000000ff4d00720c */ /* 0x000fe20003f05270 */
[----:B------:R-:W-:-:S12]  /*c5a0*/  BSSY.RECONVERGENT B0, `(.L_x_178) ;  /* 0x0000009000007945 */ /* 0x000fd80003800200 */
[----:B------:R-:W-:Y:S05]  /*c5b0*/  @P0 BRA `(.L_x_180) ;  /* 0x0000000000140947 */ /* 0x000fea0003800000 */
[----:B------:R-:W3:Y:S02]  /*c5c0*/  LDCU.64 UR4, c[0x0][0x988] ;  /* 0x00013100ff0477ac */ /* 0x000ee40008000a00 */
[----:B---3--:R-:W-:-:S04]  /*c5d0*/  ISETP.NE.U32.AND P0, PT, RZ, UR4, PT ;  /* 0x00000004ff007c0c */ /* 0x008fc8000bf05070 */
[----:B------:R-:W-:-:S13]  /*c5e0*/  ISETP.NE.AND.EX P0, PT, RZ, UR5, PT, P0 ;  /* 0x00000005ff007c0c */ /* 0x000fda000bf05300 */
[----:B------:R-:W-:Y:S05]  /*c5f0*/  @!P0 EXIT ;  /* 0x000000000000894d */ /* 0x000fea0003800000 */
[----:B------:R-:W-:Y:S05]  /*c600*/  BRA `(.L_x_181) ;  /* 0x0000000000087947 */ /* 0x000fea0003800000 */
.L_x_180:
[----:B------:R-:W-:-:S13]  /*c610*/  FSETP.NEU.AND P0, PT, R27, RZ, PT ;  /* 0x000000ff1b00720b */ /* 0x000fda0003f0d000 */
[----:B------:R-:W-:Y:S05]  /*c620*/  @!P0 EXIT ;  /* 0x000000000000894d */ /* 0x000fea0003800000 */
.L_x_181:
[----:B------:R-:W-:Y:S05]  /*c630*/  BSYNC.RECONVERGENT B0 ;  /* 0x0000000000007941 */ /* 0x000fea0003800200 */
.L_x_178:
[----:B------:R-:W3:Y:S01]  /*c640*/  S2UR UR5, SR_CgaCtaId ;  /* 0x00000000000579c3 */ /* 0x000ee20000008800 */
[----:B------:R-:W-:Y:S01]  /*c650*/  ULEA UR4, UR51, UR50, 0x3 ;  /* 0x0000003233047291 */ /* 0x000fe2000f8e18ff */
[----:B------:R-:W-:-:S04]  /*c660*/  DEPBAR.LE SB0, 0x0 ;  /* 0x000080000000791a */ /* 0x000fc80000000000 */
[----:B------:R-:W-:-:S04]  /*c670*/  UIADD3 UR4, UPT, UPT, UR4, 0xa0, URZ ;  /* 0x000000a004047890 */ /* 0x000fc8000fffe0ff */
[----:B---3--:R-:W-:-:S09]  /*c680*/  UPRMT UR4, UR5, 0x654, UR4 ;  /* 0x0000065405047896 */ /* 0x008fd20008000004 */
[----:B------:R-:W-:Y:S01]  /*c690*/  SYNCS.ARRIVE.TRANS64.RED.A1T0 RZ, [UR4], RZ ;  /* 0x000000ffffff79a7 */ /* 0x000fe20008100404 */
[----:B------:R-:W-:Y:S05]  /*c6a0*/  EXIT ;  /* 0x000000000000794d */ /* 0x000fea0003800000 */
.L_x_24:
[----:B------:R-:W-:Y:S07]  /*c6b0*/  MOV R0, UR17 ;  /* 0x0000001100007c02 */ /* 0x000fee0008000f00 */
.L_x_182:
[----:B--2---:R2:W4:Y:S02]  /*c6c0*/  SYNCS.PHASECHK.TRANS64.TRYWAIT P0, [R0+URZ+0x40], R4 ;  /* 0x00004004000075a7 */ /* 0x00452400080011ff */
[----:B----4-:R-:W-:Y:S05]  /*c6d0*/  @!P0 NANOSLEEP.SYNCS 0x989680 ;  /* 0x009896800000895d */ /* 0x010fea0003900000 */
[----:B------:R-:W4:Y:S02]  /*c6e0*/  @!P0 SYNCS.PHASECHK.TRANS64 P0, [R0+URZ+0x40], R4 ;  /* 0x00004004000085a7 */ /* 0x000f2400080010ff */
[----:B----4-:R-:W-:Y:S05]  /*c6f0*/  @!P0 BRA `(.L_x_182) ;  /* 0xfffffffc00f08947 */ /* 0x010fea000383ffff */
[----:B------:R-:W-:Y:S05]  /*c700*/  BRA `(.L_x_23) ;  /* 0xffffff54005c7947 */ /* 0x000fea000383ffff */
.L_x_31:
[----:B------:R-:W-:Y:S07]  /*c710*/  MOV R0, UR9 ;  /* 0x0000000900007c02 */ /* 0x000fee0008000f00 */
.L_x_183:
[----:B--2---:R2:W4:Y:S02]  /*c720*/  SYNCS.PHASECHK.TRANS64.TRYWAIT P0, [R0+URZ+0x40], R4 ;  /* 0x00004004000075a7 */ /* 0x00452400080011ff */
[----:B----4-:R-:W-:Y:S05]  /*c730*/  @!P0 NANOSLEEP.SYNCS 0x989680 ;  /* 0x009896800000895d */ /* 0x010fea0003900000 */
[----:B------:R-:W4:Y:S02]  /*c740*/  @!P0 SYNCS.PHASECHK.TRANS64 P0, [R0+URZ+0x40], R4 ;  /* 0x00004004000085a7 */ /* 0x000f2400080010ff */
[----:B----4-:R-:W-:Y:S05]  /*c750*/  @!P0 BRA `(.L_x_183) ;  /* 0xfffffffc00f08947 */ /* 0x010fea000383ffff */
[----:B------:R-:W-:Y:S05]  /*c760*/  BRA `(.L_x_30) ;  /* 0xffffff5c00207947 */ /* 0x000fea000383ffff */
.L_x_36:
[----:B-1----:R-:W-:-:S07]  /*c770*/  MOV R0, UR41 ;  /* 0x0000002900007c02 */ /* 0x002fce0008000f00 */
.L_x_184:
[----:B-1----:R1:W2:Y:S02]  /*c780*/  SYNCS.PHASECHK.TRANS64.TRYWAIT P0, [R0+URZ+0xd0], R3 ;  /* 0x0000d003000075a7 */ /* 0x0022a400080011ff */
[----:B--2---:R-:W-:Y:S05]  /*c790*/  @!P0 NANOSLEEP.SYNCS 0x989680 ;  /* 0x009896800000895d */ /* 0x004fea0003900000 */
[----:B------:R-:W2:Y:S02]  /*c7a0*/  @!P0 SYNCS.PHASECHK.TRANS64 P0, [R0+URZ+0xd0], R3 ;  /* 0x0000d003000085a7 */ /* 0x000ea400080010ff */
[----:B--2---:R-:W-:Y:S05]  /*c7b0*/  @!P0 BRA `(.L_x_184) ;  /* 0xfffffffc00f08947 */ /* 0x004fea000383ffff */
[----:B------:R-:W-:Y:S05]  /*c7c0*/  BRA `(.L_x_185) ;  /* 0xffffff6000307947 */ /* 0x000fea000383ffff */
.L_x_40:
[----:B------:R-:W-:-:S07]  /*c7d0*/  MOV R0, UR4 ;  /* 0x0000000400007c02 */ /* 0x000fce0008000f00 */
.L_x_186:
[----:B-1----:R1:W2:Y:S02]  /*c7e0*/  SYNCS.PHASECHK.TRANS64.TRYWAIT P0, [R0+URZ], R2 ;  /* 0x00000002000075a7 */ /* 0x0022a400080011ff */
[----:B--2---:R-:W-:Y:S05]  /*c7f0*/  @!P0 NANOSLEEP.SYNCS 0x989680 ;  /* 0x009896800000895d */ /* 0x004fea0003900000 */
[----:B------:R-:W2:Y:S02]  /*c800*/  @!P0 SYNCS.PHASECHK.TRANS64 P0, [R0+URZ], R2 ;  /* 0x00000002000085a7 */ /* 0x000ea400080010ff */
[----:B--2---:R-:W-:Y:S05]  /*c810*/  @!P0 BRA `(.L_x_186) ;  /* 0xfffffffc00f08947 */ /* 0x004fea000383ffff */
[----:B------:R-:W-:Y:S05]  /*c820*/  BRA `(.L_x_187) ;  /* 0xffffff6400c87947 */ /* 0x000fea000383ffff */
.L_x_41:
[----:B------:R-:W-:-:S07]  /*c830*/  MOV R0, UR5 ;  /* 0x0000000500007c02 */ /* 0x000fce0008000f00 */
.L_x_188:
[----:B-1----:R1:W2:Y:S02]  /*c840*/  SYNCS.PHASECHK.TRANS64.TRYWAIT P0, [R0+URZ], R2 ;  /* 0x00000002000075a7 */ /* 0x0022a400080011ff */
[----:B--2---:R-:W-:Y:S05]  /*c850*/  @!P0 NANOSLEEP.SYNCS 0x989680 ;  /* 0x009896800000895d */ /* 0x004fea0003900000 */
[----:B------:R-:W2:Y:S02]  /*c860*/  @!P0 SYNCS.PHASECHK.TRANS64 P0, [R0+URZ], R2 ;  /* 0x00000002000085a7 */ /* 0x000ea400080010ff */
[----:B--2---:R-:W-:Y:S05]  /*c870*/  @!P0 BRA `(.L_x_188) ;  /* 0xfffffffc00f08947 */ /* 0x004fea000383ffff */
[----:B------:R-:W-:Y:S05]  /*c880*/  BRA `(.L_x_189) ;  /* 0xffffff6400d87947 */ /* 0x000fea000383ffff */
.L_x_42:
[----:B------:R-:W-:-:S07]  /*c890*/  MOV R0, UR5 ;  /* 0x0000000500007c02 */ /* 0x000fce0008000f00 */
.L_x_190:
[----:B-1----:R1:W2:Y:S02]  /*c8a0*/  SYNCS.PHASECHK.TRANS64.TRYWAIT P0, [R0+URZ], R2 ;  /* 0x00000002000075a7 */ /* 0x0022a400080011ff */
[----:B--2---:R-:W-:Y:S05]  /*c8b0*/  @!P0 NANOSLEEP.SYNCS 0x989680 ;  /* 0x009896800000895d */ /* 0x004fea0003900000 */
[----:B------:R-:W2:Y:S02]  /*c8c0*/  @!P0 SYNCS.PHASECHK.TRANS64 P0, [R0+URZ], R2 ;  /* 0x00000002000085a7 */ /* 0x000ea400080010ff */
[----:B--2---:R-:W-:Y:S05]  /*c8d0*/  @!P0 BRA `(.L_x_190) ;  /* 0xfffffffc00f08947 */ /* 0x004fea000383ffff */
[----:B------:R-:W-:Y:S05]  /*c8e0*/  BRA `(.L_x_191) ;  /* 0xffffff6400e87947 */ /* 0x000fea000383ffff */
.L_x_43:
[----:B------:R-:W-:-:S07]  /*c8f0*/  MOV R0, UR5 ;  /* 0x0000000500007c02 */ /* 0x000fce0008000f00 */
.L_x_192:
[----:B-1----:R1:W2:Y:S02]  /*c900*/  SYNCS.PHASECHK.TRANS64.TRYWAIT P0, [R0+URZ], R2 ;  /* 0x00000002000075a7 */ /* 0x0022a400080011ff */
[----:B--2---:R-:W-:Y:S05]  /*c910*/  @!P0 NANOSLEEP.SYNCS 0x989680 ;  /* 0x009896800000895d */ /* 0x004fea0003900000 */
[----:B------:R-:W2:Y:S02]  /*c920*/  @!P0 SYNCS.PHASECHK.TRANS64 P0, [R0+URZ], R2 ;  /* 0x00000002000085a7 */ /* 0x000ea400080010ff */
[----:B--2---:R-:W-:Y:S05]  /*c930*/  @!P0 BRA `(.L_x_192) ;  /* 0xfffffffc00f08947 */ /* 0x004fea000383ffff */
[----:B------:R-:W-:Y:S05]  /*c940*/  BRA `(.L_x_193) ;  /* 0xffffff6400f87947 */ /* 0x000fea000383ffff */
.L_x_44:
[----:B------:R-:W-:-:S07]  /*c950*/  MOV R0, UR5 ;  /* 0x0000000500007c02 */ /* 0x000fce0008000f00 */
.L_x_194:
[----:B-1----:R1:W2:Y:S02]  /*c960*/  SYNCS.PHASECHK.TRANS64.TRYWAIT P0, [R0+URZ], R2 ;  /* 0x00000002000075a7 */ /* 0x0022a400080011ff */
[----:B--2---:R-:W-:Y:S05]  /*c970*/  @!P0 NANOSLEEP.SYNCS 0x989680 ;  /* 0x009896800000895d */ /* 0x004fea0003900000 */
[----:B------:R-:W2:Y:S02]  /*c980*/  @!P0 SYNCS.PHASECHK.TRANS64 P0, [R0+URZ], R2 ;  /* 0x00000002000085a7 */ /* 0x000ea400080010ff */
[----:B--2---:R-:W-:Y:S05]  /*c990*/  @!P0 BRA `(.L_x_194) ;  /* 0xfffffffc00f08947 */ /* 0x004fea000383ffff */
[----:B------:R-:W-:Y:S05]  /*c9a0*/  BRA `(.L_x_195) ;  /* 0xffffff6800087947 */ /* 0x000fea000383ffff */
.L_x_45:
[----:B------:R-:W-:-:S07]  /*c9b0*/  MOV R0, UR5 ;  /* 0x0000000500007c02 */ /* 0x000fce0008000f00 */
.L_x_196:
[----:B-1----:R1:W2:Y:S02]  /*c9c0*/  SYNCS.PHASECHK.TRANS64.TRYWAIT P0, [R0+URZ], R2 ;  /* 0x00000002000075a7 */ /* 0x0022a400080011ff */
[----:B--2---:R-:W-:Y:S05]  /*c9d0*/  @!P0 NANOSLEEP.SYNCS 0x989680 ;  /* 0x009896800000895d */ /* 0x004fea0003900000 */
[----:B------:R-:W2:Y:S02]  /*c9e0*/  @!P0 SYNCS.PHASECHK.TRANS64 P0, [R0+URZ], R2 ;  /* 0x00000002000085a7 */ /* 0x000ea400080010ff */
[----:B--2---:R-:W-:Y:S05]  /*c9f0*/  @!P0 BRA `(.L_x_196) ;  /* 0xfffffffc00f08947 */ /* 0x004fea000383ffff */
[----:B------:R-:W-:Y:S05]  /*ca00*/  BRA `(.L_x_197) ;  /* 0xffffff6800187947 */ /* 0x000fea000383ffff */
.L_x_46:
[----:B------:R-:W-:-:S07]  /*ca10*/  MOV R0, UR5 ;  /* 0x0000000500007c02 */ /* 0x000fce0008000f00 */
.L_x_198:
[----:B-1----:R1:W2:Y:S02]  /*ca20*/  SYNCS.PHASECHK.TRANS64.TRYWAIT P0, [R0+URZ], R2 ;  /* 0x00000002000075a7 */ /* 0x0022a400080011ff */
[----:B--2---:R-:W-:Y:S05]  /*ca30*/  @!P0 NANOSLEEP.SYNCS 0x989680 ;  /* 0x009896800000895d */ /* 0x004fea0003900000 */
[----:B------:R-:W2:Y:S02]  /*ca40*/  @!P0 SYNCS.PHASECHK.TRANS64 P0, [R0+URZ], R2 ;  /* 0x00000002000085a7 */ /* 0x000ea400080010ff */
[----:B--2---:R-:W-:Y:S05]  /*ca50*/  @!P0 BRA `(.L_x_198) ;  /* 0xfffffffc00f08947 */ /* 0x004fea000383ffff */
[----:B------:R-:W-:Y:S05]  /*ca60*/  BRA `(.L_x_199) ;  /* 0xffffff6800287947 */ /* 0x000fea000383ffff */
.L_x_49:
[----:B------:R-:W-:-:S07]  /*ca70*/  MOV R4, UR4 ;  /* 0x0000000400047c02 */ /* 0x000fce0008000f00 */
.L_x_200:
[----:B--2---:R2:W3:Y:S02]  /*ca80*/  SYNCS.PHASECHK.TRANS64.TRYWAIT P1, [R4+URZ+0xd8], R6 ;  /* 0x0000d806040075a7 */ /* 0x0044e400080211ff */
[----:B---3--:R-:W-:Y:S05]  /*ca90*/  @!P1 NANOSLEEP.SYNCS 0x989680 ;  /* 0x009896800000995d */ /* 0x008fea0003900000 */
[----:B------:R-:W3:Y:S02]  /*caa0*/  @!P1 SYNCS.PHASECHK.TRANS64 P1, [R4+URZ+0xd8], R6 ;  /* 0x0000d806040095a7 */ /* 0x000ee400080210ff */
[----:B---3--:R-:W-:Y:S05]  /*cab0*/  @!P1 BRA `(.L_x_200) ;  /* 0xfffffffc00f09947 */ /* 0x008fea000383ffff */
[----:B------:R-:W-:Y:S05]  /*cac0*/  BRA `(.L_x_201) ;  /* 0xffffff6800987947 */ /* 0x000fea000383ffff */
.L_x_50:
[----:B--2---:R-:W-:-:S07]  /*cad0*/  MOV R4, UR4 ;  /* 0x0000000400047c02 */ /* 0x004fce0008000f00 */
.L_x_202:
[----:B--2---:R2:W3:Y:S02]  /*cae0*/  SYNCS.PHASECHK.TRANS64.TRYWAIT P1, [R4+URZ+0xd0], R5 ;  /* 0x0000d005040075a7 */ /* 0x0044e400080211ff */
[----:B---3--:R-:W-:Y:S05]  /*caf0*/  @!P1 NANOSLEEP.SYNCS 0x989680 ;  /* 0x009896800000995d */ /* 0x008fea0003900000 */
[----:B------:R-:W3:Y:S02]  /*cb00*/  @!P1 SYNCS.PHASECHK.TRANS64 P1, [R4+URZ+0xd0], R5 ;  /* 0x0000d005040095a7 */ /* 0x000ee400080210ff */
[----:B---3--:R-:W-:Y:S05]  /*cb10*/  @!P1 BRA `(.L_x_202) ;  /* 0xfffffffc00f09947 */ /* 0x008fea000383ffff */
[----:B------:R-:W-:Y:S05]  /*cb20*/  BRA `(.L_x_203) ;  /* 0xffffff6800a07947 */ /* 0x000fea000383ffff */
.L_x_60:
[----:B--2---:R-:W-:-:S04]  /*cb30*/  MOV R5, UR5 ;  /* 0x0000000500057c02 */ /* 0x004fc80008000f00 */
[----:B------:R2:W3:Y:S03]  /*cb40*/  SYNCS.PHASECHK.TRANS64.TRYWAIT P0, [R5+URZ+0x8], R6 ;  /* 0x00000806050075a7 */ /* 0x0004e600080011ff */
[----:B---3--:R-:W-:Y:S05]  /*cb50*/  @!P0 NANOSLEEP.SYNCS 0x989680 ;  /* 0x009896800000895d */ /* 0x008fea0003900000 */
[----:B------:R-:W3:Y:S02]  /*cb60*/  @!P0 SYNCS.PHASECHK.TRANS64 P0, [R5+URZ+0x8], R6 ;  /* 0x00000806050085a7 */ /* 0x000ee400080010ff */
[----:B---3--:R-:W-:Y:S05]  /*cb70*/  @!P0 BRA `(.L_x_60) ;  /* 0xfffffffc00ec8947 */ /* 0x008fea000383ffff */
[----:B------:R-:W-:Y:S05]  /*cb80*/  BRA `(.L_x_59) ;  /* 0xffffff6c006c7947 */ /* 0x000fea000383ffff */
.L_x_62:
[----:B------:R-:W-:Y:S01]  /*cb90*/  BSSY B0, `(.L_x_204) ;  /* 0x0000006000007945 */ /* 0x000fe20003800000 */
[----:B------:R-:W-:-:S07]  /*cba0*/  MOV R15, 0xffffffff ;  /* 0xffffffff000f7802 */ /* 0x000fce0000000f00 */
[----:B-12--5:R-:W-:Y:S05]  /*cbb0*/  WARPSYNC.COLLECTIVE R15, `(.L_x_205) ;  /* 0x000000000f0c7348 */ /* 0x026fea0003c00000 */
[----:B------:R-:W-:Y:S02]  /*cbc0*/  ELECT P6, UR79, PT ;  /* 0x00000000004f782f */ /* 0x000fe400038c0000 */
[----:B------:R-:W-:Y:S01]  /*cbd0*/  MOV R14, UR79 ;  /* 0x0000004f000e7c02 */ /* 0x000fe20008000f00 */
[----:B-12--5:R-:W-:Y:S10]  /*cbe0*/  ENDCOLLECTIVE ;  /* 0x000000000000791b */ /* 0x026ff40003800000 */
.L_x_205:
[----:B------:R-:W-:Y:S05]  /*cbf0*/  BSYNC B0 ;  /* 0x0000000000007941 */ /* 0x000fea0003800000 */
.L_x_204:
[----:B------:R-:W-:Y:S01]  /*cc00*/  PLOP3.LUT P0, PT, P6, PT, PT, 0x80, 0x8 ;  /* 0x000000000008781c */ /* 0x000fe2000370f070 */
[----:B------:R-:W-:-:S12]  /*cc10*/  BRA `(.L_x_206) ;  /* 0xffffff6c00987947 */ /* 0x000fd8000383ffff */
.L_x_64:
[----:B--2---:R-:W-:-:S04]  /*cc20*/  MOV R3, UR5 ;  /* 0x0000000500037c02 */ /* 0x004fc80008000f00 */
[----:B------:R2:W3:Y:S03]  /*cc30*/  SYNCS.PHASECHK.TRANS64.TRYWAIT P0, [R3+URZ+0x8], R4 ;  /* 0x00000804030075a7 */ /* 0x0004e600080011ff */
[----:B---3--:R-:W-:Y:S05]  /*cc40*/  @!P0 NANOSLEEP.SYNCS 0x989680 ;  /* 0x009896800000895d */ /* 0x008fea0003900000 */
[----:B------:R-:W3:Y:S02]  /*cc50*/  @!P0 SYNCS.PHASECHK.TRANS64 P0, [R3+URZ+0x8], R4 ;  /* 0x00000804030085a7 */ /* 0x000ee400080010ff */
[----:B---3--:R-:W-:Y:S05]  /*cc60*/  @!P0 BRA `(.L_x_64) ;  /* 0xfffffffc00ec8947 */ /* 0x008fea000383ffff */
[----:B------:R-:W-:Y:S05]  /*cc70*/  BRA `(.L_x_63) ;  /* 0xffffff6c009c7947 */ /* 0x000fea000383ffff */
.L_x_65:
[----:B------:R-:W-:-:S07]  /*cc80*/  MOV R4, UR20 ;  /* 0x0000001400047c02 */ /* 0x000fce0008000f00 */
.L_x_207:
[----:B-1----:R1:W2:Y:S02]  /*cc90*/  SYNCS.PHASECHK.TRANS64.TRYWAIT P0, [R4+URZ+0xd0], R5 ;  /* 0x0000d005040075a7 */ /* 0x0022a400080011ff */
[----:B--2---:R-:W-:Y:S05]  /*cca0*/  @!P0 NANOSLEEP.SYNCS 0x989680 ;  /* 0x009896800000895d */ /* 0x004fea0003900000 */
[----:B------:R-:W2:Y:S02]  /*ccb0*/  @!P0 SYNCS.PHASECHK.TRANS64 P0, [R4+URZ+0xd0], R5 ;  /* 0x0000d005040085a7 */ /* 0x000ea400080010ff */
[----:B--2---:R-:W-:Y:S05]  /*ccc0*/  @!P0 BRA `(.L_x_207) ;  /* 0xfffffffc00f08947 */ /* 0x004fea000383ffff */
[----:B------:R-:W-:Y:S05]  /*ccd0*/  BRA `(.L_x_208) ;  /* 0xffffff70009c7947 */ /* 0x000fea000383ffff */
.L_x_67:
[----:B------:R-:W-:-:S07]  /*cce0*/  MOV R4, UR25 ;  /* 0x0000001900047c02 */ /* 0x000fce0008000f00 */
.L_x_209:
[----:B-1----:R1:W2:Y:S02]  /*ccf0*/  SYNCS.PHASECHK.TRANS64.TRYWAIT P0, [R4+URZ+0xf0], R5 ;  /* 0x0000f005040075a7 */ /* 0x0022a400080011ff */
[----:B--2---:R-:W-:Y:S05]  /*cd00*/  @!P0 NANOSLEEP.SYNCS 0x989680 ;  /* 0x009896800000895d */ /* 0x004fea0003900000 */
[----:B------:R-:W2:Y:S02]  /*cd10*/  @!P0 SYNCS.PHASECHK.TRANS64 P0, [R4+URZ+0xf0], R5 ;  /* 0x0000f005040085a7 */ /* 0x000ea400080010ff */
[----:B--2---:R-:W-:Y:S05]  /*cd20*/  @!P0 BRA `(.L_x_209) ;  /* 0xfffffffc00f08947 */ /* 0x004fea000383ffff */
[----:B------:R-:W-:Y:S05]  /*cd30*/  BRA `(.L_x_66) ;  /* 0xffffff7000bc7947 */ /* 0x000fea000383ffff */
.L_x_71:
[----:B-1----:R-:W-:Y:S07]  /*cd40*/  MOV R4, UR18 ;  /* 0x0000001200047c02 */ /* 0x002fee0008000f00 */
.L_x_210:
[----:B-1----:R1:W2:Y:S02]  /*cd50*/  SYNCS.PHASECHK.TRANS64.TRYWAIT P0, [R4+URZ], R6 ;  /* 0x00000006040075a7 */ /* 0x0022a400080011ff */
[----:B--2---:R-:W-:Y:S05]  /*cd60*/  @!P0 NANOSLEEP.SYNCS 0x989680 ;  /* 0x009896800000895d */ /* 0x004fea0003900000 */
[----:B------:R-:W2:Y:S02]  /*cd70*/  @!P0 SYNCS.PHASECHK.TRANS64 P0, [R4+URZ], R6 ;  /* 0x00000006040085a7 */ /* 0x000ea400080010ff */
[----:B--2---:R-:W-:Y:S05]  /*cd80*/  @!P0 BRA `(.L_x_210) ;  /* 0xfffffffc00f08947 */ /* 0x004fea000383ffff */
[----:B------:R-:W-:Y:S05]  /*cd90*/  BRA `(.L_x_70) ;  /* 0xffffff7000e07947 */ /* 0x000fea000383ffff */
.L_x_75:
[----:B--2---:R-:W-:-:S07]  /*cda0*/  MOV R0, UR4 ;  /* 0x0000000400007c02 */ /* 0x004fce0008000f00 */
.L_x_211:
[----:B--2---:R2:W3:Y:S02]  /*cdb0*/  SYNCS.PHASECHK.TRANS64.TRYWAIT P0, [R0+URZ], R2 ;  /* 0x00000002000075a7 */ /* 0x0044e400080011ff */
[----:B---3--:R-:W-:Y:S05]  /*cdc0*/  @!P0 NANOSLEEP.SYNCS 0x989680 ;  /* 0x009896800000895d */ /* 0x008fea0003900000 */
[----:B------:R-:W3:Y:S02]  /*cdd0*/  @!P0 SYNCS.PHASECHK.TRANS64 P0, [R0+URZ], R2 ;  /* 0x00000002000085a7 */ /* 0x000ee400080010ff */
[----:B---3--:R-:W-:Y:S05]  /*cde0*/  @!P0 BRA `(.L_x_211) ;  /* 0xfffffffc00f08947 */ /* 0x008fea000383ffff */
[----:B------:R-:W-:Y:S05]  /*cdf0*/  BRA `(.L_x_212) ;  /* 0xffffff7400e87947 */ /* 0x000fea000383ffff */
.L_x_78:
[----:B------:R-:W-:-:S07]  /*ce00*/  MOV R0, UR20 ;  /* 0x0000001400007c02 */ /* 0x000fce0008000f00 */
.L_x_213:
[----:B--2---:R2:W3:Y:S02]  /*ce10*/  SYNCS.PHASECHK.TRANS64.TRYWAIT P1, [R0+URZ+0x100], R2 ;  /* 0x00010002000075a7 */ /* 0x0044e400080211ff */
[----:B---3--:R-:W-:Y:S05]  /*ce20*/  @!P1 NANOSLEEP.SYNCS 0x989680 ;  /* 0x009896800000995d */ /* 0x008fea0003900000 */
[----:B------:R-:W3:Y:S02]  /*ce30*/  @!P1 SYNCS.PHASECHK.TRANS64 P1, [R0+URZ+0x100], R2 ;  /* 0x00010002000095a7 */ /* 0x000ee400080210ff */
[----:B---3--:R-:W-:Y:S05]  /*ce40*/  @!P1 BRA `(.L_x_213) ;  /* 0xfffffffc00f09947 */ /* 0x008fea000383ffff */
[----:B------:R-:W-:Y:S05]  /*ce50*/  BRA `(.L_x_214) ;  /* 0xffffff7800347947 */ /* 0x000fea000383ffff */
.L_x_83:
[----:B------:R-:W-:Y:S07]  /*ce60*/  MOV R0, UR42 ;  /* 0x0000002a00007c02 */ /* 0x000fee0008000f00 */
.L_x_215:
[----:B-1----:R1:W2:Y:S02]  /*ce70*/  SYNCS.PHASECHK.TRANS64.TRYWAIT P0, [R0+URZ+0xd0], R2 ;  /* 0x0000d002000075a7 */ /* 0x0022a400080011ff */
[----:B--2---:R-:W-:Y:S05]  /*ce80*/  @!P0 NANOSLEEP.SYNCS 0x989680 ;  /* 0x009896800000895d */ /* 0x004fea0003900000 */
[----:B------:R-:W2:Y:S02]  /*ce90*/  @!P0 SYNCS.PHASECHK.TRANS64 P0, [R0+URZ+0xd0], R2 ;  /* 0x0000d002000085a7 */ /* 0x000ea400080010ff */
[----:B--2---:R-:W-:Y:S05]  /*cea0*/  @!P0 BRA `(.L_x_215) ;  /* 0xfffffffc00f08947 */ /* 0x004fea000383ffff */
[----:B------:R-:W-:Y:S05]  /*ceb0*/  BRA `(.L_x_216) ;  /* 0xffffff7c008c7947 */ /* 0x000fea000383ffff */
.L_x_86:
[----:B------:R-:W-:Y:S07]  /*cec0*/  MOV R0, UR42 ;  /* 0x0000002a00007c02 */ /* 0x000fee0008000f00 */
.L_x_217:
[----:B-1----:R1:W2:Y:S02]  /*ced0*/  SYNCS.PHASECHK.TRANS64.TRYWAIT P2, [R0+URZ+0xc8], R2 ;  /* 0x0000c802000075a7 */ /* 0x0022a400080411ff */
[----:B--2---:R-:W-:Y:S05]  /*cee0*/  @!P2 NANOSLEEP.SYNCS 0x989680 ;  /* 0x009896800000a95d */ /* 0x004fea0003900000 */
[----:B------:R-:W2:Y:S02]  /*cef0*/  @!P2 SYNCS.PHASECHK.TRANS64 P2, [R0+URZ+0xc8], R2 ;  /* 0x0000c8020000a5a7 */ /* 0x000ea400080410ff */
[----:B--2---:R-:W-:Y:S05]  /*cf00*/  @!P2 BRA `(.L_x_217) ;  /* 0xfffffffc00f0a947 */ /* 0x004fea000383ffff */
[----:B------:R-:W-:Y:S05]  /*cf10*/  BRA `(.L_x_85) ;  /* 0xffffff8000f07947 */ /* 0x000fea000383ffff */
.L_x_89:
[----:B------:R-:W-:Y:S07]  /*cf20*/  MOV R2, UR42 ;  /* 0x0000002a00027c02 */ /* 0x000fee0008000f00 */
.L_x_218:
[----:B-1----:R1:W2:Y:S02]  /*cf30*/  SYNCS.PHASECHK.TRANS64.TRYWAIT P1, [R2+URZ+0xa0], R9 ;  /* 0x0000a009020075a7 */ /* 0x0022a400080211ff */
[----:B--2---:R-:W-:Y:S05]  /*cf40*/  @!P1 NANOSLEEP.SYNCS 0x989680 ;  /* 0x009896800000995d */ /* 0x004fea0003900000 */
[----:B------:R-:W2:Y:S02]  /*cf50*/  @!P1 SYNCS.PHASECHK.TRANS64 P1, [R2+URZ+0xa0], R9 ;  /* 0x0000a009020095a7 */ /* 0x000ea400080210ff */
[----:B--2---:R-:W-:Y:S05]  /*cf60*/  @!P1 BRA `(.L_x_218) ;  /* 0xfffffffc00f09947 */ /* 0x004fea000383ffff */
[----:B------:R-:W-:Y:S05]  /*cf70*/  BRA `(.L_x_219) ;  /* 0xffffff8400a47947 */ /* 0x000fea000383ffff */
.L_x_90:
[----:B------:R-:W-:Y:S07]  /*cf80*/  MOV R2, UR42 ;  /* 0x0000002a00027c02 */ /* 0x000fee0008000f00 */
.L_x_220:
[----:B-1----:R1:W2:Y:S02]  /*cf90*/  SYNCS.PHASECHK.TRANS64.TRYWAIT P1, [R2+URZ+0xa8], R9 ;  /* 0x0000a809020075a7 */ /* 0x0022a400080211ff */
[----:B--2---:R-:W-:Y:S05]  /*cfa0*/  @!P1 NANOSLEEP.SYNCS 0x989680 ;  /* 0x009896800000995d */ /* 0x004fea0003900000 */
[----:B------:R-:W2:Y:S02]  /*cfb0*/  @!P1 SYNCS.PHASECHK.TRANS64 P1, [R2+URZ+0xa8], R9 ;  /* 0x0000a809020095a7 */ /* 0x000ea400080210ff */
[----:B--2---:R-:W-:Y:S05]  /*cfc0*/  @!P1 BRA `(.L_x_220) ;  /* 0xfffffffc00f09947 */ /* 0x004fea000383ffff */
[----:B------:R-:W-:Y:S05]  /*cfd0*/  BRA `(.L_x_221) ;  /* 0xffffff8400ec7947 */ /* 0x000fea000383ffff */
.L_x_91:
[----:B------:R-:W-:Y:S07]  /*cfe0*/  MOV R2, UR42 ;  /* 0x0000002a00027c02 */ /* 0x000fee0008000f00 */
.L_x_222:
[----:B-1----:R1:W2:Y:S02]  /*cff0*/  SYNCS.PHASECHK.TRANS64.TRYWAIT P1, [R2+URZ+0xb0], R9 ;  /* 0x0000b009020075a7 */ /* 0x0022a400080211ff */
[----:B--2---:R-:W-:Y:S05]  /*d000*/  @!P1 NANOSLEEP.SYNCS 0x989680 ;  /* 0x009896800000995d */ /* 0x004fea0003900000 */
[----:B------:R-:W2:Y:S02]  /*d010*/  @!P1 SYNCS.PHASECHK.TRANS64 P1, [R2+URZ+0xb0], R9 ;  /* 0x0000b009020095a7 */ /* 0x000ea400080210ff */
[----:B--2---:R-:W-:Y:S05]  /*d020*/  @!P1 BRA `(.L_x_222) ;  /* 0xfffffffc00f09947 */ /* 0x004fea000383ffff */
[----:B------:R-:W-:Y:S05]  /*d030*/  BRA `(.L_x_223) ;  /* 0xffffff8800407947 */ /* 0x000fea000383ffff */
.L_x_92:
[----:B------:R-:W-:Y:S07]  /*d040*/  MOV R2, UR42 ;  /* 0x0000002a00027c02 */ /* 0x000fee0008000f00 */
.L_x_224:
[----:B-1----:R1:W2:Y:S02]  /*d050*/  SYNCS.PHASECHK.TRANS64.TRYWAIT P1, [R2+URZ+0xb8], R9 ;  /* 0x0000b809020075a7 */ /* 0x0022a400080211ff */
[----:B--2---:R-:W-:Y:S05]  /*d060*/  @!P1 NANOSLEEP.SYNCS 0x989680 ;  /* 0x009896800000995d */ /* 0x004fea0003900000 */
[----:B------:R-:W2:Y:S02]  /*d070*/  @!P1 SYNCS.PHASECHK.TRANS64 P1, [R2+URZ+0xb8], R9 ;  /* 0x0000b809020095a7 */ /* 0x000ea400080210ff */
[----:B--2---:R-:W-:Y:S05]  /*d080*/  @!P1 BRA `(.L_x_224) ;  /* 0xfffffffc00f09947 */ /* 0x004fea000383ffff */
[----:B------:R-:W-:Y:S05]  /*d090*/  BRA `(.L_x_225) ;  /* 0xffffff8800947947 */ /* 0x000fea000383ffff */
.L_x_93:
[----:B------:R-:W-:Y:S07]  /*d0a0*/  MOV R2, UR42 ;  /* 0x0000002a00027c02 */ /* 0x000fee0008000f00 */
.L_x_226:
[----:B-1----:R1:W2:Y:S02]  /*d0b0*/  SYNCS.PHASECHK.TRANS64.TRYWAIT P1, [R2+URZ+0xa0], R8 ;  /* 0x0000a008020075a7 */ /* 0x0022a400080211ff */
[----:B--2---:R-:W-:Y:S05]  /*d0c0*/  @!P1 NANOSLEEP.SYNCS 0x989680 ;  /* 0x009896800000995d */ /* 0x004fea0003900000 */
[----:B------:R-:W2:Y:S02]  /*d0d0*/  @!P1 SYNCS.PHASECHK.TRANS64 P1, [R2+URZ+0xa0], R8 ;  /* 0x0000a008020095a7 */ /* 0x000ea400080210ff */
[----:B--2---:R-:W-:Y:S05]  /*d0e0*/  @!P1 BRA `(.L_x_226) ;  /* 0xfffffffc00f09947 */ /* 0x004fea000383ffff */
[----:B------:R-:W-:Y:S05]  /*d0f0*/  BRA `(.L_x_227) ;  /* 0xffffff8800ec7947 */ /* 0x000fea000383ffff */
.L_x_94:
[----:B------:R-:W-:Y:S07]  /*d100*/  MOV R2, UR42 ;  /* 0x0000002a00027c02 */ /* 0x000fee0008000f00 */
.L_x_228:
[----:B-1----:R1:W2:Y:S02]  /*d110*/  SYNCS.PHASECHK.TRANS64.TRYWAIT P1, [R2+URZ+0xa8], R8 ;  /* 0x0000a808020075a7 */ /* 0x0022a400080211ff */
[----:B--2---:R-:W-:Y:S05]  /*d120*/  @!P1 NANOSLEEP.SYNCS 0x989680 ;  /* 0x009896800000995d */ /* 0x004fea0003900000 */
[----:B------:R-:W2:Y:S02]  /*d130*/  @!P1 SYNCS.PHASECHK.TRANS64 P1, [R2+URZ+0xa8], R8 ;  /* 0x0000a808020095a7 */ /* 0x000ea400080210ff */
[----:B--2---:R-:W-:Y:S05]  /*d140*/  @!P1 BRA `(.L_x_228) ;  /* 0xfffffffc00f09947 */ /* 0x004fea000383ffff */
[----:B------:R-:W-:Y:S05]  /*d150*/  BRA `(.L_x_229) ;  /* 0xffffff8c00347947 */ /* 0x000fea000383ffff */
.L_x_95:
[----:B------:R-:W-:Y:S07]  /*d160*/  MOV R2, UR42 ;  /* 0x0000002a00027c02 */ /* 0x000fee0008000f00 */
.L_x_230:
[----:B-1----:R1:W2:Y:S02]  /*d170*/  SYNCS.PHASECHK.TRANS64.TRYWAIT P1, [R2+URZ+0xb0], R8 ;  /* 0x0000b008020075a7 */ /* 0x0022a400080211ff */
[----:B--2---:R-:W-:Y:S05]  /*d180*/  @!P1 NANOSLEEP.SYNCS 0x989680 ;  /* 0x009896800000995d */ /* 0x004fea0003900000 */
[----:B------:R-:W2:Y:S02]  /*d190*/  @!P1 SYNCS.PHASECHK.TRANS64 P1, [R2+URZ+0xb0], R8 ;  /* 0x0000b008020095a7 */ /* 0x000ea400080210ff */
[----:B--2---:R-:W-:Y:S05]  /*d1a0*/  @!P1 BRA `(.L_x_230) ;  /* 0xfffffffc00f09947 */ /* 0x004fea000383ffff */
[----:B------:R-:W-:Y:S05]  /*d1b0*/  BRA `(.L_x_231) ;  /* 0xffffff8c007c7947 */ /* 0x000fea000383ffff */
.L_x_96:
[----:B------:R-:W-:Y:S07]  /*d1c0*/  MOV R0, UR42 ;  /* 0x0000002a00007c02 */ /* 0x000fee0008000f00 */
.L_x_232:
[----:B-1----:R1:W2:Y:S02]  /*d1d0*/  SYNCS.PHASECHK.TRANS64.TRYWAIT P0, [R0+URZ+0xb8], R8 ;  /* 0x0000b808000075a7 */ /* 0x0022a400080011ff */
[----:B--2---:R-:W-:Y:S05]  /*d1e0*/  @!P0 NANOSLEEP.SYNCS 0x989680 ;  /* 0x009896800000895d */ /* 0x004fea0003900000 */
[----:B------:R-:W2:Y:S02]  /*d1f0*/  @!P0 SYNCS.PHASECHK.TRANS64 P0, [R0+URZ+0xb8], R8 ;  /* 0x0000b808000085a7 */ /* 0x000ea400080010ff */
[----:B--2---:R-:W-:Y:S05]  /*d200*/  @!P0 BRA `(.L_x_232) ;  /* 0xfffffffc00f08947 */ /* 0x004fea000383ffff */
[----:B------:R-:W-:Y:S05]  /*d210*/  BRA `(.L_x_233) ;  /* 0xffffff8c00c47947 */ /* 0x000fea000383ffff */
.L_x_98:
[----:B------:R-:W-:-:S07]  /*d220*/  MOV R0, UR42 ;  /* 0x0000002a00007c02 */ /* 0x000fce0008000f00 */
.L_x_234:
[----:B--2---:R2:W3:Y:S02]  /*d230*/  SYNCS.PHASECHK.TRANS64.TRYWAIT P0, [R0+URZ+0xa0], R9 ;  /* 0x0000a009000075a7 */ /* 0x0044e400080011ff */
[----:B---3--:R-:W-:Y:S05]  /*d240*/  @!P0 NANOSLEEP.SYNCS 0x989680 ;  /* 0x009896800000895d */ /* 0x008fea0003900000 */
[----:B------:R-:W3:Y:S02]  /*d250*/  @!P0 SYNCS.PHASECHK.TRANS64 P0, [R0+URZ+0xa0], R9 ;  /* 0x0000a009000085a7 */ /* 0x000ee400080010ff */
[----:B---3--:R-:W-:Y:S05]  /*d260*/  @!P0 BRA `(.L_x_234) ;  /* 0xfffffffc00f08947 */ /* 0x008fea000383ffff */
[----:B------:R-:W-:Y:S05]  /*d270*/  BRA `(.L_x_235) ;  /* 0xffffff9000247947 */ /* 0x000fea000383ffff */
.L_x_99:
[----:B--2---:R-:W-:-:S07]  /*d280*/  MOV R0, UR42 ;  /* 0x0000002a00007c02 */ /* 0x004fce0008000f00 */
.L_x_236:
[----:B--2---:R2:W3:Y:S02]  /*d290*/  SYNCS.PHASECHK.TRANS64.TRYWAIT P0, [R0+URZ+0xa8], R9 ;  /* 0x0000a809000075a7 */ /* 0x0044e400080011ff */
[----:B---3--:R-:W-:Y:S05]  /*d2a0*/  @!P0 NANOSLEEP.SYNCS 0x989680 ;  /* 0x009896800000895d */ /* 0x008fea0003900000 */
[----:B------:R-:W3:Y:S02]  /*d2b0*/  @!P0 SYNCS.PHASECHK.TRANS64 P0, [R0+URZ+0xa8], R9 ;  /* 0x0000a809000085a7 */ /* 0x000ee400080010ff */
[----:B---3--:R-:W-:Y:S05]  /*d2c0*/  @!P0 BRA `(.L_x_236) ;  /* 0xfffffffc00f08947 */ /* 0x008fea000383ffff */
[----:B------:R-:W-:Y:S05]  /*d2d0*/  BRA `(.L_x_237) ;  /* 0xffffff9000147947 */ /* 0x000fea000383ffff */
.L_x_100:
[----:B------:R-:W-:-:S07]  /*d2e0*/  MOV R2, UR42 ;  /* 0x0000002a00027c02 */ /* 0x000fce0008000f00 */
.L_x_238:
[----:B--2---:R2:W3:Y:S02]  /*d2f0*/  SYNCS.PHASECHK.TRANS64.TRYWAIT P0, [R2+URZ+0xb0], R9 ;  /* 0x0000b009020075a7 */ /* 0x0044e400080011ff */
[----:B---3--:R-:W-:Y:S05]  /*d300*/  @!P0 NANOSLEEP.SYNCS 0x989680 ;  /* 0x009896800000895d */ /* 0x008fea0003900000 */
[----:B------:R-:W3:Y:S02]  /*d310*/  @!P0 SYNCS.PHASECHK.TRANS64 P0, [R2+URZ+0xb0], R9 ;  /* 0x0000b009020085a7 */ /* 0x000ee400080010ff */
[----:B---3--:R-:W-:Y:S05]  /*d320*/  @!P0 BRA `(.L_x_238) ;  /* 0xfffffffc00f08947 */ /* 0x008fea000383ffff */
[----:B------:R-:W-:Y:S05]  /*d330*/  BRA `(.L_x_239) ;  /* 0xffffff9000087947 */ /* 0x000fea000383ffff */
.L_x_102:
[----:B------:R-:W-:Y:S07]  /*d340*/  MOV R0, UR50 ;  /* 0x0000003200007c02 */ /* 0x000fee0008000f00 */
.L_x_240:
[----:B-1----:R1:W2:Y:S02]  /*d350*/  SYNCS.PHASECHK.TRANS64.TRYWAIT P0, [R0+URZ+0xd0], R2 ;  /* 0x0000d002000075a7 */ /* 0x0022a400080011ff */
[----:B--2---:R-:W-:Y:S05]  /*d360*/  @!P0 NANOSLEEP.SYNCS 0x989680 ;  /* 0x009896800000895d */ /* 0x004fea0003900000 */
[----:B------:R-:W2:Y:S02]  /*d370*/  @!P0 SYNCS.PHASECHK.TRANS64 P0, [R0+URZ+0xd0], R2 ;  /* 0x0000d002000085a7 */ /* 0x000ea400080010ff */
[----:B--2---:R-:W-:Y:S05]  /*d380*/  @!P0 BRA `(.L_x_240) ;  /* 0xfffffffc00f08947 */ /* 0x004fea000383ffff */
[----:B------:R-:W-:Y:S05]  /*d390*/  BRA `(.L_x_241) ;  /* 0xffffff9000e47947 */ /* 0x000fea000383ffff */
.L_x_113:
[----:B-1----:R-:W-:Y:S04]  /*d3a0*/  MOV R2, UR50 ;  /* 0x0000003200027c02 */ /* 0x002fe80008000f00 */
[----:B------:R1:W2:Y:S03]  /*d3b0*/  SYNCS.PHASECHK.TRANS64.TRYWAIT P1, [R2+URZ+0x80], R3 ;  /* 0x00008003020075a7 */ /* 0x0002a600080211ff */
[----:B--2---:R-:W-:Y:S05]  /*d3c0*/  @!P1 NANOSLEEP.SYNCS 0x989680 ;  /* 0x009896800000995d */ /* 0x004fea0003900000 */
[----:B------:R-:W2:Y:S02]  /*d3d0*/  @!P1 SYNCS.PHASECHK.TRANS64 P1, [R2+URZ+0x80], R3 ;  /* 0x00008003020095a7 */ /* 0x000ea400080210ff */
[----:B--2---:R-:W-:Y:S05]  /*d3e0*/  @!P1 BRA `(.L_x_113) ;  /* 0xfffffffc00ec9947 */ /* 0x004fea000383ffff */
[----:B------:R-:W-:Y:S05]  /*d3f0*/  BRA `(.L_x_112) ;  /* 0xffffffa000d87947 */ /* 0x000fea000383ffff */
.L_x_115:
[----:B-1----:R1:W4:Y:S02]  /*d400*/  SYNCS.PHASECHK.TRANS64.TRYWAIT P0, [R81+URZ+0xe0], R0 ;  /* 0x0000e000510075a7 */ /* 0x00232400080011ff */
[----:B----4-:R-:W-:Y:S05]  /*d410*/  @!P0 NANOSLEEP.SYNCS 0x989680 ;  /* 0x009896800000895d */ /* 0x010fea0003900000 */
[----:B------:R-:W4:Y:S02]  /*d420*/  @!P0 SYNCS.PHASECHK.TRANS64 P0, [R81+URZ+0xe0], R0 ;  /* 0x0000e000510085a7 */ /* 0x000f2400080010ff */
[----:B----4-:R-:W-:Y:S05]  /*d430*/  @!P0 BRA `(.L_x_115) ;  /* 0xfffffffc00f08947 */ /* 0x010fea000383ffff */
[----:B------:R-:W-:Y:S05]  /*d440*/  BRA `(.L_x_114) ;  /* 0xffffffa400007947 */ /* 0x000fea000383ffff */
.L_x_124:
[----:B-1----:R1:W3:Y:S02]  /*d450*/  SYNCS.PHASECHK.TRANS64.TRYWAIT P0, [R2+URZ+0x80], R0 ;  /* 0x00008000020075a7 */ /* 0x0022e400080011ff */
[----:B---3--:R-:W-:Y:S05]  /*d460*/  @!P0 NANOSLEEP.SYNCS 0x989680 ;  /* 0x009896800000895d */ /* 0x008fea0003900000 */
[----:B------:R-:W3:Y:S02]  /*d470*/  @!P0 SYNCS.PHASECHK.TRANS64 P0, [R2+URZ+0x80], R0 ;  /* 0x00008000020085a7 */ /* 0x000ee400080010ff */
[----:B---3--:R-:W-:Y:S05]  /*d480*/  @!P0 BRA `(.L_x_124) ;  /* 0xfffffffc00f08947 */ /* 0x008fea000383ffff */
[----:B------:R-:W-:Y:S05]  /*d490*/  BRA `(.L_x_123) ;  /* 0xffffffac00287947 */ /* 0x000fea000383ffff */
.L_x_132:
[----:B-1----:R1:W3:Y:S02]  /*d4a0*/  SYNCS.PHASECHK.TRANS64.TRYWAIT P0, [R6+URZ+0x80], R5 ;  /* 0x00008005060075a7 */ /* 0x0022e400080011ff */
[----:B---3--:R-:W-:Y:S05]  /*d4b0*/  @!P0 NANOSLEEP.SYNCS 0x989680 ;  /* 0x009896800000895d */ /* 0x008fea0003900000 */
[----:B------:R-:W3:Y:S02]  /*d4c0*/  @!P0 SYNCS.PHASECHK.TRANS64 P0, [R6+URZ+0x80], R5 ;  /* 0x00008005060085a7 */ /* 0x000ee400080010ff */
[----:B---3--:R-:W-:Y:S05]  /*d4d0*/  @!P0 BRA `(.L_x_132) ;  /* 0xfffffffc00f08947 */ /* 0x008fea000383ffff */
[----:B------:R-:W-:Y:S05]  /*d4e0*/  BRA `(.L_x_131) ;  /* 0xffffffb400747947 */ /* 0x000fea000383ffff */
.L_x_140:
[----:B-1----:R1:W3:Y:S02]  /*d4f0*/  SYNCS.PHASECHK.TRANS64.TRYWAIT P0, [R0+URZ+0x80], R6 ;  /* 0x00008006000075a7 */ /* 0x0022e400080011ff */
[----:B---3--:R-:W-:Y:S05]  /*d500*/  @!P0 NANOSLEEP.SYNCS 0x989680 ;  /* 0x009896800000895d */ /* 0x008fea0003900000 */
[----:B------:R-:W3:Y:S02]  /*d510*/  @!P0 SYNCS.PHASECHK.TRANS64 P0, [R0+URZ+0x80], R6 ;  /* 0x00008006000085a7 */ /* 0x000ee400080010ff */
[----:B---3--:R-:W-:Y:S05]  /*d520*/  @!P0 BRA `(.L_x_140) ;  /* 0xfffffffc00f08947 */ /* 0x008fea000383ffff */
[----:B------:R-:W-:Y:S05]  /*d530*/  BRA `(.L_x_139) ;  /* 0xffffffbc00c07947 */ /* 0x000fea000383ffff */
.L_x_148:
[----:B-1----:R1:W4:Y:S02]  /*d540*/  SYNCS.PHASECHK.TRANS64.TRYWAIT P0, [R6+URZ+0x80], R5 ;  /* 0x00008005060075a7 */ /* 0x00232400080011ff */
[----:B----4-:R-:W-:Y:S05]  /*d550*/  @!P0 NANOSLEEP.SYNCS 0x989680 ;  /* 0x009896800000895d */ /* 0x010fea0003900000 */
[----:B------:R-:W4:Y:S02]  /*d560*/  @!P0 SYNCS.PHASECHK.TRANS64 P0, [R6+URZ+0x80], R5 ;  /* 0x00008005060085a7 */ /* 0x000f2400080010ff */
[----:B----4-:R-:W-:Y:S05]  /*d570*/  @!P0 BRA `(.L_x_148) ;  /* 0xfffffffc00f08947 */ /* 0x010fea000383ffff */
[----:B------:R-:W-:Y:S05]  /*d580*/  BRA `(.L_x_147) ;  /* 0xffffffc800187947 */ /* 0x000fea000383ffff */
.L_x_156:
[----:B-1----:R1:W4:Y:S02]  /*d590*/  SYNCS.PHASECHK.TRANS64.TRYWAIT P0, [R6+URZ+0x80], R5 ;  /* 0x00008005060075a7 */ /* 0x00232400080011ff */
[----:B----4-:R-:W-:Y:S05]  /*d5a0*/  @!P0 NANOSLEEP.SYNCS 0x989680 ;  /* 0x009896800000895d */ /* 0x010fea0003900000 */
[----:B------:R-:W4:Y:S02]  /*d5b0*/  @!P0 SYNCS.PHASECHK.TRANS64 P0, [R6+URZ+0x80], R5 ;  /* 0x00008005060085a7 */ /* 0x000f2400080010ff */
[----:B----4-:R-:W-:Y:S05]  /*d5c0*/  @!P0 BRA `(.L_x_156) ;  /* 0xfffffffc00f08947 */ /* 0x010fea000383ffff */
[----:B------:R-:W-:Y:S05]  /*d5d0*/  BRA `(.L_x_155) ;  /* 0xffffffd0007c7947 */ /* 0x000fea000383ffff */
.L_x_164:
[----:B-1----:R1:W4:Y:S02]  /*d5e0*/  SYNCS.PHASECHK.TRANS64.TRYWAIT P0, [R6+URZ+0x80], R5 ;  /* 0x00008005060075a7 */ /* 0x00232400080011ff */
[----:B----4-:R-:W-:Y:S05]  /*d5f0*/  @!P0 NANOSLEEP.SYNCS 0x989680 ;  /* 0x009896800000895d */ /* 0x010fea0003900000 */
[----:B------:R-:W4:Y:S02]  /*d600*/  @!P0 SYNCS.PHASECHK.TRANS64 P0, [R6+URZ+0x80], R5 ;  /* 0x00008005060085a7 */ /* 0x000f2400080010ff */
[----:B----4-:R-:W-:Y:S05]  /*d610*/  @!P0 BRA `(.L_x_164) ;  /* 0xfffffffc00f08947 */ /* 0x010fea000383ffff */
[----:B------:R-:W-:Y:S05]  /*d620*/  BRA `(.L_x_163) ;  /* 0xffffffd800d87947 */ /* 0x000fea000383ffff */
.L_x_172:
[----:B-1----:R1:W3:Y:S02]  /*d630*/  SYNCS.PHASECHK.TRANS64.TRYWAIT P0, [R0+URZ+0x80], R86 ;  /* 0x00008056000075a7 */ /* 0x0022e400080011ff */
[----:B---3--:R-:W-:Y:S05]  /*d640*/  @!P0 NANOSLEEP.SYNCS 0x989680 ;  /* 0x009896800000895d */ /* 0x008fea0003900000 */
[----:B------:R-:W3:Y:S02]  /*d650*/  @!P0 SYNCS.PHASECHK.TRANS64 P0, [R0+URZ+0x80], R86 ;  /* 0x00008056000085a7 */ /* 0x000ee400080010ff */
[----:B---3--:R-:W-:Y:S05]  /*d660*/  @!P0 BRA `(.L_x_172) ;  /* 0xfffffffc00f08947 */ /* 0x008fea000383ffff */
[----:B------:R-:W-:Y:S05]  /*d670*/  BRA `(.L_x_171) ;  /* 0xffffffe400347947 */ /* 0x000fea000383ffff */
        .weak           $__internal_0_$__cuda_sm10x_tcgen05_guardrail_trap_col_being_dealloced_not_returned_by_alloc
        .type           $__internal_0_$__cuda_sm10x_tcgen05_guardrail_trap_col_being_dealloced_not_returned_by_alloc,@function
        .size           $__internal_0_$__cuda_sm10x_tcgen05_guardrail_trap_col_being_dealloced_not_returned_by_alloc,($__internal_1_$__cuda_sm10x_tcgen05_guardrail_trap_phase_invalid_during_alloc - $__internal_0_$__cuda_sm10x_tcgen05_guardrail_trap_col_being_dealloced_not_returned_by_alloc)
$__internal_0_$__cuda_sm10x_tcgen05_guardrail_trap_col_being_dealloced_not_returned_by_alloc:
[----:B------:R-:W-:Y:S05]  /*d680*/  BPT.TRAP 0x1 ;  /* 0x000000040000795c */ /* 0x000fea0000300000 */
[----:B------:R-:W-:-:S04]  /*d690*/  HFMA2 R3, -RZ, RZ, 0, 0 ;  /* 0x00000000ff037431 */ /* 0x000fc800000001ff */
[----:B------:R-:W-:Y:S05]  /*d6a0*/  RET.REL.NODEC R2 `(_ZN7cutlass13device_kernelINS_4conv6kernel13ConvUniversalINS1_16ConvProblemShapeILNS1_8OperatorE1ELi3EEENS1_10collective14CollectiveConvINS1_47MainloopSm100TmaUmmaWarpSpecializedImplicitGemmILS5_1ELi8ELi3ELi1ELi2EN4cute5tupleIJNSA_1CILi2EEENSC_ILi1EEESE_EEEEENSB_IJNSC_ILi256EEENSC_ILi128EEENSB_IJNSC_ILi32EEEEEEEEENS_10tfloat32_tESM_NSA_8TiledMMAINSA_8MMA_AtomIJNSA_23SM100_MMA_TF32_2x1SM_SSISM_SM_fLi256ELi128ELNSA_4UMMA5MajorE0ELSR_1ELNSQ_7ScaleInE0ELSS_0EEEEEENSA_6LayoutINSB_IJSE_SE_SE_EEENSB_IJNSC_ILi0EEESX_SX_EEEEENSB_IJNSA_10UnderscoreES10_S10_EEEEENS7_6detail27Sm100ImplicitGemmTileTraitsINSA_25SM100_TMA_2SM_LOAD_IM2COLENSA_14ComposedLayoutINSA_7SwizzleILi3ELi4ELi3EEENSA_18smem_ptr_flag_bitsILi32EEENSV_INSB_IJNSC_ILi8EEESJ_EEENSB_IJSJ_SE_EEEEEEEvEENS14_INSA_18SM100_TMA_2SM_LOADENS16_INS17_ILi2ELi5ELi2EEES1A_NSV_INSB_IJSJ_NSC_ILi4EEEEEENSB_IJSE_SJ_EEEEEEEvEEEENS_8epilogue10collective18CollectiveEpilogueINS1Q_23Sm100TmaWarpSpecializedILi4ELi2ELi16ELb1ELb0EEEJNSB_IJSI_SI_SK_EEENSB_IJNSV_ISI_SE_EENSV_INSC_ILi16EEESE_EEEEESM_NSB_IJNSB_IJllllEEESE_SX_EEESM_S21_NS1Q_6fusion15FusionCallbacksIS1U_NS22_17LinearCombinationISM_fSM_fLNS_15FloatRoundStyleE2EEES1V_S1Z_JEEENSA_5SM1004TMEM4LOAD26SM100_TMEM_LOAD_32dp32b16xENSA_20SM90_TMA_LOAD_IM2COLENS16_INS17_ILi2ELi4ELi3EEES1A_NSV_INSB_IJS1B_S1X_EEENSB_IJS1X_SE_EEEEEEENSA_39AutoVectorizingCopyWithAssumedAlignmentILi128EEENSA_21SM90_TMA_STORE_IM2COLES2H_S2J_S2J_EEEvvEEEEvNT_6ParamsE) ;  /* 0xffffff2802547950 */ /* 0x000fea0003c3ffff */
        .weak           $__internal_1_$__cuda_sm10x_tcgen05_guardrail_trap_phase_invalid_during_alloc
        .type           $__internal_1_$__cuda_sm10x_tcgen05_guardrail_trap_phase_invalid_during_alloc,@function
        .size           $__internal_1_$__cuda_sm10x_tcgen05_guardrail_trap_phase_invalid_during_alloc,($__internal_2_$__cuda_sm10x_tcgen05_guardrail_trap_unallocated_columns_being_dealloced - $__internal_1_$__cuda_sm10x_tcgen05_guardrail_trap_phase_invalid_during_alloc)
$__internal_1_$__cuda_sm10x_tcgen05_guardrail_trap_phase_invalid_during_alloc:
[----:B------:R-:W-:Y:S05]  /*d6b0*/  BPT.TRAP 0x1 ;  /* 0x000000040000795c */ /* 0x000fea0000300000 */
[----:B------:R-:W-:-:S04]  /*d6c0*/  MOV R5, 0x0 ;  /* 0x0000000000057802 */ /* 0x000fc80000000f00 */
[----:B------:R-:W-:Y:S05]  /*d6d0*/  RET.REL.NODEC R4 `(_ZN7cutlass13device_kernelINS_4conv6kernel13ConvUniversalINS1_16ConvProblemShapeILNS1_8OperatorE1ELi3EEENS1_10collective14CollectiveConvINS1_47MainloopSm100TmaUmmaWarpSpecializedImplicitGemmILS5_1ELi8ELi3ELi1ELi2EN4cute5tupleIJNSA_1CILi2EEENSC_ILi1EEESE_EEEEENSB_IJNSC_ILi256EEENSC_ILi128EEENSB_IJNSC_ILi32EEEEEEEEENS_10tfloat32_tESM_NSA_8TiledMMAINSA_8MMA_AtomIJNSA_23SM100_MMA_TF32_2x1SM_SSISM_SM_fLi256ELi128ELNSA_4UMMA5MajorE0ELSR_1ELNSQ_7ScaleInE0ELSS_0EEEEEENSA_6LayoutINSB_IJSE_SE_SE_EEENSB_IJNSC_ILi0EEESX_SX_EEEEENSB_IJNSA_10UnderscoreES10_S10_EEEEENS7_6detail27Sm100ImplicitGemmTileTraitsINSA_25SM100_TMA_2SM_LOAD_IM2COLENSA_14ComposedLayoutINSA_7SwizzleILi3ELi4ELi3EEENSA_18smem_ptr_flag_bitsILi32EEENSV_INSB_IJNSC_ILi8EEESJ_EEENSB_IJSJ_SE_EEEEEEEvEENS14_INSA_18SM100_TMA_2SM_LOADENS16_INS17_ILi2ELi5ELi2EEES1A_NSV_INSB_IJSJ_NSC_ILi4EEEEEENSB_IJSE_SJ_EEEEEEEvEEEENS_8epilogue10collective18CollectiveEpilogueINS1Q_23Sm100TmaWarpSpecializedILi4ELi2ELi16ELb1ELb0EEEJNSB_IJSI_SI_SK_EEENSB_IJNSV_ISI_SE_EENSV_INSC_ILi16EEESE_EEEEESM_NSB_IJNSB_IJllllEEESE_SX_EEESM_S21_NS1Q_6fusion15FusionCallbacksIS1U_NS22_17LinearCombinationISM_fSM_fLNS_15FloatRoundStyleE2EEES1V_S1Z_JEEENSA_5SM1004TMEM4LOAD26SM100_TMEM_LOAD_32dp32b16xENSA_20SM90_TMA_LOAD_IM2COLENS16_INS17_ILi2ELi4ELi3EEES1A_NSV_INSB_IJS1B_S1X_EEENSB_IJS1X_SE_EEEEEEENSA_39AutoVectorizingCopyWithAssumedAlignmentILi128EEENSA_21SM90_TMA_STORE_IM2COLES2H_S2J_S2J_EEEvvEEEEvNT_6ParamsE) ;  /* 0xffffff2804487950 */ /* 0x000fea0003c3ffff */
        .weak           $__internal_2_$__cuda_sm10x_tcgen05_guardrail_trap_unallocated_columns_being_dealloced
        .type           $__internal_2_$__cuda_sm10x_tcgen05_guardrail_trap_unallocated_columns_being_dealloced,@function
        .size           $__internal_2_$__cuda_sm10x_tcgen05_guardrail_trap_unallocated_columns_being_dealloced,(.L_x_243 - $__internal_2_$__cuda_sm10x_tcgen05_guardrail_trap_unallocated_columns_being_dealloced)
$__internal_2_$__cuda_sm10x_tcgen05_guardrail_trap_unallocated_columns_being_dealloced:
[----:B------:R-:W-:Y:S05]  /*d6e0*/  BPT.TRAP 0x1 ;  /* 0x000000040000795c */ /* 0x000fea0000300000 */
[----:B------:R-:W-:-:S04]  /*d6f0*/  HFMA2 R3, -RZ, RZ, 0, 0 ;  /* 0x00000000ff037431 */ /* 0x000fc800000001ff */
[----:B------:R-:W-:Y:S05]  /*d700*/  RET.REL.NODEC R2 `(_ZN7cutlass13device_kernelINS_4conv6kernel13ConvUniversalINS1_16ConvProblemShapeILNS1_8OperatorE1ELi3EEENS1_10collective14CollectiveConvINS1_47MainloopSm100TmaUmmaWarpSpecializedImplicitGemmILS5_1ELi8ELi3ELi1ELi2EN4cute5tupleIJNSA_1CILi2EEENSC_ILi1EEESE_EEEEENSB_IJNSC_ILi256EEENSC_ILi128EEENSB_IJNSC_ILi32EEEEEEEEENS_10tfloat32_tESM_NSA_8TiledMMAINSA_8MMA_AtomIJNSA_23SM100_MMA_TF32_2x1SM_SSISM_SM_fLi256ELi128ELNSA_4UMMA5MajorE0ELSR_1ELNSQ_7ScaleInE0ELSS_0EEEEEENSA_6LayoutINSB_IJSE_SE_SE_EEENSB_IJNSC_ILi0EEESX_SX_EEEEENSB_IJNSA_10UnderscoreES10_S10_EEEEENS7_6detail27Sm100ImplicitGemmTileTraitsINSA_25SM100_TMA_2SM_LOAD_IM2COLENSA_14ComposedLayoutINSA_7SwizzleILi3ELi4ELi3EEENSA_18smem_ptr_flag_bitsILi32EEENSV_INSB_IJNSC_ILi8EEESJ_EEENSB_IJSJ_SE_EEEEEEEvEENS14_INSA_18SM100_TMA_2SM_LOADENS16_INS17_ILi2ELi5ELi2EEES1A_NSV_INSB_IJSJ_NSC_ILi4EEEEEENSB_IJSE_SJ_EEEEEEEvEEEENS_8epilogue10collective18CollectiveEpilogueINS1Q_23Sm100TmaWarpSpecializedILi4ELi2ELi16ELb1ELb0EEEJNSB_IJSI_SI_SK_EEENSB_IJNSV_ISI_SE_EENSV_INSC_ILi16EEESE_EEEEESM_NSB_IJNSB_IJllllEEESE_SX_EEESM_S21_NS1Q_6fusion15FusionCallbacksIS1U_NS22_17LinearCombinationISM_fSM_fLNS_15FloatRoundStyleE2EEES1V_S1Z_JEEENSA_5SM1004TMEM4LOAD26SM100_TMEM_LOAD_32dp32b16xENSA_20SM90_TMA_LOAD_IM2COLENS16_INS17_ILi2ELi4ELi3EEES1A_NSV_INSB_IJS1B_S1X_EEENSB_IJS1X_SE_EEEEEEENSA_39AutoVectorizingCopyWithAssumedAlignmentILi128EEENSA_21SM90_TMA_STORE_IM2COLES2H_S2J_S2J_EEEvvEEEEvNT_6ParamsE) ;  /* 0xffffff28023c7950 */ /* 0x000fea0003c3ffff */
.L_x_242:
[----:B------:R-:W-:-:S00]  /*d710*/  BRA `(.L_x_242) ;  /* 0xfffffffc00fc7947 */ /* 0x000fc0000383ffff */
[----:B------:R-:W-:-:S00]  /*d720*/  NOP ;  /* 0x0000000000007918 */ /* 0x000fc00000000000 */
        /* <DEDUP_REMOVED lines=13> */
.L_x_243:


//--------------------- .nv.global.init           --------------------------
	.section	.nv.global.init,"aw",@progbits
.nv.global.init:
	.type		$str$29,@object
	.size		$str$29,($str$30 - $str$29)
$str$29:
        /*0000*/ 	.byte	0x28, 0x61, 0x64, 0x64, 0x72, 0x65, 0x73, 0x73, 0x20, 0x26, 0x20, 0x6d, 0x61, 0x73, 0x6b, 0x29
        /*0010*/ 	.byte	0x20, 0x3d, 0x3d, 0x20, 0x30, 0x00
	.type		$str$30,@object
	.size		$str$30,($str$28 - $str$30)
$str$30:
        /*0016*/ 	.byte	0x2f, 0x74, 0x6d, 0x70, 0x2f, 0x63, 0x75, 0x74, 0x6c, 0x61, 0x73, 0x73, 0x5f, 0x73, 0x77, 0x65
        /*0026*/ 	.byte	0x65, 0x70, 0x5f, 0x73, 0x72, 0x63, 0x2f, 0x69, 0x6e, 0x63, 0x6c, 0x75, 0x64, 0x65, 0x2f, 0x63
        /*0036*/ 	.byte	0x75, 0x74, 0x65, 0x2f, 0x70, 0x6f, 0x69, 0x6e, 0x74, 0x65, 0x72, 0x5f, 0x66, 0x6c, 0x61, 0x67
        /*0046*/ 	.byte	0x67, 0x65, 0x64, 0x2e, 0x68, 0x70, 0x70, 0x00
	.type		$str$28,@object
	.size		$str$28,($str$27 - $str$28)
$str$28:
        /*004e*/ 	.byte	0x2f, 0x74, 0x6d, 0x70, 0x2f, 0x63, 0x75, 0x74, 0x6c, 0x61, 0x73, 0x73, 0x5f, 0x73, 0x77, 0x65
        /*005e*/ 	.byte	0x65, 0x70, 0x5f, 0x73, 0x72, 0x63, 0x2f, 0x69, 0x6e, 0x63, 0x6c, 0x75, 0x64, 0x65, 0x2f, 0x63
        /*006e*/ 	.byte	0x75, 0x74, 0x65, 0x2f, 0x61, 0x74, 0x6f, 0x6d, 0x2f, 0x63, 0x6f, 0x70, 0x79, 0x5f, 0x74, 0x72
        /*007e*/ 	.byte	0x61, 0x69, 0x74, 0x73, 0x5f, 0x73, 0x6d, 0x31, 0x30, 0x30, 0x2e, 0x68, 0x70, 0x70, 0x00
	.type		$str$27,@object
	.size		$str$27,(__unnamed_1 - $str$27)
$str$27:
        /*008d*/ 	.byte	0x28, 0x28, 0x75, 0x69, 0x6e, 0x74, 0x33, 0x32, 0x5f, 0x74, 0x28, 0x74, 0x68, 0x72, 0x65, 0x61
        /*009d*/ 	.byte	0x64, 0x49, 0x64, 0x78, 0x2e, 0x78, 0x29, 0x20, 0x2f, 0x20, 0x33, 0x32, 0x29, 0x20, 0x25, 0x20
        /*00ad*/ 	.byte	0x34, 0x29, 0x20, 0x3d, 0x3d, 0x20, 0x28, 0x28, 0x28, 0x74, 0x6d, 0x65, 0x6d, 0x5f, 0x61, 0x64
        /*00bd*/ 	.byte	0x64, 0x72, 0x20, 0x3e, 0x3e, 0x20, 0x31, 0x36, 0x29, 0x20, 0x2f, 0x20, 0x33, 0x32, 0x29, 0x20
        /*00cd*/ 	.byte	0x25, 0x20, 0x34, 0x29, 0x00
	.type		__unnamed_1,@object
	.size		__unnamed_1,(__unnamed_2 - __unnamed_1)
__unnamed_1:
        /*00d2*/ 	.byte	0x61, 0x75, 0x74, 0x6f, 0x20, 0x63, 0x75, 0x74, 0x65, 0x3a, 0x3a, 0x61, 0x73, 0x5f, 0x70, 0x6f
        /* <DEDUP_REMOVED lines=24> */
        /*0262*/ 	.byte	0x32, 0x30, 0x34, 0x38, 0x3e, 0x3e, 0x3e, 0x3e, 0x5d, 0x00
	.type		__unnamed_2,@object
	.size		__unnamed_2,(.L_2 - __unnamed_2)
__unnamed_2:
        /* <DEDUP_REMOVED lines=42> */
        /*050c*/ 	.byte	0x3e, 0x5d, 0x00
.L_2:


//--------------------- .nv.shared._ZN7cutlass13device_kernelINS_4conv6kernel13ConvUniversalINS1_16ConvProblemShapeILNS1_8OperatorE1ELi3EEENS1_10collective14CollectiveConvINS1_47MainloopSm100TmaUmmaWarpSpecializedImplicitGemmILS5_1ELi8ELi3ELi1ELi2EN4cute5tupleIJNSA_1CILi2EEENSC_ILi1EEESE_EEEEENSB_IJNSC_ILi256EEENSC_ILi128EEENSB_IJNSC_ILi32EEEEEEEEENS_10tfloat32_tESM_NSA_8TiledMMAINSA_8MMA_AtomIJNSA_23SM100_MMA_TF32_2x1SM_SSISM_SM_fLi256ELi128ELNSA_4UMMA5MajorE0ELSR_1ELNSQ_7ScaleInE0ELSS_0EEEEEENSA_6LayoutINSB_IJSE_SE_SE_EEENSB_IJNSC_ILi0EEESX_SX_EEEEENSB_IJNSA_10UnderscoreES10_S10_EEEEENS7_6detail27Sm100ImplicitGemmTileTraitsINSA_25SM100_TMA_2SM_LOAD_IM2COLENSA_14ComposedLayoutINSA_7SwizzleILi3ELi4ELi3EEENSA_18smem_ptr_flag_bitsILi32EEENSV_INSB_IJNSC_ILi8EEESJ_EEENSB_IJSJ_SE_EEEEEEEvEENS14_INSA_18SM100_TMA_2SM_LOADENS16_INS17_ILi2ELi5ELi2EEES1A_NSV_INSB_IJSJ_NSC_ILi4EEEEEENSB_IJSE_SJ_EEEEEEEvEEEENS_8epilogue10collective18CollectiveEpilogueINS1Q_23Sm100TmaWarpSpecializedILi4ELi2ELi16ELb1ELb0EEEJNSB_IJSI_SI_SK_EEENSB_IJNSV_ISI_SE_EENSV_INSC_ILi16EEESE_EEEEESM_NSB_IJNSB_IJllllEEESE_SX_EEESM_S21_NS1Q_6fusion15FusionCallbacksIS1U_NS22_17LinearCombinationISM_fSM_fLNS_15FloatRoundStyleE2EEES1V_S1Z_JEEENSA_5SM1004TMEM4LOAD26SM100_TMEM_LOAD_32dp32b16xENSA_20SM90_TMA_LOAD_IM2COLENS16_INS17_ILi2ELi4ELi3EEES1A_NSV_INSB_IJS1B_S1X_EEENSB_IJS1X_SE_EEEEEEENSA_39AutoVectorizingCopyWithAssumedAlignmentILi128EEENSA_21SM90_TMA_STORE_IM2COLES2H_S2J_S2J_EEEvvEEEEvNT_6ParamsE --------------------------
	.section	.nv.shared._ZN7cutlass13device_kernelINS_4conv6kernel13ConvUniversalINS1_16ConvProblemShapeILNS1_8OperatorE1ELi3EEENS1_10collective14CollectiveConvINS1_47MainloopSm100TmaUmmaWarpSpecializedImplicitGemmILS5_1ELi8ELi3ELi1ELi2EN4cute5tupleIJNSA_1CILi2EEENSC_ILi1EEESE_EEEEENSB_IJNSC_ILi256EEENSC_ILi128EEENSB_IJNSC_ILi32EEEEEEEEENS_10tfloat32_tESM_NSA_8TiledMMAINSA_8MMA_AtomIJNSA_23SM100_MMA_TF32_2x1SM_SSISM_SM_fLi256ELi128ELNSA_4UMMA5MajorE0ELSR_1ELNSQ_7ScaleInE0ELSS_0EEEEEENSA_6LayoutINSB_IJSE_SE_SE_EEENSB_IJNSC_ILi0EEESX_SX_EEEEENSB_IJNSA_10UnderscoreES10_S10_EEEEENS7_6detail27Sm100ImplicitGemmTileTraitsINSA_25SM100_TMA_2SM_LOAD_IM2COLENSA_14ComposedLayoutINSA_7SwizzleILi3ELi4ELi3EEENSA_18smem_ptr_flag_bitsILi32EEENSV_INSB_IJNSC_ILi8EEESJ_EEENSB_IJSJ_SE_EEEEEEEvEENS14_INSA_18SM100_TMA_2SM_LOADENS16_INS17_ILi2ELi5ELi2EEES1A_NSV_INSB_IJSJ_NSC_ILi4EEEEEENSB_IJSE_SJ_EEEEEEEvEEEENS_8epilogue10collective18CollectiveEpilogueINS1Q_23Sm100TmaWarpSpecializedILi4ELi2ELi16ELb1ELb0EEEJNSB_IJSI_SI_SK_EEENSB_IJNSV_ISI_SE_EENSV_INSC_ILi16EEESE_EEEEESM_NSB_IJNSB_IJllllEEESE_SX_EEESM_S21_NS1Q_6fusion15FusionCallbacksIS1U_NS22_17LinearCombinationISM_fSM_fLNS_15FloatRoundStyleE2EEES1V_S1Z_JEEENSA_5SM1004TMEM4LOAD26SM100_TMEM_LOAD_32dp32b16xENSA_20SM90_TMA_LOAD_IM2COLENS16_INS17_ILi2ELi4ELi3EEES1A_NSV_INSB_IJS1B_S1X_EEENSB_IJS1X_SE_EEEEEEENSA_39AutoVectorizingCopyWithAssumedAlignmentILi128EEENSA_21SM90_TMA_STORE_IM2COLES2H_S2J_S2J_EEEvvEEEEvNT_6ParamsE,"aw",@nobits
	.sectionflags	@""
	.align	16
	.zero		1024


//--------------------- .nv.shared.reserved.0     --------------------------
	.section	.nv.shared.reserved.0,"aw",@nobits
	.weak		__nv_reservedSMEM_offset_0_alias
	.size		__nv_reservedSMEM_offset_0_alias, 0, 64
	.other		__nv_reservedSMEM_offset_0_alias,@"STO_CUDA_RESERVED_SHARED STV_DEFAULT"
__nv_reservedSMEM_offset_0_alias:
	.zero		0
.nv.shared.reserved.0:
	.zero		64
	.weak		__nv_reservedSMEM_tcgen05_partition
	.type		__nv_reservedSMEM_tcgen05_partition,@object
	.size		__nv_reservedSMEM_tcgen05_partition,(.L_0 - __nv_reservedSMEM_tcgen05_partition)
__nv_reservedSMEM_tcgen05_partition:
	.zero		32
.L_0:


//--------------------- .nv.global                --------------------------
	.section	.nv.global,"aw",@nobits
.nv.global:
	.type		_ZN39_INTERNAL_3cd91327_4_k_cu_15e512dd_35104cute1_E,@object
	.size		_ZN39_INTERNAL_3cd91327_4_k_cu_15e512dd_35104cute1_E,(_ZN39_INTERNAL_3cd91327_4_k_cu_15e512dd_35104cuda3std3__45__cpo6cbeginE - _ZN39_INTERNAL_3cd91327_4_k_cu_15e512dd_35104cute1_E)
_ZN39_INTERNAL_3cd91327_4_k_cu_15e512dd_35104cute1_E:
	.zero		1
	.type		_ZN39_INTERNAL_3cd91327_4_k_cu_15e512dd_35104cuda3std3__45__cpo6cbeginE,@object
	.size		_ZN39_INTERNAL_3cd91327_4_k_cu_15e512dd_35104cuda3std3__45__cpo6cbeginE,(_ZN39_INTERNAL_3cd91327_4_k_cu_15e512dd_35104cuda3std3__48in_placeE - _ZN39_INTERNAL_3cd91327_4_k_cu_15e512dd_35104cuda3std3__45__cpo6cbeginE)
_ZN39_INTERNAL_3cd91327_4_k_cu_15e512dd_35104cuda3std3__45__cpo6cbeginE:
	.zero		1
	.type		_ZN39_INTERNAL_3cd91327_4_k_cu_15e512dd_35104cuda3std3__48in_placeE,@object
	.size		_ZN39_INTERNAL_3cd91327_4_k_cu_15e512dd_35104cuda3std3__48in_placeE,(_ZN39_INTERNAL_3cd91327_4_k_cu_15e512dd_35104cuda3std6ranges3__45__cpo9iter_moveE - _ZN39_INTERNAL_3cd91327_4_k_cu_15e512dd_35104cuda3std3__48in_placeE)
_ZN39_INTERNAL_3cd91327_4_k_cu_15e512dd_35104cuda3std3__48in_placeE:
	.zero		1
	.type		_ZN39_INTERNAL_3cd91327_4_k_cu_15e512dd_35104cuda3std6ranges3__45__cpo9iter_moveE,@object
	.size		_ZN39_INTERNAL_3cd91327_4_k_cu_15e512dd_35104cuda3std6ranges3__45__cpo9iter_moveE,(_ZN39_INTERNAL_3cd91327_4_k_cu_15e512dd_35104cuda3std3__45__cpo5beginE - _ZN39_INTERNAL_3cd91327_4_k_cu_15e512dd_35104cuda3std6ranges3__45__cpo9iter_moveE)
_ZN39_INTERNAL_3cd91327_4_k_cu_15e512dd_35104cuda3std6ranges3__45__cpo9iter_moveE:
	.zero		1
	.type		_ZN39_INTERNAL_3cd91327_4_k_cu_15e512dd_35104cuda3std3__45__cpo5beginE,@object
	.size		_ZN39_INTERNAL_3cd91327_4_k_cu_15e512dd_35104cuda3std3__45__cpo5beginE,(_ZN39_INTERNAL_3cd91327_4_k_cu_15e512dd_35104cuda3std3__441_GLOBAL__N__3cd91327_4_k_cu_15e512dd_35106ignoreE - _ZN39_INTERNAL_3cd91327_4_k_cu_15e512dd_35104cuda3std3__45__cpo5beginE)
_ZN39_INTERNAL_3cd91327_4_k_cu_15e512dd_35104cuda3std3__45__cpo5beginE:
	.zero		1
	.type		_ZN39_INTERNAL_3cd91327_4_k_cu_15e512dd_35104cuda3std3__441_GLOBAL__N__3cd91327_4_k_cu_15e512dd_35106ignoreE,@object
	.size		_ZN39_INTERNAL_3cd91327_4_k_cu_15e512dd_35104cuda3std3__441_GLOBAL__N__3cd91327_4_k_cu_15e512dd_35106ignoreE,(_ZN39_INTERNAL_3cd91327_4_k_cu_15e512dd_35104cute7productE - _ZN39_INTERNAL_3cd91327_4_k_cu_15e512dd_35104cuda3std3__441_GLOBAL__N__3cd91327_4_k_cu_15e512dd_35106ignoreE)
_ZN39_INTERNAL_3cd91327_4_k_cu_15e512dd_35104cuda3std3__441_GLOBAL__N__3cd91327_4_k_cu_15e512dd_35106ignoreE:
	.zero		1
	.type		_ZN39_INTERNAL_3cd91327_4_k_cu_15e512dd_35104cute7productE,@object
	.size		_ZN39_INTERNAL_3cd91327_4_k_cu_15e512dd_35104cute7productE,(_ZN39_INTERNAL_3cd91327_4_k_cu_15e512dd_35104cuda3std3__45__cpo3endE - _ZN39_INTERNAL_3cd91327_4_k_cu_15e512dd_35104cute7productE)
_ZN39_INTERNAL_3cd91327_4_k_cu_15e512dd_35104cute7productE:
	.zero		1
	.type		_ZN39_INTERNAL_3cd91327_4_k_cu_15e512dd_35104cuda3std3__45__cpo3endE,@object
	.size		_ZN39_INTERNAL_3cd91327_4_k_cu_15e512dd_35104cuda3std3__45__cpo3endE,(_ZN39_INTERNAL_3cd91327_4_k_cu_15e512dd_35104cuda3std3__419piecewise_constructE - _ZN39_INTERNAL_3cd91327_4_k_cu_15e512dd_35104cuda3std3__45__cpo3endE)
_ZN39_INTERNAL_3cd91327_4_k_cu_15e512dd_35104cuda3std3__45__cpo3endE:
	.zero		1
	.type		_ZN39_INTERNAL_3cd91327_4_k_cu_15e512dd_35104cuda3std3__419piecewise_constructE,@object
	.size		_ZN39_INTERNAL_3cd91327_4_k_cu_15e512dd_35104cuda3std3__419piecewise_constructE,(_ZN39_INTERNAL_3cd91327_4_k_cu_15e512dd_35104cuda3std3__45__cpo4cendE - _ZN39_INTERNAL_3cd91327_4_k_cu_15e512dd_35104cuda3std3__419piecewise_constructE)
_ZN39_INTERNAL_3cd91327_4_k_cu_15e512dd_35104cuda3std3__419piecewise_constructE:
	.zero		1
	.type		_ZN39_INTERNAL_3cd91327_4_k_cu_15e512dd_35104cuda3std3__45__cpo4cendE,@object
	.size		_ZN39_INTERNAL_3cd91327_4_k_cu_15e512dd_35104cuda3std3__45__cpo4cendE,(_ZN39_INTERNAL_3cd91327_4_k_cu_15e512dd_35104cuda3std6ranges3__45__cpo4swapE - _ZN39_INTERNAL_3cd91327_4_k_cu_15e512dd_35104cuda3std3__45__cpo4cendE)
_ZN39_INTERNAL_3cd91327_4_k_cu_15e512dd_35104cuda3std3__45__cpo4cendE:
	.zero		1
	.type		_ZN39_INTERNAL_3cd91327_4_k_cu_15e512dd_35104cuda3std6ranges3__45__cpo4swapE,@object
	.size		_ZN39_INTERNAL_3cd91327_4_k_cu_15e512dd_35104cuda3std6ranges3__45__cpo4swapE,(.L_10 - _ZN39_INTERNAL_3cd91327_4_k_cu_15e512dd_35104cuda3std6ranges3__45__cpo4swapE)
_ZN39_INTERNAL_3cd91327_4_k_cu_15e512dd_35104cuda3std6ranges3__45__cpo4swapE:
	.zero		1
.L_10:


//--------------------- .nv.constant0._ZN7cutlass13device_kernelINS_4conv6kernel13ConvUniversalINS1_16ConvProblemShapeILNS1_8OperatorE1ELi3EEENS1_10collective14CollectiveConvINS1_47MainloopSm100TmaUmmaWarpSpecializedImplicitGemmILS5_1ELi8ELi3ELi1ELi2EN4cute5tupleIJNSA_1CILi2EEENSC_ILi1EEESE_EEEEENSB_IJNSC_ILi256EEENSC_ILi128EEENSB_IJNSC_ILi32EEEEEEEEENS_10tfloat32_tESM_NSA_8TiledMMAINSA_8MMA_AtomIJNSA_23SM100_MMA_TF32_2x1SM_SSISM_SM_fLi256ELi128ELNSA_4UMMA5MajorE0ELSR_1ELNSQ_7ScaleInE0ELSS_0EEEEEENSA_6LayoutINSB_IJSE_SE_SE_EEENSB_IJNSC_ILi0EEESX_SX_EEEEENSB_IJNSA_10UnderscoreES10_S10_EEEEENS7_6detail27Sm100ImplicitGemmTileTraitsINSA_25SM100_TMA_2SM_LOAD_IM2COLENSA_14ComposedLayoutINSA_7SwizzleILi3ELi4ELi3EEENSA_18smem_ptr_flag_bitsILi32EEENSV_INSB_IJNSC_ILi8EEESJ_EEENSB_IJSJ_SE_EEEEEEEvEENS14_INSA_18SM100_TMA_2SM_LOADENS16_INS17_ILi2ELi5ELi2EEES1A_NSV_INSB_IJSJ_NSC_ILi4EEEEEENSB_IJSE_SJ_EEEEEEEvEEEENS_8epilogue10collective18CollectiveEpilogueINS1Q_23Sm100TmaWarpSpecializedILi4ELi2ELi16ELb1ELb0EEEJNSB_IJSI_SI_SK_EEENSB_IJNSV_ISI_SE_EENSV_INSC_ILi16EEESE_EEEEESM_NSB_IJNSB_IJllllEEESE_SX_EEESM_S21_NS1Q_6fusion15FusionCallbacksIS1U_NS22_17LinearCombinationISM_fSM_fLNS_15FloatRoundStyleE2EEES1V_S1Z_JEEENSA_5SM1004TMEM4LOAD26SM100_TMEM_LOAD_32dp32b16xENSA_20SM90_TMA_LOAD_IM2COLENS16_INS17_ILi2ELi4ELi3EEES1A_NSV_INSB_IJS1B_S1X_EEENSB_IJS1X_SE_EEEEEEENSA_39AutoVectorizingCopyWithAssumedAlignmentILi128EEENSA_21SM90_TMA_STORE_IM2COLES2H_S2J_S2J_EEEvvEEEEvNT_6ParamsE --------------------------
	.section	.nv.constant0._ZN7cutlass13device_kernelINS_4conv6kernel13ConvUniversalINS1_16ConvProblemShapeILNS1_8OperatorE1ELi3EEENS1_10collective14CollectiveConvINS1_47MainloopSm100TmaUmmaWarpSpecializedImplicitGemmILS5_1ELi8ELi3ELi1ELi2EN4cute5tupleIJNSA_1CILi2EEENSC_ILi1EEESE_EEEEENSB_IJNSC_ILi256EEENSC_ILi128EEENSB_IJNSC_ILi32EEEEEEEEENS_10tfloat32_tESM_NSA_8TiledMMAINSA_8MMA_AtomIJNSA_23SM100_MMA_TF32_2x1SM_SSISM_SM_fLi256ELi128ELNSA_4UMMA5MajorE0ELSR_1ELNSQ_7ScaleInE0ELSS_0EEEEEENSA_6LayoutINSB_IJSE_SE_SE_EEENSB_IJNSC_ILi0EEESX_SX_EEEEENSB_IJNSA_10UnderscoreES10_S10_EEEEENS7_6detail27Sm100ImplicitGemmTileTraitsINSA_25SM100_TMA_2SM_LOAD_IM2COLENSA_14ComposedLayoutINSA_7SwizzleILi3ELi4ELi3EEENSA_18smem_ptr_flag_bitsILi32EEENSV_INSB_IJNSC_ILi8EEESJ_EEENSB_IJSJ_SE_EEEEEEEvEENS14_INSA_18SM100_TMA_2SM_LOADENS16_INS17_ILi2ELi5ELi2EEES1A_NSV_INSB_IJSJ_NSC_ILi4EEEEEENSB_IJSE_SJ_EEEEEEEvEEEENS_8epilogue10collective18CollectiveEpilogueINS1Q_23Sm100TmaWarpSpecializedILi4ELi2ELi16ELb1ELb0EEEJNSB_IJSI_SI_SK_EEENSB_IJNSV_ISI_SE_EENSV_INSC_ILi16EEESE_EEEEESM_NSB_IJNSB_IJllllEEESE_SX_EEESM_S21_NS1Q_6fusion15FusionCallbacksIS1U_NS22_17LinearCombinationISM_fSM_fLNS_15FloatRoundStyleE2EEES1V_S1Z_JEEENSA_5SM1004TMEM4LOAD26SM100_TMEM_LOAD_32dp32b16xENSA_20SM90_TMA_LOAD_IM2COLENS16_INS17_ILi2ELi4ELi3EEES1A_NSV_INSB_IJS1B_S1X_EEENSB_IJS1X_SE_EEEEEEENSA_39AutoVectorizingCopyWithAssumedAlignmentILi128EEENSA_21SM90_TMA_STORE_IM2COLES2H_S2J_S2J_EEEvvEEEEvNT_6ParamsE,"a",@progbits
	.sectionflags	@""
	.align	4
.nv.constant0._ZN7cutlass13device_kernelINS_4conv6kernel13ConvUniversalINS1_16ConvProblemShapeILNS1_8OperatorE1ELi3EEENS1_10collective14CollectiveConvINS1_47MainloopSm100TmaUmmaWarpSpecializedImplicitGemmILS5_1ELi8ELi3ELi1ELi2EN4cute5tupleIJNSA_1CILi2EEENSC_ILi1EEESE_EEEEENSB_IJNSC_ILi256EEENSC_ILi128EEENSB_IJNSC_ILi32EEEEEEEEENS_10tfloat32_tESM_NSA_8TiledMMAINSA_8MMA_AtomIJNSA_23SM100_MMA_TF32_2x1SM_SSISM_SM_fLi256ELi128ELNSA_4UMMA5MajorE0ELSR_1ELNSQ_7ScaleInE0ELSS_0EEEEEENSA_6LayoutINSB_IJSE_SE_SE_EEENSB_IJNSC_ILi0EEESX_SX_EEEEENSB_IJNSA_10UnderscoreES10_S10_EEEEENS7_6detail27Sm100ImplicitGemmTileTraitsINSA_25SM100_TMA_2SM_LOAD_IM2COLENSA_14ComposedLayoutINSA_7SwizzleILi3ELi4ELi3EEENSA_18smem_ptr_flag_bitsILi32EEENSV_INSB_IJNSC_ILi8EEESJ_EEENSB_IJSJ_SE_EEEEEEEvEENS14_INSA_18SM100_TMA_2SM_LOADENS16_INS17_ILi2ELi5ELi2EEES1A_NSV_INSB_IJSJ_NSC_ILi4EEEEEENSB_IJSE_SJ_EEEEEEEvEEEENS_8epilogue10collective18CollectiveEpilogueINS1Q_23Sm100TmaWarpSpecializedILi4ELi2ELi16ELb1ELb0EEEJNSB_IJSI_SI_SK_EEENSB_IJNSV_ISI_SE_EENSV_INSC_ILi16EEESE_EEEEESM_NSB_IJNSB_IJllllEEESE_SX_EEESM_S21_NS1Q_6fusion15FusionCallbacksIS1U_NS22_17LinearCombinationISM_fSM_fLNS_15FloatRoundStyleE2EEES1V_S1Z_JEEENSA_5SM1004TMEM4LOAD26SM100_TMEM_LOAD_32dp32b16xENSA_20SM90_TMA_LOAD_IM2COLENS16_INS17_ILi2ELi4ELi3EEES1A_NSV_INSB_IJS1B_S1X_EEENSB_IJS1X_SE_EEEEEEENSA_39AutoVectorizingCopyWithAssumedAlignmentILi128EEENSA_21SM90_TMA_STORE_IM2COLES2H_S2J_S2J_EEEvvEEEEvNT_6ParamsE:
	.zero		3200


//--------------------- SYMBOLS --------------------------

	.type		.nv.reservedSmem.offset0,@object
	.size		.nv.reservedSmem.offset0,0x4
	.type		.nv.reservedSmem.cap,@object
	.size		.nv.reservedSmem.cap,0x4
	.type		__assertfail,@function
